// auto-generated by cutlass_sweep.epilogue — config: {"arch": "sm_90", "cluster_m": 2, "cluster_n": 1, "dtype": "bf16", "fusion": "silu", "tile_k": 64, "tile_m": 256, "tile_n": 128}
#include "cutlass/cutlass.h"
#include "cutlass/gemm/collective/collective_builder.hpp"
#include "cutlass/gemm/device/gemm_universal_adapter.h"
#include "cutlass/gemm/kernel/gemm_universal.hpp"
#include "cutlass/epilogue/collective/collective_builder.hpp"
#include "cutlass/epilogue/fusion/operations.hpp"
#include "cutlass/epilogue/thread/activation.h"

using Elem = cutlass::bfloat16_t;
using Acc  = float;
using TileShape    = cute::Shape<cute::_256, cute::_128, cute::_64>;
using ClusterShape = cute::Shape<cute::_2, cute::_1, cute::_1>;
using FusionOp     = cutlass::epilogue::fusion::LinCombEltAct<cutlass::epilogue::thread::SiLu, Elem, Acc>;

using CollectiveEpilogue = typename cutlass::epilogue::collective::CollectiveBuilder<
    cutlass::arch::Sm90, cutlass::arch::OpClassTensorOp,
    TileShape, ClusterShape,
    cutlass::epilogue::collective::EpilogueTileAuto,
    Acc, Acc,
    Elem, cutlass::layout::RowMajor, 128 / cutlass::sizeof_bits<Elem>::value,
    Elem, cutlass::layout::RowMajor, 128 / cutlass::sizeof_bits<Elem>::value,
    cutlass::epilogue::TmaWarpSpecializedCooperative,
    FusionOp
  >::CollectiveOp;

using CollectiveMainloop = typename cutlass::gemm::collective::CollectiveBuilder<
    cutlass::arch::Sm90, cutlass::arch::OpClassTensorOp,
    Elem, cutlass::layout::RowMajor, 128 / cutlass::sizeof_bits<Elem>::value,
    Elem, cutlass::layout::ColumnMajor, 128 / cutlass::sizeof_bits<Elem>::value,
    Acc,
    TileShape, ClusterShape,
    cutlass::gemm::collective::StageCountAutoCarveout<
        static_cast<int>(sizeof(typename CollectiveEpilogue::SharedStorage))>,
    cutlass::gemm::KernelTmaWarpSpecializedCooperative
  >::CollectiveOp;

using GemmKernel = cutlass::gemm::kernel::GemmUniversal<
    cute::Shape<int,int,int,int>, CollectiveMainloop, CollectiveEpilogue>;
using Gemm = cutlass::gemm::device::GemmUniversalAdapter<GemmKernel>;

auto* _anchor = &cutlass::device_kernel<GemmKernel>;


// ===== COMPILED SASS (sm_90a) =====

	.target	sm_90a

	.elftype	@"ET_EXEC"


//--------------------- .note.nv.tkinfo           --------------------------
	.section	.note.nv.tkinfo,"",@"SHT_NOTE"
	.sectionflags	@"SHF_NOTE_NV_TKINFO"
	.tkinfo
        /*0018*/ 	.word	0x00000002
        /*0030*/ 	.string	""
        /*0030*/ 	.string	"ptxas"
        /*0030*/ 	.string	"Cuda compilation tools, release 13.0, V13.0.88"
        /*0030*/ 	.string	"Build cuda_13.0.r13.0/compiler.36424714_0"
        /*0030*/ 	.string	"-arch sm_90a -m 64 "



//--------------------- .note.nv.cuinfo           --------------------------
	.section	.note.nv.cuinfo,"",@"SHT_NOTE"
	.sectionflags	@"SHF_NOTE_NV_CUINFO"
        /*0018*/ 	.short	0x0002
        /*001a*/ 	.short	0x005a
        /*001c*/ 	.short	0x0082
	.zero		2


//--------------------- .nv.info                  --------------------------
	.section	.nv.info,"",@"SHT_CUDA_INFO"
	.align	4


	//----- nvinfo : EIATTR_REGCOUNT
	.align		4
        /*0000*/ 	.byte	0x04, 0x2f
        /*0002*/ 	.short	(.L_18 - .L_17)
	.align		4
.L_17:
        /*0004*/ 	.word	index@(_ZN7cutlass13device_kernelINS_4gemm6kernel13GemmUniversalIN4cute5tupleIJiiiiEEENS1_10collective13CollectiveMmaINS1_34MainloopSm90TmaGmmaWarpSpecializedILi4ENS5_IJNS4_1CILi2EEENSA_ILi1EEESC_EEENS1_35KernelTmaWarpSpecializedCooperativeEEENS5_IJNSA_ILi256EEENSA_ILi128EEENSA_ILi64EEEEEENS_10bfloat16_tENS5_IJlSC_lEEESK_SL_NS4_8TiledMMAINS4_8MMA_AtomIJNS4_4SM904GMMA28MMA_64x128x16_F32BF16BF16_SSILNSP_5MajorE0ELSR_0ELNSP_7ScaleInE1ELSS_1EEEEEENS4_6LayoutISD_NS5_IJSC_NSA_ILi0EEESW_EEEEENS5_IJNS4_10UnderscoreESZ_SZ_EEEEENS4_13SM90_TMA_LOADENS4_14ComposedLayoutINS4_7SwizzleILi3ELi4ELi3EEENS4_18smem_ptr_flag_bitsILi16EEENSV_INS5_IJNSA_ILi8EEESI_EEENS5_IJSI_SC_EEEEEEEvNS4_8identityENS4_23SM90_TMA_LOAD_MULTICASTES1C_vS1D_EENS_8epilogue10collective18CollectiveEpilogueINS1G_22Sm90TmaWarpSpecializedILi4ELi2ELi16ELb1ELb0EEEJSJ_NS5_IJSH_NSA_ILi32EEEEEESK_SL_SK_SL_NS1G_6fusion15FusionCallbacksIS1K_NS1N_13LinCombEltActINS1G_6thread4SiLuESK_fSK_fLNS_15FloatRoundStyleE2EEESJ_S1M_JEEES12_NS13_INS14_ILi2ELi4ELi3EEES17_NSV_INS5_IJS18_S1L_EEENS5_IJS1L_SC_EEEEEEENS4_17SM75_U32x4_LDSM_NENS4_14SM90_TMA_STOREES1Z_NS4_17SM90_U32x4_STSM_NENS4_9Copy_AtomIJS22_NS_6half_tEEEEvEEEvvEEEEvNT_6ParamsE)
        /*0008*/ 	.word	0x000000a8


	//----- nvinfo : EIATTR_FRAME_SIZE
	.align		4
.L_18:
        /*000c*/ 	.byte	0x04, 0x11
        /*000e*/ 	.short	(.L_20 - .L_19)
	.align		4
.L_19:
        /*0010*/ 	.word	index@($__internal_0_$__cuda_sm20_rcp_rn_f32_slowpath)
        /*0014*/ 	.word	0x00000000


	//----- nvinfo : EIATTR_FRAME_SIZE
	.align		4
.L_20:
        /*0018*/ 	.byte	0x04, 0x11
        /*001a*/ 	.short	(.L_22 - .L_21)
	.align		4
.L_21:
        /*001c*/ 	.word	index@(_ZN7cutlass13device_kernelINS_4gemm6kernel13GemmUniversalIN4cute5tupleIJiiiiEEENS1_10collective13CollectiveMmaINS1_34MainloopSm90TmaGmmaWarpSpecializedILi4ENS5_IJNS4_1CILi2EEENSA_ILi1EEESC_EEENS1_35KernelTmaWarpSpecializedCooperativeEEENS5_IJNSA_ILi256EEENSA_ILi128EEENSA_ILi64EEEEEENS_10bfloat16_tENS5_IJlSC_lEEESK_SL_NS4_8TiledMMAINS4_8MMA_AtomIJNS4_4SM904GMMA28MMA_64x128x16_F32BF16BF16_SSILNSP_5MajorE0ELSR_0ELNSP_7ScaleInE1ELSS_1EEEEEENS4_6LayoutISD_NS5_IJSC_NSA_ILi0EEESW_EEEEENS5_IJNS4_10UnderscoreESZ_SZ_EEEEENS4_13SM90_TMA_LOADENS4_14ComposedLayoutINS4_7SwizzleILi3ELi4ELi3EEENS4_18smem_ptr_flag_bitsILi16EEENSV_INS5_IJNSA_ILi8EEESI_EEENS5_IJSI_SC_EEEEEEEvNS4_8identityENS4_23SM90_TMA_LOAD_MULTICASTES1C_vS1D_EENS_8epilogue10collective18CollectiveEpilogueINS1G_22Sm90TmaWarpSpecializedILi4ELi2ELi16ELb1ELb0EEEJSJ_NS5_IJSH_NSA_ILi32EEEEEESK_SL_SK_SL_NS1G_6fusion15FusionCallbacksIS1K_NS1N_13LinCombEltActINS1G_6thread4SiLuESK_fSK_fLNS_15FloatRoundStyleE2EEESJ_S1M_JEEES12_NS13_INS14_ILi2ELi4ELi3EEES17_NSV_INS5_IJS18_S1L_EEENS5_IJS1L_SC_EEEEEEENS4_17SM75_U32x4_LDSM_NENS4_14SM90_TMA_STOREES1Z_NS4_17SM90_U32x4_STSM_NENS4_9Copy_AtomIJS22_NS_6half_tEEEEvEEEvvEEEEvNT_6ParamsE)
        /*0020*/ 	.word	0x00000000


	//----- nvinfo : EIATTR_MIN_STACK_SIZE
	.align		4
.L_22:
        /*0024*/ 	.byte	0x04, 0x12
        /*0026*/ 	.short	(.L_24 - .L_23)
	.align		4
.L_23:
        /*0028*/ 	.word	index@(_ZN7cutlass13device_kernelINS_4gemm6kernel13GemmUniversalIN4cute5tupleIJiiiiEEENS1_10collective13CollectiveMmaINS1_34MainloopSm90TmaGmmaWarpSpecializedILi4ENS5_IJNS4_1CILi2EEENSA_ILi1EEESC_EEENS1_35KernelTmaWarpSpecializedCooperativeEEENS5_IJNSA_ILi256EEENSA_ILi128EEENSA_ILi64EEEEEENS_10bfloat16_tENS5_IJlSC_lEEESK_SL_NS4_8TiledMMAINS4_8MMA_AtomIJNS4_4SM904GMMA28MMA_64x128x16_F32BF16BF16_SSILNSP_5MajorE0ELSR_0ELNSP_7ScaleInE1ELSS_1EEEEEENS4_6LayoutISD_NS5_IJSC_NSA_ILi0EEESW_EEEEENS5_IJNS4_10UnderscoreESZ_SZ_EEEEENS4_13SM90_TMA_LOADENS4_14ComposedLayoutINS4_7SwizzleILi3ELi4ELi3EEENS4_18smem_ptr_flag_bitsILi16EEENSV_INS5_IJNSA_ILi8EEESI_EEENS5_IJSI_SC_EEEEEEEvNS4_8identityENS4_23SM90_TMA_LOAD_MULTICASTES1C_vS1D_EENS_8epilogue10collective18CollectiveEpilogueINS1G_22Sm90TmaWarpSpecializedILi4ELi2ELi16ELb1ELb0EEEJSJ_NS5_IJSH_NSA_ILi32EEEEEESK_SL_SK_SL_NS1G_6fusion15FusionCallbacksIS1K_NS1N_13LinCombEltActINS1G_6thread4SiLuESK_fSK_fLNS_15FloatRoundStyleE2EEESJ_S1M_JEEES12_NS13_INS14_ILi2ELi4ELi3EEES17_NSV_INS5_IJS18_S1L_EEENS5_IJS1L_SC_EEEEEEENS4_17SM75_U32x4_LDSM_NENS4_14SM90_TMA_STOREES1Z_NS4_17SM90_U32x4_STSM_NENS4_9Copy_AtomIJS22_NS_6half_tEEEEvEEEvvEEEEvNT_6ParamsE)
        /*002c*/ 	.word	0x00000000
.L_24:


//--------------------- .nv.compat                --------------------------
	.section	.nv.compat,"",@"SHT_CUDA_COMPAT_INFO"
	.align	4
        /*0000*/ 	.byte	0x02, 0x09, 0x01, 0x00, 0x02, 0x02, 0x04, 0x00, 0x02, 0x05, 0x05, 0x00, 0x03, 0x07, 0x01, 0x01
        /*0010*/ 	.byte	0x02, 0x03, 0x01, 0x00, 0x02, 0x06, 0x01, 0x00, 0x04, 0x0b, 0x08, 0x00, 0x00, 0x00, 0x00, 0x00
        /*0020*/ 	.byte	0x00, 0x00, 0x00, 0x00


//--------------------- .nv.info._ZN7cutlass13device_kernelINS_4gemm6kernel13GemmUniversalIN4cute5tupleIJiiiiEEENS1_10collective13CollectiveMmaINS1_34MainloopSm90TmaGmmaWarpSpecializedILi4ENS5_IJNS4_1CILi2EEENSA_ILi1EEESC_EEENS1_35KernelTmaWarpSpecializedCooperativeEEENS5_IJNSA_ILi256EEENSA_ILi128EEENSA_ILi64EEEEEENS_10bfloat16_tENS5_IJlSC_lEEESK_SL_NS4_8TiledMMAINS4_8MMA_AtomIJNS4_4SM904GMMA28MMA_64x128x16_F32BF16BF16_SSILNSP_5MajorE0ELSR_0ELNSP_7ScaleInE1ELSS_1EEEEEENS4_6LayoutISD_NS5_IJSC_NSA_ILi0EEESW_EEEEENS5_IJNS4_10UnderscoreESZ_SZ_EEEEENS4_13SM90_TMA_LOADENS4_14ComposedLayoutINS4_7SwizzleILi3ELi4ELi3EEENS4_18smem_ptr_flag_bitsILi16EEENSV_INS5_IJNSA_ILi8EEESI_EEENS5_IJSI_SC_EEEEEEEvNS4_8identityENS4_23SM90_TMA_LOAD_MULTICASTES1C_vS1D_EENS_8epilogue10collective18CollectiveEpilogueINS1G_22Sm90TmaWarpSpecializedILi4ELi2ELi16ELb1ELb0EEEJSJ_NS5_IJSH_NSA_ILi32EEEEEESK_SL_SK_SL_NS1G_6fusion15FusionCallbacksIS1K_NS1N_13LinCombEltActINS1G_6thread4SiLuESK_fSK_fLNS_15FloatRoundStyleE2EEESJ_S1M_JEEES12_NS13_INS14_ILi2ELi4ELi3EEES17_NSV_INS5_IJS18_S1L_EEENS5_IJS1L_SC_EEEEEEENS4_17SM75_U32x4_LDSM_NENS4_14SM90_TMA_STOREES1Z_NS4_17SM90_U32x4_STSM_NENS4_9Copy_AtomIJS22_NS_6half_tEEEEvEEEvvEEEEvNT_6ParamsE --------------------------
	.section	.nv.info._ZN7cutlass13device_kernelINS_4gemm6kernel13GemmUniversalIN4cute5tupleIJiiiiEEENS1_10collective13CollectiveMmaINS1_34MainloopSm90TmaGmmaWarpSpecializedILi4ENS5_IJNS4_1CILi2EEENSA_ILi1EEESC_EEENS1_35KernelTmaWarpSpecializedCooperativeEEENS5_IJNSA_ILi256EEENSA_ILi128EEENSA_ILi64EEEEEENS_10bfloat16_tENS5_IJlSC_lEEESK_SL_NS4_8TiledMMAINS4_8MMA_AtomIJNS4_4SM904GMMA28MMA_64x128x16_F32BF16BF16_SSILNSP_5MajorE0ELSR_0ELNSP_7ScaleInE1ELSS_1EEEEEENS4_6LayoutISD_NS5_IJSC_NSA_ILi0EEESW_EEEEENS5_IJNS4_10UnderscoreESZ_SZ_EEEEENS4_13SM90_TMA_LOADENS4_14ComposedLayoutINS4_7SwizzleILi3ELi4ELi3EEENS4_18smem_ptr_flag_bitsILi16EEENSV_INS5_IJNSA_ILi8EEESI_EEENS5_IJSI_SC_EEEEEEEvNS4_8identityENS4_23SM90_TMA_LOAD_MULTICASTES1C_vS1D_EENS_8epilogue10collective18CollectiveEpilogueINS1G_22Sm90TmaWarpSpecializedILi4ELi2ELi16ELb1ELb0EEEJSJ_NS5_IJSH_NSA_ILi32EEEEEESK_SL_SK_SL_NS1G_6fusion15FusionCallbacksIS1K_NS1N_13LinCombEltActINS1G_6thread4SiLuESK_fSK_fLNS_15FloatRoundStyleE2EEESJ_S1M_JEEES12_NS13_INS14_ILi2ELi4ELi3EEES17_NSV_INS5_IJS18_S1L_EEENS5_IJS1L_SC_EEEEEEENS4_17SM75_U32x4_LDSM_NENS4_14SM90_TMA_STOREES1Z_NS4_17SM90_U32x4_STSM_NENS4_9Copy_AtomIJS22_NS_6half_tEEEEvEEEvvEEEEvNT_6ParamsE,"",@"SHT_CUDA_INFO"
	.sectionflags	@""
	.align	4


	//----- nvinfo : EIATTR_CUDA_API_VERSION
	.align		4
        /*0000*/ 	.byte	0x04, 0x37
        /*0002*/ 	.short	(.L_26 - .L_25)
.L_25:
        /*0004*/ 	.word	0x00000082


	//----- nvinfo : EIATTR_KPARAM_INFO
	.align		4
.L_26:
        /*0008*/ 	.byte	0x04, 0x17
        /*000a*/ 	.short	(.L_28 - .L_27)
.L_27:
        /*000c*/ 	.word	0x00000000
        /*0010*/ 	.short	0x0000
        /*0012*/ 	.short	0x0070
        /*0014*/ 	.byte	0x00, 0xf0, 0x01, 0x1c


	//----- nvinfo : EIATTR_SPARSE_MMA_MASK
	.align		4
.L_28:
        /*0018*/ 	.byte	0x03, 0x50
        /*001a*/ 	.short	0x0000


	//----- nvinfo : EIATTR_MAXREG_COUNT
	.align		4
        /*001c*/ 	.byte	0x03, 0x1b
        /*001e*/ 	.short	0x00a8


	//----- nvinfo : EIATTR_NUM_BARRIERS
	.align		4
        /*0020*/ 	.byte	0x02, 0x4c
        /*0022*/ 	.byte	0x02
	.zero		1


	//----- nvinfo : EIATTR_EXTERNS
	.align		4
        /*0024*/ 	.byte	0x04, 0x0f
        /*0026*/ 	.short	(.L_30 - .L_29)


	//   ....[0]....
	.align		4
.L_29:
        /*0028*/ 	.word	index@(__assertfail)


	//----- nvinfo : EIATTR_MERCURY_ISA_VERSION
	.align		4
.L_30:
        /*002c*/ 	.byte	0x03, 0x5f
        /*002e*/ 	.short	0x0101


	//----- nvinfo : EIATTR_INT_WARP_WIDE_INSTR_OFFSETS
	.align		4
        /*0030*/ 	.byte	0x04, 0x31
        /*0032*/ 	.short	(.L_32 - .L_31)


	//   ....[0]....
.L_31:
        /*0034*/ 	.word	0x000009c0


	//   ....[1]....
        /*0038*/ 	.word	0x00000a90


	//   ....[2]....
        /*003c*/ 	.word	0x00000b40


	//   ....[3]....
        /*0040*/ 	.word	0x000023c0


	//----- nvinfo : EIATTR_COOP_GROUP_MASK_REGIDS
	.align		4
.L_32:
        /*0044*/ 	.byte	0x04, 0x29
        /*0046*/ 	.short	(.L_34 - .L_33)


	//   ....[0]....
.L_33:
        /*0048*/ 	.word	0xffffffff


	//   ....[1]....
        /*004c*/ 	.word	0xffffffff


	//   ....[2]....
        /*0050*/ 	.word	0xffffffff


	//   ....[3]....
        /*0054*/ 	.word	0xffffffff


	//   ....[4]....
        /*0058*/ 	.word	0xffffffff


	//   ....[5]....
        /*005c*/ 	.word	0xffffffff


	//   ....[6]....
        /*0060*/ 	.word	0xffffffff


	//----- nvinfo : EIATTR_COOP_GROUP_INSTR_OFFSETS
	.align		4
.L_34:
        /*0064*/ 	.byte	0x04, 0x28
        /*0066*/ 	.short	(.L_36 - .L_35)


	//   ....[0]....
.L_35:
        /*0068*/ 	.word	0x00000070


	//   ....[1]....
        /*006c*/ 	.word	0x00000080


	//   ....[2]....
        /*0070*/ 	.word	0x00000440


	//   ....[3]....
        /*0074*/ 	.word	0x000005d0


	//   ....[4]....
        /*0078*/ 	.word	0x00000800


	//   ....[5]....
        /*007c*/ 	.word	0x00000c80


	//   ....[6]....
        /*0080*/ 	.word	0x00001740


	//----- nvinfo : EIATTR_REG_RECONFIG
	.align		4
.L_36:
        /*0084*/ 	.byte	0x01, 0x54
	.zero		2


	//----- nvinfo : EIATTR_SYSCALL_OFFSETS
	.align		4
        /*0088*/ 	.byte	0x04, 0x46
        /*008a*/ 	.short	(.L_38 - .L_37)


	//   ....[0]....
.L_37:
        /*008c*/ 	.word	0x00001900


	//   ....[1]....
        /*0090*/ 	.word	0x000025f0


	//   ....[2]....
        /*0094*/ 	.word	0x000026e0


	//----- nvinfo : EIATTR_MBARRIER_INSTR_OFFSETS
	.align		4
.L_38:
        /*0098*/ 	.byte	0x04, 0x39
        /*009a*/ 	.short	(.L_40 - .L_39)


	//   ....[0]....
.L_39:
        /*009c*/ 	.word	0x00000540
        /*00a0*/ 	.word	0x000000ff
        /*00a4*/ 	.word	0x00000000
        /*00a8*/ 	.short	0x0100
        /*00aa*/ 	.byte	0x08
	.zero		1


	//   ....[1]....
        /*00ac*/ 	.word	0x00000550
        /*00b0*/ 	.word	0x000000ff
        /*00b4*/ 	.word	0x00000020
        /*00b8*/ 	.short	0x0100
        /*00ba*/ 	.byte	0x08
	.zero		1


	//   ....[2]....
        /*00bc*/ 	.word	0x00000560
        /*00c0*/ 	.word	0x000000ff
        /*00c4*/ 	.word	0x00000008
        /*00c8*/ 	.short	0x0100
        /*00ca*/ 	.byte	0x08
	.zero		1


	//   ....[3]....
        /*00cc*/ 	.word	0x00000570
        /*00d0*/ 	.word	0x000000ff
        /*00d4*/ 	.word	0x00000028
        /*00d8*/ 	.short	0x0100
        /*00da*/ 	.byte	0x08
	.zero		1


	//   ....[4]....
        /*00dc*/ 	.word	0x00000580
        /*00e0*/ 	.word	0x000000ff
        /*00e4*/ 	.word	0x00000010
        /*00e8*/ 	.short	0x0100
        /*00ea*/ 	.byte	0x08
	.zero		1


	//   ....[5]....
        /*00ec*/ 	.word	0x00000590
        /*00f0*/ 	.word	0x000000ff
        /*00f4*/ 	.word	0x00000030
        /*00f8*/ 	.short	0x0100
        /*00fa*/ 	.byte	0x08
	.zero		1


	//   ....[6]....
        /*00fc*/ 	.word	0x000005a0
        /*0100*/ 	.word	0x000000ff
        /*0104*/ 	.word	0x00000018
        /*0108*/ 	.short	0x0100
        /*010a*/ 	.byte	0x08
	.zero		1


	//   ....[7]....
        /*010c*/ 	.word	0x000005b0
        /*0110*/ 	.word	0x000000ff
        /*0114*/ 	.word	0x00000038
        /*0118*/ 	.short	0x0100
        /*011a*/ 	.byte	0x08
	.zero		1


	//   ....[8]....
        /*011c*/ 	.word	0x00000710
        /*0120*/ 	.word	0x000000ff
        /*0124*/ 	.word	0x00000040
        /*0128*/ 	.short	0x0100
        /*012a*/ 	.byte	0x08
	.zero		1


	//   ....[9]....
        /*012c*/ 	.word	0x00000720
        /*0130*/ 	.word	0x000000ff
        /*0134*/ 	.word	0x00000060
        /*0138*/ 	.short	0x0100
        /*013a*/ 	.byte	0x08
	.zero		1


	//   ....[10]....
        /*013c*/ 	.word	0x00000730
        /*0140*/ 	.word	0x000000ff
        /*0144*/ 	.word	0x00000048
        /*0148*/ 	.short	0x0100
        /*014a*/ 	.byte	0x08
	.zero		1


	//   ....[11]....
        /*014c*/ 	.word	0x00000740
        /*0150*/ 	.word	0x000000ff
        /*0154*/ 	.word	0x00000068
        /*0158*/ 	.short	0x0100
        /*015a*/ 	.byte	0x08
	.zero		1


	//   ....[12]....
        /*015c*/ 	.word	0x00000750
        /*0160*/ 	.word	0x000000ff
        /*0164*/ 	.word	0x00000050
        /*0168*/ 	.short	0x0100
        /*016a*/ 	.byte	0x08
	.zero		1


	//   ....[13]....
        /*016c*/ 	.word	0x00000760
        /*0170*/ 	.word	0x000000ff
        /*0174*/ 	.word	0x00000070
        /*0178*/ 	.short	0x0100
        /*017a*/ 	.byte	0x08
	.zero		1


	//   ....[14]....
        /*017c*/ 	.word	0x00000770
        /*0180*/ 	.word	0x000000ff
        /*0184*/ 	.word	0x00000058
        /*0188*/ 	.short	0x0100
        /*018a*/ 	.byte	0x08
	.zero		1


	//   ....[15]....
        /*018c*/ 	.word	0x00000780
        /*0190*/ 	.word	0x000000ff
        /*0194*/ 	.word	0x00000078
        /*0198*/ 	.short	0x0100
        /*019a*/ 	.byte	0x08
	.zero		1


	//   ....[16]....
        /*019c*/ 	.word	0x00000bb0
        /*01a0*/ 	.word	0x000000ff
        /*01a4*/ 	.word	0x00000080
        /*01a8*/ 	.short	0x0100
        /*01aa*/ 	.byte	0x06
	.zero		1


	//   ....[17]....
        /*01ac*/ 	.word	0x00000c30
        /*01b0*/ 	.word	0x000000ff
        /*01b4*/ 	.word	0x00000088
        /*01b8*/ 	.short	0x0100
        /*01ba*/ 	.byte	0x06
	.zero		1


	//   ....[18]....
        /*01bc*/ 	.word	0x00001980
        /*01c0*/ 	.word	0x00000003
        /*01c4*/ 	.word	0x00000000
        /*01c8*/ 	.short	0x010a
        /*01ca*/ 	.byte	0x3f
	.zero		1


	//   ....[19]....
        /*01cc*/ 	.word	0x000019c0
        /*01d0*/ 	.word	0x00000003
        /*01d4*/ 	.word	0x00000000
        /*01d8*/ 	.short	0x010a
        /*01da*/ 	.byte	0x3f
	.zero		1


	//   ....[20]....
        /*01dc*/ 	.word	0x00001e70
        /*01e0*/ 	.word	0x000000ff
        /*01e4*/ 	.word	0x00000000
        /*01e8*/ 	.short	0x010a
        /*01ea*/ 	.byte	0x07
	.zero		1


	//   ....[21]....
        /*01ec*/ 	.word	0x00001eb0
        /*01f0*/ 	.word	0x000000ff
        /*01f4*/ 	.word	0x00000000
        /*01f8*/ 	.short	0x010a
        /*01fa*/ 	.byte	0x07
	.zero		1


	//   ....[22]....
        /*01fc*/ 	.word	0x00002250
        /*0200*/ 	.word	0x00000004
        /*0204*/ 	.word	0x00000000
        /*0208*/ 	.short	0x0101
        /*020a*/ 	.byte	0x3f
	.zero		1


	//   ....[23]....
        /*020c*/ 	.word	0x00002440
        /*0210*/ 	.word	0x00000000
        /*0214*/ 	.word	0x00000000
        /*0218*/ 	.short	0x0101
        /*021a*/ 	.byte	0x3f
	.zero		1


	//   ....[24]....
        /*021c*/ 	.word	0x00002b70
        /*0220*/ 	.word	0x000000ff
        /*0224*/ 	.word	0x00000040
        /*0228*/ 	.short	0x010a
        /*022a*/ 	.byte	0x34
	.zero		1


	//   ....[25]....
        /*022c*/ 	.word	0x00004b80
        /*0230*/ 	.word	0x000000ff
        /*0234*/ 	.word	0x00000000
        /*0238*/ 	.short	0x0101
        /*023a*/ 	.byte	0x04
	.zero		1


	//   ....[26]....
        /*023c*/ 	.word	0x00004c50
        /*0240*/ 	.word	0x00000000
        /*0244*/ 	.word	0x00000040
        /*0248*/ 	.short	0x010a
        /*024a*/ 	.byte	0x3f
	.zero		1


	//   ....[27]....
        /*024c*/ 	.word	0x00006ab0
        /*0250*/ 	.word	0x000000ff
        /*0254*/ 	.word	0x00000000
        /*0258*/ 	.short	0x0101
        /*025a*/ 	.byte	0x04
	.zero		1


	//   ....[28]....
        /*025c*/ 	.word	0x00006ba0
        /*0260*/ 	.word	0x00000000
        /*0264*/ 	.word	0x00000040
        /*0268*/ 	.short	0x010a
        /*026a*/ 	.byte	0x3f
	.zero		1


	//   ....[29]....
        /*026c*/ 	.word	0x00008a20
        /*0270*/ 	.word	0x000000ff
        /*0274*/ 	.word	0x00000000
        /*0278*/ 	.short	0x0101
        /*027a*/ 	.byte	0x04
	.zero		1


	//   ....[30]....
        /*027c*/ 	.word	0x00008b00
        /*0280*/ 	.word	0x00000003
        /*0284*/ 	.word	0x00000040
        /*0288*/ 	.short	0x010a
        /*028a*/ 	.byte	0x3f
	.zero		1


	//   ....[31]....
        /*028c*/ 	.word	0x0000a990
        /*0290*/ 	.word	0x000000ff
        /*0294*/ 	.word	0x00000000
        /*0298*/ 	.short	0x0101
        /*029a*/ 	.byte	0x04
	.zero		1


	//   ....[32]....
        /*029c*/ 	.word	0x0000aa70
        /*02a0*/ 	.word	0x00000000
        /*02a4*/ 	.word	0x00000040
        /*02a8*/ 	.short	0x010a
        /*02aa*/ 	.byte	0x3f
	.zero		1


	//   ....[33]....
        /*02ac*/ 	.word	0x0000c8d0
        /*02b0*/ 	.word	0x000000ff
        /*02b4*/ 	.word	0x00000000
        /*02b8*/ 	.short	0x0101
        /*02ba*/ 	.byte	0x04
	.zero		1


	//   ....[34]....
        /*02bc*/ 	.word	0x0000c9b0
        /*02c0*/ 	.word	0x00000000
        /*02c4*/ 	.word	0x00000040
        /*02c8*/ 	.short	0x010a
        /*02ca*/ 	.byte	0x3f
	.zero		1


	//   ....[35]....
        /*02cc*/ 	.word	0x0000e810
        /*02d0*/ 	.word	0x000000ff
        /*02d4*/ 	.word	0x00000000
        /*02d8*/ 	.short	0x0101
        /*02da*/ 	.byte	0x04
	.zero		1


	//   ....[36]....
        /*02dc*/ 	.word	0x0000e8f0
        /*02e0*/ 	.word	0x00000000
        /*02e4*/ 	.word	0x00000040
        /*02e8*/ 	.short	0x010a
        /*02ea*/ 	.byte	0x3f
	.zero		1


	//   ....[37]....
        /*02ec*/ 	.word	0x00010750
        /*02f0*/ 	.word	0x000000ff
        /*02f4*/ 	.word	0x00000000
        /*02f8*/ 	.short	0x0101
        /*02fa*/ 	.byte	0x04
	.zero		1


	//   ....[38]....
        /*02fc*/ 	.word	0x00010820
        /*0300*/ 	.word	0x00000000
        /*0304*/ 	.word	0x00000040
        /*0308*/ 	.short	0x010a
        /*030a*/ 	.byte	0x3f
	.zero		1


	//   ....[39]....
        /*030c*/ 	.word	0x00012640
        /*0310*/ 	.word	0x000000ff
        /*0314*/ 	.word	0x00000000
        /*0318*/ 	.short	0x0101
        /*031a*/ 	.byte	0x04
	.zero		1


	//   ....[40]....
        /*031c*/ 	.word	0x00013030
        /*0320*/ 	.word	0x000000ff
        /*0324*/ 	.word	0x00000000
        /*0328*/ 	.short	0x0101
        /*032a*/ 	.byte	0x04
	.zero		1


	//   ....[41]....
        /*032c*/ 	.word	0x00013650
        /*0330*/ 	.word	0x000000ff
        /*0334*/ 	.word	0x00000088
        /*0338*/ 	.short	0x010a
        /*033a*/ 	.byte	0x04
	.zero		1


	//   ....[42]....
        /*033c*/ 	.word	0x00013a50
        /*0340*/ 	.word	0x000000ff
        /*0344*/ 	.word	0x00000060
        /*0348*/ 	.short	0x010a
        /*034a*/ 	.byte	0x0d
	.zero		1


	//   ....[43]....
        /*034c*/ 	.word	0x00013b40
        /*0350*/ 	.word	0x000000ff
        /*0354*/ 	.word	0x00000040
        /*0358*/ 	.short	0x010b
        /*035a*/ 	.byte	0x0d
	.zero		1


	//   ....[44]....
        /*035c*/ 	.word	0x00013ba0
        /*0360*/ 	.word	0x000000ff
        /*0364*/ 	.word	0x00000000
        /*0368*/ 	.short	0x0101
        /*036a*/ 	.byte	0x10
	.zero		1


	//   ....[45]....
        /*036c*/ 	.word	0x00013bd0
        /*0370*/ 	.word	0x000000ff
        /*0374*/ 	.word	0x00000068
        /*0378*/ 	.short	0x010a
        /*037a*/ 	.byte	0x0d
	.zero		1


	//   ....[46]....
        /*037c*/ 	.word	0x00013ce0
        /*0380*/ 	.word	0x000000ff
        /*0384*/ 	.word	0x00000048
        /*0388*/ 	.short	0x010b
        /*038a*/ 	.byte	0x0d
	.zero		1


	//   ....[47]....
        /*038c*/ 	.word	0x00013d50
        /*0390*/ 	.word	0x000000ff
        /*0394*/ 	.word	0x00000000
        /*0398*/ 	.short	0x0101
        /*039a*/ 	.byte	0x14
	.zero		1


	//   ....[48]....
        /*039c*/ 	.word	0x00013d80
        /*03a0*/ 	.word	0x000000ff
        /*03a4*/ 	.word	0x00000070
        /*03a8*/ 	.short	0x010a
        /*03aa*/ 	.byte	0x0d
	.zero		1


	//   ....[49]....
        /*03ac*/ 	.word	0x00013e80
        /*03b0*/ 	.word	0x000000ff
        /*03b4*/ 	.word	0x00000050
        /*03b8*/ 	.short	0x010b
        /*03ba*/ 	.byte	0x0d
	.zero		1


	//   ....[50]....
        /*03bc*/ 	.word	0x00013ee0
        /*03c0*/ 	.word	0x000000ff
        /*03c4*/ 	.word	0x00000000
        /*03c8*/ 	.short	0x0101
        /*03ca*/ 	.byte	0x15
	.zero		1


	//   ....[51]....
        /*03cc*/ 	.word	0x00013f10
        /*03d0*/ 	.word	0x000000ff
        /*03d4*/ 	.word	0x00000078
        /*03d8*/ 	.short	0x010a
        /*03da*/ 	.byte	0x0d
	.zero		1


	//   ....[52]....
        /*03dc*/ 	.word	0x00014010
        /*03e0*/ 	.word	0x000000ff
        /*03e4*/ 	.word	0x00000058
        /*03e8*/ 	.short	0x010b
        /*03ea*/ 	.byte	0x0d
	.zero		1


	//   ....[53]....
        /*03ec*/ 	.word	0x00014080
        /*03f0*/ 	.word	0x000000ff
        /*03f4*/ 	.word	0x00000000
        /*03f8*/ 	.short	0x0101
        /*03fa*/ 	.byte	0x1d
	.zero		1


	//   ....[54]....
        /*03fc*/ 	.word	0x000140c0
        /*0400*/ 	.word	0x000000ff
        /*0404*/ 	.word	0x00000060
        /*0408*/ 	.short	0x010a
        /*040a*/ 	.byte	0x0d
	.zero		1


	//   ....[55]....
        /*040c*/ 	.word	0x000141b0
        /*0410*/ 	.word	0x000000ff
        /*0414*/ 	.word	0x00000040
        /*0418*/ 	.short	0x010b
        /*041a*/ 	.byte	0x0d
	.zero		1


	//   ....[56]....
        /*041c*/ 	.word	0x000141f0
        /*0420*/ 	.word	0x000000ff
        /*0424*/ 	.word	0x00000000
        /*0428*/ 	.short	0x0101
        /*042a*/ 	.byte	0x10
	.zero		1


	//   ....[57]....
        /*042c*/ 	.word	0x00014220
        /*0430*/ 	.word	0x000000ff
        /*0434*/ 	.word	0x00000068
        /*0438*/ 	.short	0x010a
        /*043a*/ 	.byte	0x0d
	.zero		1


	//   ....[58]....
        /*043c*/ 	.word	0x00014320
        /*0440*/ 	.word	0x000000ff
        /*0444*/ 	.word	0x00000048
        /*0448*/ 	.short	0x010b
        /*044a*/ 	.byte	0x0d
	.zero		1


	//   ....[59]....
        /*044c*/ 	.word	0x00014360
        /*0450*/ 	.word	0x000000ff
        /*0454*/ 	.word	0x00000000
        /*0458*/ 	.short	0x0101
        /*045a*/ 	.byte	0x14
	.zero		1


	//   ....[60]....
        /*045c*/ 	.word	0x000143a0
        /*0460*/ 	.word	0x000000ff
        /*0464*/ 	.word	0x00000070
        /*0468*/ 	.short	0x010a
        /*046a*/ 	.byte	0x0d
	.zero		1


	//   ....[61]....
        /*046c*/ 	.word	0x00014480
        /*0470*/ 	.word	0x000000ff
        /*0474*/ 	.word	0x00000050
        /*0478*/ 	.short	0x010b
        /*047a*/ 	.byte	0x0d
	.zero		1


	//   ....[62]....
        /*047c*/ 	.word	0x000144c0
        /*0480*/ 	.word	0x000000ff
        /*0484*/ 	.word	0x00000000
        /*0488*/ 	.short	0x0101
        /*048a*/ 	.byte	0x15
	.zero		1


	//   ....[63]....
        /*048c*/ 	.word	0x000144f0
        /*0490*/ 	.word	0x000000ff
        /*0494*/ 	.word	0x00000078
        /*0498*/ 	.short	0x010a
        /*049a*/ 	.byte	0x0d
	.zero		1


	//   ....[64]....
        /*049c*/ 	.word	0x000145f0
        /*04a0*/ 	.word	0x000000ff
        /*04a4*/ 	.word	0x00000058
        /*04a8*/ 	.short	0x010b
        /*04aa*/ 	.byte	0x0d
	.zero		1


	//   ....[65]....
        /*04ac*/ 	.word	0x00014640
        /*04b0*/ 	.word	0x000000ff
        /*04b4*/ 	.word	0x00000000
        /*04b8*/ 	.short	0x0101
        /*04ba*/ 	.byte	0x1d
	.zero		1


	//   ....[66]....
        /*04bc*/ 	.word	0x00014d00
        /*04c0*/ 	.word	0x00000000
        /*04c4*/ 	.word	0x00000060
        /*04c8*/ 	.short	0x010a
        /*04ca*/ 	.byte	0x3f
	.zero		1


	//   ....[67]....
        /*04cc*/ 	.word	0x00014d40
        /*04d0*/ 	.word	0x00000000
        /*04d4*/ 	.word	0x00000068
        /*04d8*/ 	.short	0x010a
        /*04da*/ 	.byte	0x3f
	.zero		1


	//   ....[68]....
        /*04dc*/ 	.word	0x00014d80
        /*04e0*/ 	.word	0x00000000
        /*04e4*/ 	.word	0x00000070
        /*04e8*/ 	.short	0x010a
        /*04ea*/ 	.byte	0x3f
	.zero		1


	//   ....[69]....
        /*04ec*/ 	.word	0x00014de0
        /*04f0*/ 	.word	0x00000000
        /*04f4*/ 	.word	0x00000078
        /*04f8*/ 	.short	0x010a
        /*04fa*/ 	.byte	0x3f
	.zero		1


	//   ....[70]....
        /*04fc*/ 	.word	0x00015130
        /*0500*/ 	.word	0x0000000f
        /*0504*/ 	.word	0x00000020
        /*0508*/ 	.short	0x010a
        /*050a*/ 	.byte	0x3f
	.zero		1


	//   ....[71]....
        /*050c*/ 	.word	0x000154e0
        /*0510*/ 	.word	0x00000004
        /*0514*/ 	.word	0x00000088
        /*0518*/ 	.short	0x0101
        /*051a*/ 	.byte	0x3f
	.zero		1


	//   ....[72]....
        /*051c*/ 	.word	0x00015c10
        /*0520*/ 	.word	0x00000005
        /*0524*/ 	.word	0x00000000
        /*0528*/ 	.short	0x010a
        /*052a*/ 	.byte	0x3f
	.zero		1


	//   ....[73]....
        /*052c*/ 	.word	0x00015c90
        /*0530*/ 	.word	0x00000007
        /*0534*/ 	.word	0x00000000
        /*0538*/ 	.short	0x010a
        /*053a*/ 	.byte	0x3f
	.zero		1


	//   ....[74]....
        /*053c*/ 	.word	0x00015d20
        /*0540*/ 	.word	0x00000006
        /*0544*/ 	.word	0x00000000
        /*0548*/ 	.short	0x010a
        /*054a*/ 	.byte	0x3f
	.zero		1


	//   ....[75]....
        /*054c*/ 	.word	0x00015db0
        /*0550*/ 	.word	0x00000003
        /*0554*/ 	.word	0x00000000
        /*0558*/ 	.short	0x010a
        /*055a*/ 	.byte	0x3f
	.zero		1


	//   ....[76]....
        /*055c*/ 	.word	0x00015e10
        /*0560*/ 	.word	0x00000003
        /*0564*/ 	.word	0x00000000
        /*0568*/ 	.short	0x010a
        /*056a*/ 	.byte	0x3f
	.zero		1


	//   ....[77]....
        /*056c*/ 	.word	0x00015e70
        /*0570*/ 	.word	0x00000005
        /*0574*/ 	.word	0x00000000
        /*0578*/ 	.short	0x010a
        /*057a*/ 	.byte	0x3f
	.zero		1


	//   ....[78]....
        /*057c*/ 	.word	0x00015ed0
        /*0580*/ 	.word	0x00000003
        /*0584*/ 	.word	0x00000040
        /*0588*/ 	.short	0x010a
        /*058a*/ 	.byte	0x3f
	.zero		1


	//   ....[79]....
        /*058c*/ 	.word	0x00015f20
        /*0590*/ 	.word	0x00000000
        /*0594*/ 	.word	0x00000040
        /*0598*/ 	.short	0x010a
        /*059a*/ 	.byte	0x3f
	.zero		1


	//   ....[80]....
        /*059c*/ 	.word	0x00015f70
        /*05a0*/ 	.word	0x00000000
        /*05a4*/ 	.word	0x00000040
        /*05a8*/ 	.short	0x010a
        /*05aa*/ 	.byte	0x3f
	.zero		1


	//   ....[81]....
        /*05ac*/ 	.word	0x00015fc0
        /*05b0*/ 	.word	0x00000003
        /*05b4*/ 	.word	0x00000040
        /*05b8*/ 	.short	0x010a
        /*05ba*/ 	.byte	0x3f
	.zero		1


	//   ....[82]....
        /*05bc*/ 	.word	0x00016010
        /*05c0*/ 	.word	0x00000000
        /*05c4*/ 	.word	0x00000040
        /*05c8*/ 	.short	0x010a
        /*05ca*/ 	.byte	0x3f
	.zero		1


	//   ....[83]....
        /*05cc*/ 	.word	0x00016060
        /*05d0*/ 	.word	0x00000000
        /*05d4*/ 	.word	0x00000040
        /*05d8*/ 	.short	0x010a
        /*05da*/ 	.byte	0x3f
	.zero		1


	//   ....[84]....
        /*05dc*/ 	.word	0x000160b0
        /*05e0*/ 	.word	0x00000000
        /*05e4*/ 	.word	0x00000040
        /*05e8*/ 	.short	0x010a
        /*05ea*/ 	.byte	0x3f
	.zero		1


	//   ....[85]....
        /*05ec*/ 	.word	0x00016100
        /*05f0*/ 	.word	0x00000000
        /*05f4*/ 	.word	0x00000040
        /*05f8*/ 	.short	0x010a
        /*05fa*/ 	.byte	0x3f
	.zero		1


	//   ....[86]....
        /*05fc*/ 	.word	0x00016160
        /*0600*/ 	.word	0x00000007
        /*0604*/ 	.word	0x00000088
        /*0608*/ 	.short	0x010a
        /*060a*/ 	.byte	0x3f
	.zero		1


	//   ....[87]....
        /*060c*/ 	.word	0x000161c0
        /*0610*/ 	.word	0x00000004
        /*0614*/ 	.word	0x00000060
        /*0618*/ 	.short	0x010a
        /*061a*/ 	.byte	0x3f
	.zero		1


	//   ....[88]....
        /*061c*/ 	.word	0x00016220
        /*0620*/ 	.word	0x00000004
        /*0624*/ 	.word	0x00000068
        /*0628*/ 	.short	0x010a
        /*062a*/ 	.byte	0x3f
	.zero		1


	//   ....[89]....
        /*062c*/ 	.word	0x00016280
        /*0630*/ 	.word	0x00000004
        /*0634*/ 	.word	0x00000070
        /*0638*/ 	.short	0x010a
        /*063a*/ 	.byte	0x3f
	.zero		1


	//   ....[90]....
        /*063c*/ 	.word	0x000162e0
        /*0640*/ 	.word	0x00000004
        /*0644*/ 	.word	0x00000078
        /*0648*/ 	.short	0x010a
        /*064a*/ 	.byte	0x3f
	.zero		1


	//   ....[91]....
        /*064c*/ 	.word	0x00016340
        /*0650*/ 	.word	0x00000004
        /*0654*/ 	.word	0x00000060
        /*0658*/ 	.short	0x010a
        /*065a*/ 	.byte	0x3f
	.zero		1


	//   ....[92]....
        /*065c*/ 	.word	0x000163a0
        /*0660*/ 	.word	0x00000004
        /*0664*/ 	.word	0x00000068
        /*0668*/ 	.short	0x010a
        /*066a*/ 	.byte	0x3f
	.zero		1


	//   ....[93]....
        /*066c*/ 	.word	0x00016400
        /*0670*/ 	.word	0x00000004
        /*0674*/ 	.word	0x00000070
        /*0678*/ 	.short	0x010a
        /*067a*/ 	.byte	0x3f
	.zero		1


	//   ....[94]....
        /*067c*/ 	.word	0x00016460
        /*0680*/ 	.word	0x00000004
        /*0684*/ 	.word	0x00000078
        /*0688*/ 	.short	0x010a
        /*068a*/ 	.byte	0x3f
	.zero		1


	//   ....[95]....
        /*068c*/ 	.word	0x000164b0
        /*0690*/ 	.word	0x00000000
        /*0694*/ 	.word	0x00000060
        /*0698*/ 	.short	0x010a
        /*069a*/ 	.byte	0x3f
	.zero		1


	//   ....[96]....
        /*069c*/ 	.word	0x00016500
        /*06a0*/ 	.word	0x00000000
        /*06a4*/ 	.word	0x00000068
        /*06a8*/ 	.short	0x010a
        /*06aa*/ 	.byte	0x3f
	.zero		1


	//   ....[97]....
        /*06ac*/ 	.word	0x00016550
        /*06b0*/ 	.word	0x00000000
        /*06b4*/ 	.word	0x00000070
        /*06b8*/ 	.short	0x010a
        /*06ba*/ 	.byte	0x3f
	.zero		1


	//   ....[98]....
        /*06bc*/ 	.word	0x00016620
        /*06c0*/ 	.word	0x0000000f
        /*06c4*/ 	.word	0x00000020
        /*06c8*/ 	.short	0x010a
        /*06ca*/ 	.byte	0x3f
	.zero		1


	//   ....[99]....
        /*06cc*/ 	.word	0x000166f0
        /*06d0*/ 	.word	0x00000005
        /*06d4*/ 	.word	0x00000000
        /*06d8*/ 	.short	0x010a
        /*06da*/ 	.byte	0x3f
	.zero		1


	//   ....[100]....
        /*06dc*/ 	.word	0x00016740
        /*06e0*/ 	.word	0x00000007
        /*06e4*/ 	.word	0x00000000
        /*06e8*/ 	.short	0x010a
        /*06ea*/ 	.byte	0x3f
	.zero		1


	//   ....[101]....
        /*06ec*/ 	.word	0x00016790
        /*06f0*/ 	.word	0x00000006
        /*06f4*/ 	.word	0x00000000
        /*06f8*/ 	.short	0x010a
        /*06fa*/ 	.byte	0x3f
	.zero		1


	//----- nvinfo : EIATTR_NUM_MBARRIERS
	.align		4
.L_40:
        /*06fc*/ 	.byte	0x03, 0x38
        /*06fe*/ 	.short	0x0012


	//----- nvinfo : EIATTR_EXIT_INSTR_OFFSETS
	.align		4
        /*0700*/ 	.byte	0x04, 0x1c
        /*0702*/ 	.short	(.L_42 - .L_41)


	//   ....[0]....
.L_41:
        /*0704*/ 	.word	0x00015e00


	//----- nvinfo : EIATTR_MAX_THREADS
	.align		4
.L_42:
        /*0708*/ 	.byte	0x04, 0x05
        /*070a*/ 	.short	(.L_44 - .L_43)
.L_43:
        /*070c*/ 	.word	0x00000180
        /*0710*/ 	.word	0x00000001
        /*0714*/ 	.word	0x00000001


	//----- nvinfo : EIATTR_CRS_STACK_SIZE
	.align		4
.L_44:
        /*0718*/ 	.byte	0x04, 0x1e
        /*071a*/ 	.short	(.L_46 - .L_45)
.L_45:
        /*071c*/ 	.word	0x00000000


	//----- nvinfo : EIATTR_CBANK_PARAM_SIZE
	.align		4
.L_46:
        /*0720*/ 	.byte	0x03, 0x19
        /*0722*/ 	.short	0x0770


	//----- nvinfo : EIATTR_PARAM_CBANK
	.align		4
        /*0724*/ 	.byte	0x04, 0x0a
        /*0726*/ 	.short	(.L_48 - .L_47)
	.align		4
.L_47:
        /*0728*/ 	.word	index@(.nv.constant0._ZN7cutlass13device_kernelINS_4gemm6kernel13GemmUniversalIN4cute5tupleIJiiiiEEENS1_10collective13CollectiveMmaINS1_34MainloopSm90TmaGmmaWarpSpecializedILi4ENS5_IJNS4_1CILi2EEENSA_ILi1EEESC_EEENS1_35KernelTmaWarpSpecializedCooperativeEEENS5_IJNSA_ILi256EEENSA_ILi128EEENSA_ILi64EEEEEENS_10bfloat16_tENS5_IJlSC_lEEESK_SL_NS4_8TiledMMAINS4_8MMA_AtomIJNS4_4SM904GMMA28MMA_64x128x16_F32BF16BF16_SSILNSP_5MajorE0ELSR_0ELNSP_7ScaleInE1ELSS_1EEEEEENS4_6LayoutISD_NS5_IJSC_NSA_ILi0EEESW_EEEEENS5_IJNS4_10UnderscoreESZ_SZ_EEEEENS4_13SM90_TMA_LOADENS4_14ComposedLayoutINS4_7SwizzleILi3ELi4ELi3EEENS4_18smem_ptr_flag_bitsILi16EEENSV_INS5_IJNSA_ILi8EEESI_EEENS5_IJSI_SC_EEEEEEEvNS4_8identityENS4_23SM90_TMA_LOAD_MULTICASTES1C_vS1D_EENS_8epilogue10collective18CollectiveEpilogueINS1G_22Sm90TmaWarpSpecializedILi4ELi2ELi16ELb1ELb0EEEJSJ_NS5_IJSH_NSA_ILi32EEEEEESK_SL_SK_SL_NS1G_6fusion15FusionCallbacksIS1K_NS1N_13LinCombEltActINS1G_6thread4SiLuESK_fSK_fLNS_15FloatRoundStyleE2EEESJ_S1M_JEEES12_NS13_INS14_ILi2ELi4ELi3EEES17_NSV_INS5_IJS18_S1L_EEENS5_IJS1L_SC_EEEEEEENS4_17SM75_U32x4_LDSM_NENS4_14SM90_TMA_STOREES1Z_NS4_17SM90_U32x4_STSM_NENS4_9Copy_AtomIJS22_NS_6half_tEEEEvEEEvvEEEEvNT_6ParamsE)
        /*072c*/ 	.short	0x0210
        /*072e*/ 	.short	0x0770


	//----- nvinfo : EIATTR_SW_WAR
	.align		4
.L_48:
        /*0730*/ 	.byte	0x04, 0x36
        /*0732*/ 	.short	(.L_50 - .L_49)
.L_49:
        /*0734*/ 	.word	0x00000008
.L_50:


//--------------------- .nv.callgraph             --------------------------
	.section	.nv.callgraph,"",@"SHT_CUDA_CALLGRAPH"
	.align	4
	.sectionentsize	8
	.align		4
        /*0000*/ 	.word	0x00000000
	.align		4
        /*0004*/ 	.word	0xffffffff
	.align		4
        /*0008*/ 	.word	index@(_ZN7cutlass13device_kernelINS_4gemm6kernel13GemmUniversalIN4cute5tupleIJiiiiEEENS1_10collective13CollectiveMmaINS1_34MainloopSm90TmaGmmaWarpSpecializedILi4ENS5_IJNS4_1CILi2EEENSA_ILi1EEESC_EEENS1_35KernelTmaWarpSpecializedCooperativeEEENS5_IJNSA_ILi256EEENSA_ILi128EEENSA_ILi64EEEEEENS_10bfloat16_tENS5_IJlSC_lEEESK_SL_NS4_8TiledMMAINS4_8MMA_AtomIJNS4_4SM904GMMA28MMA_64x128x16_F32BF16BF16_SSILNSP_5MajorE0ELSR_0ELNSP_7ScaleInE1ELSS_1EEEEEENS4_6LayoutISD_NS5_IJSC_NSA_ILi0EEESW_EEEEENS5_IJNS4_10UnderscoreESZ_SZ_EEEEENS4_13SM90_TMA_LOADENS4_14ComposedLayoutINS4_7SwizzleILi3ELi4ELi3EEENS4_18smem_ptr_flag_bitsILi16EEENSV_INS5_IJNSA_ILi8EEESI_EEENS5_IJSI_SC_EEEEEEEvNS4_8identityENS4_23SM90_TMA_LOAD_MULTICASTES1C_vS1D_EENS_8epilogue10collective18CollectiveEpilogueINS1G_22Sm90TmaWarpSpecializedILi4ELi2ELi16ELb1ELb0EEEJSJ_NS5_IJSH_NSA_ILi32EEEEEESK_SL_SK_SL_NS1G_6fusion15FusionCallbacksIS1K_NS1N_13LinCombEltActINS1G_6thread4SiLuESK_fSK_fLNS_15FloatRoundStyleE2EEESJ_S1M_JEEES12_NS13_INS14_ILi2ELi4ELi3EEES17_NSV_INS5_IJS18_S1L_EEENS5_IJS1L_SC_EEEEEEENS4_17SM75_U32x4_LDSM_NENS4_14SM90_TMA_STOREES1Z_NS4_17SM90_U32x4_STSM_NENS4_9Copy_AtomIJS22_NS_6half_tEEEEvEEEvvEEEEvNT_6ParamsE)
	.align		4
        /*000c*/ 	.word	index@(__assertfail)
	.align		4
        /*0010*/ 	.word	0x00000000
	.align		4
        /*0014*/ 	.word	0xfffffffe
	.align		4
        /*0018*/ 	.word	0x00000000
	.align		4
        /*001c*/ 	.word	0xfffffffd
	.align		4
        /*0020*/ 	.word	0x00000000
	.align		4
        /*0024*/ 	.word	0xfffffffc


//--------------------- .nv.constant4             --------------------------
	.section	.nv.constant4,"a",@progbits
	.align	8
	.align		8
.nv.constant4:
        /*0000*/ 	.dword	__assertfail
	.align		8
        /*0008*/ 	.dword	__unnamed_1
	.align		8
        /*0010*/ 	.dword	__unnamed_2
	.align		8
        /*0018*/ 	.dword	_ZN39_INTERNAL_0ab7a50b_4_k_cu_b57909ce_27944cuda3std3__45__cpo5beginE
	.align		8
        /*0020*/ 	.dword	_ZN39_INTERNAL_0ab7a50b_4_k_cu_b57909ce_27944cuda3std3__45__cpo3endE
	.align		8
        /*0028*/ 	.dword	_ZN39_INTERNAL_0ab7a50b_4_k_cu_b57909ce_27944cuda3std3__45__cpo6cbeginE
	.align		8
        /*0030*/ 	.dword	_ZN39_INTERNAL_0ab7a50b_4_k_cu_b57909ce_27944cuda3std3__45__cpo4cendE
	.align		8
        /*0038*/ 	.dword	_ZN39_INTERNAL_0ab7a50b_4_k_cu_b57909ce_27944cuda3std3__441_GLOBAL__N__0ab7a50b_4_k_cu_b57909ce_27946ignoreE
	.align		8
        /*0040*/ 	.dword	_ZN39_INTERNAL_0ab7a50b_4_k_cu_b57909ce_27944cuda3std3__419piecewise_constructE
	.align		8
        /*0048*/ 	.dword	_ZN39_INTERNAL_0ab7a50b_4_k_cu_b57909ce_27944cuda3std3__48in_placeE
	.align		8
        /*0050*/ 	.dword	_ZN39_INTERNAL_0ab7a50b_4_k_cu_b57909ce_27944cuda3std6ranges3__45__cpo4swapE
	.align		8
        /*0058*/ 	.dword	_ZN39_INTERNAL_0ab7a50b_4_k_cu_b57909ce_27944cuda3std6ranges3__45__cpo9iter_moveE
	.align		8
        /*0060*/ 	.dword	_ZN39_INTERNAL_0ab7a50b_4_k_cu_b57909ce_27944cute7productE
	.align		8
        /*0068*/ 	.dword	_ZN39_INTERNAL_0ab7a50b_4_k_cu_b57909ce_27944cute1_E
	.align		8
        /*0070*/ 	.dword	$str$22
	.align		8
        /*0078*/ 	.dword	$str$23
	.align		8
        /*0080*/ 	.dword	$str$26
	.align		8
        /*0088*/ 	.dword	$str$27


//--------------------- .text._ZN7cutlass13device_kernelINS_4gemm6kernel13GemmUniversalIN4cute5tupleIJiiiiEEENS1_10collective13CollectiveMmaINS1_34MainloopSm90TmaGmmaWarpSpecializedILi4ENS5_IJNS4_1CILi2EEENSA_ILi1EEESC_EEENS1_35KernelTmaWarpSpecializedCooperativeEEENS5_IJNSA_ILi256EEENSA_ILi128EEENSA_ILi64EEEEEENS_10bfloat16_tENS5_IJlSC_lEEESK_SL_NS4_8TiledMMAINS4_8MMA_AtomIJNS4_4SM904GMMA28MMA_64x128x16_F32BF16BF16_SSILNSP_5MajorE0ELSR_0ELNSP_7ScaleInE1ELSS_1EEEEEENS4_6LayoutISD_NS5_IJSC_NSA_ILi0EEESW_EEEEENS5_IJNS4_10UnderscoreESZ_SZ_EEEEENS4_13SM90_TMA_LOADENS4_14ComposedLayoutINS4_7SwizzleILi3ELi4ELi3EEENS4_18smem_ptr_flag_bitsILi16EEENSV_INS5_IJNSA_ILi8EEESI_EEENS5_IJSI_SC_EEEEEEEvNS4_8identityENS4_23SM90_TMA_LOAD_MULTICASTES1C_vS1D_EENS_8epilogue10collective18CollectiveEpilogueINS1G_22Sm90TmaWarpSpecializedILi4ELi2ELi16ELb1ELb0EEEJSJ_NS5_IJSH_NSA_ILi32EEEEEESK_SL_SK_SL_NS1G_6fusion15FusionCallbacksIS1K_NS1N_13LinCombEltActINS1G_6thread4SiLuESK_fSK_fLNS_15FloatRoundStyleE2EEESJ_S1M_JEEES12_NS13_INS14_ILi2ELi4ELi3EEES17_NSV_INS5_IJS18_S1L_EEENS5_IJS1L_SC_EEEEEEENS4_17SM75_U32x4_LDSM_NENS4_14SM90_TMA_STOREES1Z_NS4_17SM90_U32x4_STSM_NENS4_9Copy_AtomIJS22_NS_6half_tEEEEvEEEvvEEEEvNT_6ParamsE --------------------------
	.section	.text._ZN7cutlass13device_kernelINS_4gemm6kernel13GemmUniversalIN4cute5tupleIJiiiiEEENS1_10collective13CollectiveMmaINS1_34MainloopSm90TmaGmmaWarpSpecializedILi4ENS5_IJNS4_1CILi2EEENSA_ILi1EEESC_EEENS1_35KernelTmaWarpSpecializedCooperativeEEENS5_IJNSA_ILi256EEENSA_ILi128EEENSA_ILi64EEEEEENS_10bfloat16_tENS5_IJlSC_lEEESK_SL_NS4_8TiledMMAINS4_8MMA_AtomIJNS4_4SM904GMMA28MMA_64x128x16_F32BF16BF16_SSILNSP_5MajorE0ELSR_0ELNSP_7ScaleInE1ELSS_1EEEEEENS4_6LayoutISD_NS5_IJSC_NSA_ILi0EEESW_EEEEENS5_IJNS4_10UnderscoreESZ_SZ_EEEEENS4_13SM90_TMA_LOADENS4_14ComposedLayoutINS4_7SwizzleILi3ELi4ELi3EEENS4_18smem_ptr_flag_bitsILi16EEENSV_INS5_IJNSA_ILi8EEESI_EEENS5_IJSI_SC_EEEEEEEvNS4_8identityENS4_23SM90_TMA_LOAD_MULTICASTES1C_vS1D_EENS_8epilogue10collective18CollectiveEpilogueINS1G_22Sm90TmaWarpSpecializedILi4ELi2ELi16ELb1ELb0EEEJSJ_NS5_IJSH_NSA_ILi32EEEEEESK_SL_SK_SL_NS1G_6fusion15FusionCallbacksIS1K_NS1N_13LinCombEltActINS1G_6thread4SiLuESK_fSK_fLNS_15FloatRoundStyleE2EEESJ_S1M_JEEES12_NS13_INS14_ILi2ELi4ELi3EEES17_NSV_INS5_IJS18_S1L_EEENS5_IJS1L_SC_EEEEEEENS4_17SM75_U32x4_LDSM_NENS4_14SM90_TMA_STOREES1Z_NS4_17SM90_U32x4_STSM_NENS4_9Copy_AtomIJS22_NS_6half_tEEEEvEEEvvEEEEvNT_6ParamsE,"ax",@progbits
	.align	128
.text._ZN7cutlass13device_kernelINS_4gemm6kernel13GemmUniversalIN4cute5tupleIJiiiiEEENS1_10collective13CollectiveMmaINS1_34MainloopSm90TmaGmmaWarpSpecializedILi4ENS5_IJNS4_1CILi2EEENSA_ILi1EEESC_EEENS1_35KernelTmaWarpSpecializedCooperativeEEENS5_IJNSA_ILi256EEENSA_ILi128EEENSA_ILi64EEEEEENS_10bfloat16_tENS5_IJlSC_lEEESK_SL_NS4_8TiledMMAINS4_8MMA_AtomIJNS4_4SM904GMMA28MMA_64x128x16_F32BF16BF16_SSILNSP_5MajorE0ELSR_0ELNSP_7ScaleInE1ELSS_1EEEEEENS4_6LayoutISD_NS5_IJSC_NSA_ILi0EEESW_EEEEENS5_IJNS4_10UnderscoreESZ_SZ_EEEEENS4_13SM90_TMA_LOADENS4_14ComposedLayoutINS4_7SwizzleILi3ELi4ELi3EEENS4_18smem_ptr_flag_bitsILi16EEENSV_INS5_IJNSA_ILi8EEESI_EEENS5_IJSI_SC_EEEEEEEvNS4_8identityENS4_23SM90_TMA_LOAD_MULTICASTES1C_vS1D_EENS_8epilogue10collective18CollectiveEpilogueINS1G_22Sm90TmaWarpSpecializedILi4ELi2ELi16ELb1ELb0EEEJSJ_NS5_IJSH_NSA_ILi32EEEEEESK_SL_SK_SL_NS1G_6fusion15FusionCallbacksIS1K_NS1N_13LinCombEltActINS1G_6thread4SiLuESK_fSK_fLNS_15FloatRoundStyleE2EEESJ_S1M_JEEES12_NS13_INS14_ILi2ELi4ELi3EEES17_NSV_INS5_IJS18_S1L_EEENS5_IJS1L_SC_EEEEEEENS4_17SM75_U32x4_LDSM_NENS4_14SM90_TMA_STOREES1Z_NS4_17SM90_U32x4_STSM_NENS4_9Copy_AtomIJS22_NS_6half_tEEEEvEEEvvEEEEvNT_6ParamsE:
        .type           _ZN7cutlass13device_kernelINS_4gemm6kernel13GemmUniversalIN4cute5tupleIJiiiiEEENS1_10collective13CollectiveMmaINS1_34MainloopSm90TmaGmmaWarpSpecializedILi4ENS5_IJNS4_1CILi2EEENSA_ILi1EEESC_EEENS1_35KernelTmaWarpSpecializedCooperativeEEENS5_IJNSA_ILi256EEENSA_ILi128EEENSA_ILi64EEEEEENS_10bfloat16_tENS5_IJlSC_lEEESK_SL_NS4_8TiledMMAINS4_8MMA_AtomIJNS4_4SM904GMMA28MMA_64x128x16_F32BF16BF16_SSILNSP_5MajorE0ELSR_0ELNSP_7ScaleInE1ELSS_1EEEEEENS4_6LayoutISD_NS5_IJSC_NSA_ILi0EEESW_EEEEENS5_IJNS4_10UnderscoreESZ_SZ_EEEEENS4_13SM90_TMA_LOADENS4_14ComposedLayoutINS4_7SwizzleILi3ELi4ELi3EEENS4_18smem_ptr_flag_bitsILi16EEENSV_INS5_IJNSA_ILi8EEESI_EEENS5_IJSI_SC_EEEEEEEvNS4_8identityENS4_23SM90_TMA_LOAD_MULTICASTES1C_vS1D_EENS_8epilogue10collective18CollectiveEpilogueINS1G_22Sm90TmaWarpSpecializedILi4ELi2ELi16ELb1ELb0EEEJSJ_NS5_IJSH_NSA_ILi32EEEEEESK_SL_SK_SL_NS1G_6fusion15FusionCallbacksIS1K_NS1N_13LinCombEltActINS1G_6thread4SiLuESK_fSK_fLNS_15FloatRoundStyleE2EEESJ_S1M_JEEES12_NS13_INS14_ILi2ELi4ELi3EEES17_NSV_INS5_IJS18_S1L_EEENS5_IJS1L_SC_EEEEEEENS4_17SM75_U32x4_LDSM_NENS4_14SM90_TMA_STOREES1Z_NS4_17SM90_U32x4_STSM_NENS4_9Copy_AtomIJS22_NS_6half_tEEEEvEEEvvEEEEvNT_6ParamsE,@function
        .size           _ZN7cutlass13device_kernelINS_4gemm6kernel13GemmUniversalIN4cute5tupleIJiiiiEEENS1_10collective13CollectiveMmaINS1_34MainloopSm90TmaGmmaWarpSpecializedILi4ENS5_IJNS4_1CILi2EEENSA_ILi1EEESC_EEENS1_35KernelTmaWarpSpecializedCooperativeEEENS5_IJNSA_ILi256EEENSA_ILi128EEENSA_ILi64EEEEEENS_10bfloat16_tENS5_IJlSC_lEEESK_SL_NS4_8TiledMMAINS4_8MMA_AtomIJNS4_4SM904GMMA28MMA_64x128x16_F32BF16BF16_SSILNSP_5MajorE0ELSR_0ELNSP_7ScaleInE1ELSS_1EEEEEENS4_6LayoutISD_NS5_IJSC_NSA_ILi0EEESW_EEEEENS5_IJNS4_10UnderscoreESZ_SZ_EEEEENS4_13SM90_TMA_LOADENS4_14ComposedLayoutINS4_7SwizzleILi3ELi4ELi3EEENS4_18smem_ptr_flag_bitsILi16EEENSV_INS5_IJNSA_ILi8EEESI_EEENS5_IJSI_SC_EEEEEEEvNS4_8identityENS4_23SM90_TMA_LOAD_MULTICASTES1C_vS1D_EENS_8epilogue10collective18CollectiveEpilogueINS1G_22Sm90TmaWarpSpecializedILi4ELi2ELi16ELb1ELb0EEEJSJ_NS5_IJSH_NSA_ILi32EEEEEESK_SL_SK_SL_NS1G_6fusion15FusionCallbacksIS1K_NS1N_13LinCombEltActINS1G_6thread4SiLuESK_fSK_fLNS_15FloatRoundStyleE2EEESJ_S1M_JEEES12_NS13_INS14_ILi2ELi4ELi3EEES17_NSV_INS5_IJS18_S1L_EEENS5_IJS1L_SC_EEEEEEENS4_17SM75_U32x4_LDSM_NENS4_14SM90_TMA_STOREES1Z_NS4_17SM90_U32x4_STSM_NENS4_9Copy_AtomIJS22_NS_6half_tEEEEvEEEvvEEEEvNT_6ParamsE,(.L_x_654 - _ZN7cutlass13device_kernelINS_4gemm6kernel13GemmUniversalIN4cute5tupleIJiiiiEEENS1_10collective13CollectiveMmaINS1_34MainloopSm90TmaGmmaWarpSpecializedILi4ENS5_IJNS4_1CILi2EEENSA_ILi1EEESC_EEENS1_35KernelTmaWarpSpecializedCooperativeEEENS5_IJNSA_ILi256EEENSA_ILi128EEENSA_ILi64EEEEEENS_10bfloat16_tENS5_IJlSC_lEEESK_SL_NS4_8TiledMMAINS4_8MMA_AtomIJNS4_4SM904GMMA28MMA_64x128x16_F32BF16BF16_SSILNSP_5MajorE0ELSR_0ELNSP_7ScaleInE1ELSS_1EEEEEENS4_6LayoutISD_NS5_IJSC_NSA_ILi0EEESW_EEEEENS5_IJNS4_10UnderscoreESZ_SZ_EEEEENS4_13SM90_TMA_LOADENS4_14ComposedLayoutINS4_7SwizzleILi3ELi4ELi3EEENS4_18smem_ptr_flag_bitsILi16EEENSV_INS5_IJNSA_ILi8EEESI_EEENS5_IJSI_SC_EEEEEEEvNS4_8identityENS4_23SM90_TMA_LOAD_MULTICASTES1C_vS1D_EENS_8epilogue10collective18CollectiveEpilogueINS1G_22Sm90TmaWarpSpecializedILi4ELi2ELi16ELb1ELb0EEEJSJ_NS5_IJSH_NSA_ILi32EEEEEESK_SL_SK_SL_NS1G_6fusion15FusionCallbacksIS1K_NS1N_13LinCombEltActINS1G_6thread4SiLuESK_fSK_fLNS_15FloatRoundStyleE2EEESJ_S1M_JEEES12_NS13_INS14_ILi2ELi4ELi3EEES17_NSV_INS5_IJS18_S1L_EEENS5_IJS1L_SC_EEEEEEENS4_17SM75_U32x4_LDSM_NENS4_14SM90_TMA_STOREES1Z_NS4_17SM90_U32x4_STSM_NENS4_9Copy_AtomIJS22_NS_6half_tEEEEvEEEvvEEEEvNT_6ParamsE)
        .other          _ZN7cutlass13device_kernelINS_4gemm6kernel13GemmUniversalIN4cute5tupleIJiiiiEEENS1_10collective13CollectiveMmaINS1_34MainloopSm90TmaGmmaWarpSpecializedILi4ENS5_IJNS4_1CILi2EEENSA_ILi1EEESC_EEENS1_35KernelTmaWarpSpecializedCooperativeEEENS5_IJNSA_ILi256EEENSA_ILi128EEENSA_ILi64EEEEEENS_10bfloat16_tENS5_IJlSC_lEEESK_SL_NS4_8TiledMMAINS4_8MMA_AtomIJNS4_4SM904GMMA28MMA_64x128x16_F32BF16BF16_SSILNSP_5MajorE0ELSR_0ELNSP_7ScaleInE1ELSS_1EEEEEENS4_6LayoutISD_NS5_IJSC_NSA_ILi0EEESW_EEEEENS5_IJNS4_10UnderscoreESZ_SZ_EEEEENS4_13SM90_TMA_LOADENS4_14ComposedLayoutINS4_7SwizzleILi3ELi4ELi3EEENS4_18smem_ptr_flag_bitsILi16EEENSV_INS5_IJNSA_ILi8EEESI_EEENS5_IJSI_SC_EEEEEEEvNS4_8identityENS4_23SM90_TMA_LOAD_MULTICASTES1C_vS1D_EENS_8epilogue10collective18CollectiveEpilogueINS1G_22Sm90TmaWarpSpecializedILi4ELi2ELi16ELb1ELb0EEEJSJ_NS5_IJSH_NSA_ILi32EEEEEESK_SL_SK_SL_NS1G_6fusion15FusionCallbacksIS1K_NS1N_13LinCombEltActINS1G_6thread4SiLuESK_fSK_fLNS_15FloatRoundStyleE2EEESJ_S1M_JEEES12_NS13_INS14_ILi2ELi4ELi3EEES17_NSV_INS5_IJS18_S1L_EEENS5_IJS1L_SC_EEEEEEENS4_17SM75_U32x4_LDSM_NENS4_14SM90_TMA_STOREES1Z_NS4_17SM90_U32x4_STSM_NENS4_9Copy_AtomIJS22_NS_6half_tEEEEvEEEvvEEEEvNT_6ParamsE,@"STO_CUDA_ENTRY STV_DEFAULT"
_ZN7cutlass13device_kernelINS_4gemm6kernel13GemmUniversalIN4cute5tupleIJiiiiEEENS1_10collective13CollectiveMmaINS1_34MainloopSm90TmaGmmaWarpSpecializedILi4ENS5_IJNS4_1CILi2EEENSA_ILi1EEESC_EEENS1_35KernelTmaWarpSpecializedCooperativeEEENS5_IJNSA_ILi256EEENSA_ILi128EEENSA_ILi64EEEEEENS_10bfloat16_tENS5_IJlSC_lEEESK_SL_NS4_8TiledMMAINS4_8MMA_AtomIJNS4_4SM904GMMA28MMA_64x128x16_F32BF16BF16_SSILNSP_5MajorE0ELSR_0ELNSP_7ScaleInE1ELSS_1EEEEEENS4_6LayoutISD_NS5_IJSC_NSA_ILi0EEESW_EEEEENS5_IJNS4_10UnderscoreESZ_SZ_EEEEENS4_13SM90_TMA_LOADENS4_14ComposedLayoutINS4_7SwizzleILi3ELi4ELi3EEENS4_18smem_ptr_flag_bitsILi16EEENSV_INS5_IJNSA_ILi8EEESI_EEENS5_IJSI_SC_EEEEEEEvNS4_8identityENS4_23SM90_TMA_LOAD_MULTICASTES1C_vS1D_EENS_8epilogue10collective18CollectiveEpilogueINS1G_22Sm90TmaWarpSpecializedILi4ELi2ELi16ELb1ELb0EEEJSJ_NS5_IJSH_NSA_ILi32EEEEEESK_SL_SK_SL_NS1G_6fusion15FusionCallbacksIS1K_NS1N_13LinCombEltActINS1G_6thread4SiLuESK_fSK_fLNS_15FloatRoundStyleE2EEESJ_S1M_JEEES12_NS13_INS14_ILi2ELi4ELi3EEES17_NSV_INS5_IJS18_S1L_EEENS5_IJS1L_SC_EEEEEEENS4_17SM75_U32x4_LDSM_NENS4_14SM90_TMA_STOREES1Z_NS4_17SM90_U32x4_STSM_NENS4_9Copy_AtomIJS22_NS_6half_tEEEEvEEEvvEEEEvNT_6ParamsE:
[----:B------:R-:W1:Y:S01]  /*0000*/  LDC R1, c[0x0][0x28] ;  /* 0x00000a00ff017b82 */ /* 0x000e620000000800 */
[----:B------:R-:W2:Y:S07]  /*0010*/  S2R R18, SR_TID.X ;  /* 0x0000000000127919 */ /* 0x000eae0000002100 */
[----:B------:R-:W3:Y:S01]  /*0020*/  LDC.64 R4, c[0x0][0x588] ;  /* 0x00016200ff047b82 */ /* 0x000ee20000000a00 */
[----:B------:R-:W-:Y:S01]  /*0030*/  ELECT P0, URZ, PT ;  /* 0x00000000003f782f */ /* 0x000fe20003800000 */
[----:B------:R-:W-:Y:S01]  /*0040*/  BSSY B0, `(.L_x_0) ;  /* 0x0000016000007945 */ /* 0x000fe20003800000 */
[----:B--2---:R-:W-:-:S02]  /*0050*/  SHF.R.U32.HI R8, RZ, 0x5, R18 ;  /* 0x00000005ff087819 */ /* 0x004fc40000011612 */
[----:B------:R-:W-:-:S03]  /*0060*/  SHF.R.U32.HI R2, RZ, 0x7, R18 ;  /* 0x00000007ff027819 */ /* 0x000fc60000011612 */
[----:B------:R-:W2:Y:S04]  /*0070*/  SHFL.IDX PT, R0, R8, RZ, 0x1f ;  /* 0x00001fff08007589 */ /* 0x000ea800000e0000 */
[----:B------:R4:W1:Y:S01]  /*0080*/  SHFL.IDX PT, R7, R2, RZ, 0x1f ;  /* 0x00001fff02077589 */ /* 0x00086200000e0000 */
[----:B--2---:R-:W-:Y:S02]  /*0090*/  ISETP.NE.OR P0, PT, R0, RZ, !P0 ;  /* 0x000000ff0000720c */ /* 0x004fe40004705670 */
[----:B------:R-:W-:-:S11]  /*00a0*/  SHF.R.S32.HI R3, RZ, 0x1f, R0 ;  /* 0x0000001fff037819 */ /* 0x000fd60000011400 */
[----:B-1-34-:R-:W-:Y:S05]  /*00b0*/  @P0 BRA `(.L_x_1) ;  /* 0x0000000000380947 */ /* 0x01afea0003800000 */
[----:B------:R-:W-:Y:S02]  /*00c0*/  ULDC.64 UR4, c[0x0][0x198] ;  /* 0x0000660000047ab9 */ /* 0x000fe40000000a00 */
[----:B------:R-:W-:Y:S02]  /*00d0*/  UIADD3 UR6, UP0, UR4, 0xf0, URZ ;  /* 0x000000f004067890 */ /* 0x000fe4000ff1e03f */
[----:B------:R-:W-:Y:S02]  /*00e0*/  UIADD3 UR8, UP1, UR4, 0x1f0, URZ ;  /* 0x000001f004087890 */ /* 0x000fe4000ff3e03f */
[----:B------:R-:W-:Y:S02]  /*00f0*/  UIADD3 UR10, UP2, UR4, 0x3f0, URZ ;  /* 0x000003f0040a7890 */ /* 0x000fe4000ff5e03f */
[----:B------:R-:W-:Y:S02]  /*0100*/  UIADD3 UR4, UP3, UR4, 0x4f0, URZ ;  /* 0x000004f004047890 */ /* 0x000fe4000ff7e03f */
[----:B------:R-:W-:-:S02]  /*0110*/  UIADD3.X UR7, URZ, UR5, URZ, UP0, !UPT ;  /* 0x000000053f077290 */ /* 0x000fc400087fe43f */
[----:B------:R-:W-:Y:S02]  /*0120*/  UIADD3.X UR9, URZ, UR5, URZ, UP1, !UPT ;  /* 0x000000053f097290 */ /* 0x000fe40008ffe43f */
[----:B------:R-:W-:Y:S02]  /*0130*/  UIADD3.X UR11, URZ, UR5, URZ, UP2, !UPT ;  /* 0x000000053f0b7290 */ /* 0x000fe400097fe43f */
[----:B------:R-:W-:-:S03]  /*0140*/  UIADD3.X UR5, URZ, UR5, URZ, UP3, !UPT ;  /* 0x000000053f057290 */ /* 0x000fc60009ffe43f */
[----:B------:R1:W-:Y:S02]  /*0150*/  UTMACCTL.PF [UR6] ;  /* 0x00000000060079b9 */ /* 0x0003e40008040000 */
[----:B------:R1:W-:Y:S02]  /*0160*/  UTMACCTL.PF [UR8] ;  /* 0x00000000080079b9 */ /* 0x0003e40008040000 */
[----:B------:R1:W-:Y:S02]  /*0170*/  UTMACCTL.PF [UR10] ;  /* 0x000000000a0079b9 */ /* 0x0003e40008040000 */
[----:B------:R1:W-:Y:S02]  /*0180*/  UTMACCTL.PF [UR4] ;  /* 0x00000000040079b9 */ /* 0x0003e40008040000 */
[----:B-1----:R-:W-:Y:S01]  /*0190*/  NOP ;  /* 0x0000000000007918 */ /* 0x002fe20000000000 */
.L_x_1:
[----:B------:R-:W-:Y:S05]  /*01a0*/  BSYNC B0 ;  /* 0x0000000000007941 */ /* 0x000fea0003800000 */
.L_x_0:
[----:B------:R-:W-:Y:S01]  /*01b0*/  ULDC.64 UR4, c[0x0][0x590] ;  /* 0x0001640000047ab9 */ /* 0x000fe20000000a00 */
[----:B------:R-:W-:Y:S01]  /*01c0*/  LEA.HI R3, R3, R0, RZ, 0x2 ;  /* 0x0000000003037211 */ /* 0x000fe200078f10ff */
[----:B------:R-:W-:Y:S01]  /*01d0*/  ULDC.64 UR42, c[0x0][0x208] ;  /* 0x00008200002a7ab9 */ /* 0x000fe20000000a00 */
[----:B------:R-:W-:Y:S02]  /*01e0*/  ISETP.NE.U32.AND P2, PT, RZ, UR4, PT ;  /* 0x00000004ff007c0c */ /* 0x000fe4000bf45070 */
[----:B------:R-:W-:Y:S02]  /*01f0*/  LOP3.LUT R3, R3, 0xfffffffc, RZ, 0xc0, !PT ;  /* 0xfffffffc03037812 */ /* 0x000fe400078ec0ff */
[----:B------:R-:W-:Y:S02]  /*0200*/  ISETP.NE.AND.EX P3, PT, RZ, UR5, PT, P2 ;  /* 0x00000005ff007c0c */ /* 0x000fe4000bf65320 */
[----:B------:R-:W-:Y:S02]  /*0210*/  IADD3 R0, R0, -R3, RZ ;  /* 0x8000000300007210 */ /* 0x000fe40007ffe0ff */
[----:B------:R-:W-:-:S02]  /*0220*/  PRMT R6, RZ, 0x7610, R6 ;  /* 0x00007610ff067816 */ /* 0x000fc40000000006 */
[----:B------:R-:W-:Y:S02]  /*0230*/  MOV R2, R4 ;  /* 0x0000000400027202 */ /* 0x000fe40000000f00 */
[----:B------:R-:W-:-:S05]  /*0240*/  MOV R3, R5 ;  /* 0x0000000500037202 */ /* 0x000fca0000000f00 */
[----:B------:R-:W-:Y:S05]  /*0250*/  @P3 BRA `(.L_x_2) ;  /* 0x0000000000303947 */ /* 0x000fea0003800000 */
[----:B------:R-:W-:Y:S02]  /*0260*/  ULDC.64 UR6, c[0x0][0x588] ;  /* 0x0001620000067ab9 */ /* 0x000fe40000000a00 */
[----:B------:R-:W-:-:S04]  /*0270*/  ISETP.NE.U32.AND P0, PT, RZ, UR6, PT ;  /* 0x00000006ff007c0c */ /* 0x000fc8000bf05070 */
[----:B------:R-:W-:-:S13]  /*0280*/  ISETP.NE.AND.EX P0, PT, RZ, UR7, PT, P0 ;  /* 0x00000007ff007c0c */ /* 0x000fda000bf05300 */
[----:B------:R-:W-:Y:S05]  /*0290*/  @!P0 BRA `(.L_x_3) ;  /* 0x0000000000108947 */ /* 0x000fea0003800000 */
[----:B------:R-:W2:Y:S02]  /*02a0*/  LDG.E R6, desc[UR42][R2.64] ;  /* 0x0000002a02067981 */ /* 0x000ea4000c1e1900 */
[----:B--2---:R-:W-:Y:S02]  /*02b0*/  FSETP.NEU.AND P1, PT, R6, RZ, PT ;  /* 0x000000ff0600720b */ /* 0x004fe40003f2d000 */
[----:B------:R-:W-:Y:S01]  /*02c0*/  MOV R6, 0x1 ;  /* 0x0000000100067802 */ /* 0x000fe20000000f00 */
[----:B------:R-:W-:Y:S10]  /*02d0*/  BRA `(.L_x_2) ;  /* 0x0000000000107947 */ /* 0x000ff40003800000 */
.L_x_3:
[----:B------:R-:W-:Y:S01]  /*02e0*/  ULDC UR6, c[0x0][0x580] ;  /* 0x0001600000067ab9 */ /* 0x000fe20000000800 */
[----:B------:R-:W-:Y:S02]  /*02f0*/  MOV R6, 0x1 ;  /* 0x0000000100067802 */ /* 0x000fe40000000f00 */
[----:B------:R-:W-:Y:S02]  /*0300*/  CS2R R2, SRZ ;  /* 0x0000000000027805 */ /* 0x000fe4000001ff00 */
[----:B------:R-:W-:-:S13]  /*0310*/  FSETP.NEU.AND P1, PT, RZ, UR6, PT ;  /* 0x00000006ff007c0b */ /* 0x000fda000bf2d000 */
.L_x_2:
[----:B------:R-:W-:Y:S02]  /*0320*/  ISETP.NE.U32.AND P4, PT, R2, RZ, PT ;  /* 0x000000ff0200720c */ /* 0x000fe40003f85070 */
[----:B------:R-:W-:Y:S02]  /*0330*/  ISETP.NE.AND.EX P5, PT, RZ, UR5, PT, P2 ;  /* 0x00000005ff007c0c */ /* 0x000fe4000bfa5320 */
[----:B------:R-:W-:Y:S02]  /*0340*/  ISETP.NE.AND.EX P2, PT, R3, RZ, PT, P4 ;  /* 0x000000ff0300720c */ /* 0x000fe40003f45340 */
[----:B------:R-:W-:-:S11]  /*0350*/  PLOP3.LUT P0, PT, PT, PT, PT, 0x8, 0x0 ;  /* 0x000000000000781c */ /* 0x000fd60003f0e170 */
[----:B------:R-:W-:Y:S05]  /*0360*/  @P2 BRA P5, `(.L_x_4) ;  /* 0x0000000000342947 */ /* 0x000fea0002800000 */
[----:B------:R-:W-:-:S04]  /*0370*/  ISETP.NE.U32.AND P0, PT, RZ, UR4, PT ;  /* 0x00000004ff007c0c */ /* 0x000fc8000bf05070 */
[----:B------:R-:W-:-:S13]  /*0380*/  ISETP.NE.AND.EX P0, PT, RZ, UR5, PT, P0 ;  /* 0x00000005ff007c0c */ /* 0x000fda000bf05300 */
[----:B------:R-:W-:Y:S05]  /*0390*/  @!P0 BRA `(.L_x_5) ;  /* 0x0000000000248947 */ /* 0x000fea0003800000 */
[----:B------:R-:W-:Y:S02]  /*03a0*/  PRMT R6, R6, 0x9910, RZ ;  /* 0x0000991006067816 */ /* 0x000fe400000000ff */
[----:B------:R-:W-:Y:S02]  /*03b0*/  ISETP.NE.U32.AND P0, PT, R2, RZ, PT ;  /* 0x000000ff0200720c */ /* 0x000fe40003f05070 */
[----:B------:R-:W-:Y:S02]  /*03c0*/  ISETP.NE.AND P2, PT, R6, RZ, PT ;  /* 0x000000ff0600720c */ /* 0x000fe40003f45270 */
[----:B------:R-:W-:Y:S02]  /*03d0*/  ISETP.NE.AND.EX P0, PT, R3, RZ, PT, P0 ;  /* 0x000000ff0300720c */ /* 0x000fe40003f05300 */
[----:B------:R-:W-:-:S09]  /*03e0*/  SEL R2, RZ, 0xffffffff, P1 ;  /* 0xffffffffff027807 */ /* 0x000fd20000800000 */
[----:B------:R-:W-:-:S04]  /*03f0*/  @!P2 SEL R2, RZ, 0xffffffff, P0 ;  /* 0xffffffffff02a807 */ /* 0x000fc80000000000 */
[----:B------:R-:W-:-:S04]  /*0400*/  LOP3.LUT R2, R2, 0x1, RZ, 0xc0, !PT ;  /* 0x0000000102027812 */ /* 0x000fc800078ec0ff */
[----:B------:R-:W-:Y:S01]  /*0410*/  ISETP.EQ.U32.AND P0, PT, R2, 0x1, PT ;  /* 0x000000010200780c */ /* 0x000fe20003f02070 */
[----:B------:R-:W-:-:S12]  /*0420*/  BRA `(.L_x_4) ;  /* 0x0000000000047947 */ /* 0x000fd80003800000 */
.L_x_5:
[----:B------:R-:W-:-:S13]  /*0430*/  PLOP3.LUT P0, PT, P1, PT, PT, 0x8, 0x0 ;  /* 0x000000000000781c */ /* 0x000fda0000f0e170 */
.L_x_4:
[----:B------:R-:W1:Y:S02]  /*0440*/  SHFL.IDX PT, R2, R8, RZ, 0x1f ;  /* 0x00001fff08027589 */ /* 0x000e6400000e0000 */
[----:B-1----:R-:W-:-:S13]  /*0450*/  ISETP.NE.AND P1, PT, R2, RZ, PT ;  /* 0x000000ff0200720c */ /* 0x002fda0003f25270 */
[----:B------:R-:W-:Y:S05]  /*0460*/  @P1 BRA `(.L_x_6) ;  /* 0x0000000000581947 */ /* 0x000fea0003800000 */
[----:B------:R-:W1:Y:S01]  /*0470*/  S2UR UR8, SR_CgaCtaId ;  /* 0x00000000000879c3 */ /* 0x000e620000008800 */
[----:B------:R-:W-:Y:S01]  /*0480*/  UMOV UR4, 0x400 ;  /* 0x0000040000047882 */ /* 0x000fe20000000000 */
[----:B------:R-:W-:Y:S01]  /*0490*/  UMOV UR5, 0x1 ;  /* 0x0000000100057882 */ /* 0x000fe20000000000 */
[----:B------:R-:W-:Y:S01]  /*04a0*/  UMOV UR6, 0x4 ;  /* 0x0000000400067882 */ /* 0x000fe20000000000 */
[----:B------:R-:W-:Y:S01]  /*04b0*/  ELECT P1, URZ, PT ;  /* 0x00000000003f782f */ /* 0x000fe20003820000 */
[----:B------:R-:W-:-:S04]  /*04c0*/  UIADD3 UR6, -UR6, 0x100000, URZ ;  /* 0x0010000006067890 */ /* 0x000fc8000fffe13f */
[----:B------:R-:W-:Y:S02]  /*04d0*/  USHF.L.U32 UR7, UR6, 0xb, URZ ;  /* 0x0000000b06077899 */ /* 0x000fe4000800063f */
[----:B------:R-:W-:Y:S02]  /*04e0*/  USHF.L.U32 UR6, UR6, 0x1, URZ ;  /* 0x0000000106067899 */ /* 0x000fe4000800063f */
[----:B-1----:R-:W-:Y:S02]  /*04f0*/  ULEA UR8, UR8, UR4, 0x18 ;  /* 0x0000000408087291 */ /* 0x002fe4000f8ec03f */
[----:B------:R-:W-:-:S04]  /*0500*/  UIADD3 UR4, -UR5, 0x100000, URZ ;  /* 0x0010000005047890 */ /* 0x000fc8000fffe13f */
[----:B------:R-:W-:Y:S02]  /*0510*/  USHF.L.U32 UR5, UR4, 0xb, URZ ;  /* 0x0000000b04057899 */ /* 0x000fe4000800063f */
[----:B------:R-:W-:Y:S01]  /*0520*/  USHF.L.U32 UR4, UR4, 0x1, URZ ;  /* 0x0000000104047899 */ /* 0x000fe2000800063f */
[----:B------:R-:W1:Y:S11]  /*0530*/  FENCE.VIEW.ASYNC.S ;  /* 0x00000000000073c6 */ /* 0x000e760000000000 */
[----:B-1----:R1:W2:Y:S01]  /*0540*/  SYNCS.EXCH.64 URZ, [UR8], UR4 ;  /* 0x00000004083f75b2 */ /* 0x0022a20008000100 */
[----:B------:R1:W3:Y:S01]  /*0550*/  SYNCS.EXCH.64 URZ, [UR8+0x20], UR6 ;  /* 0x00002006083f75b2 */ /* 0x0002e20008000100 */
[----:B------:R1:W4:Y:S01]  /*0560*/  SYNCS.EXCH.64 URZ, [UR8+0x8], UR4 ;  /* 0x00000804083f75b2 */ /* 0x0003220008000100 */
[----:B------:R1:W1:Y:S01]  /*0570*/  SYNCS.EXCH.64 URZ, [UR8+0x28], UR6 ;  /* 0x00002806083f75b2 */ /* 0x0002620008000100 */
[----:B------:R1:W1:Y:S01]  /*0580*/  SYNCS.EXCH.64 URZ, [UR8+0x10], UR4 ;  /* 0x00001004083f75b2 */ /* 0x0002620008000100 */
[----:B------:R1:W1:Y:S01]  /*0590*/  SYNCS.EXCH.64 URZ, [UR8+0x30], UR6 ;  /* 0x00003006083f75b2 */ /* 0x0002620008000100 */
[----:B------:R1:W1:Y:S01]  /*05a0*/  SYNCS.EXCH.64 URZ, [UR8+0x18], UR4 ;  /* 0x00001804083f75b2 */ /* 0x0002620008000100 */
[----:B------:R1:W1:Y:S01]  /*05b0*/  SYNCS.EXCH.64 URZ, [UR8+0x38], UR6 ;  /* 0x00003806083f75b2 */ /* 0x0002620008000100 */
[----:B------:R-:W-:Y:S01]  /*05c0*/  NOP ;  /* 0x0000000000007918 */ /* 0x000fe20000000000 */
.L_x_6:
[----:B------:R-:W5:Y:S01]  /*05d0*/  SHFL.IDX PT, R3, R8, RZ, 0x1f ;  /* 0x00001fff08037589 */ /* 0x000f6200000e0000 */
[----:B------:R-:W1:Y:S01]  /*05e0*/  S2UR UR9, SR_CTAID.X ;  /* 0x00000000000979c3 */ /* 0x000e620000002500 */
[----:B------:R-:W-:Y:S01]  /*05f0*/  NOP ;  /* 0x0000000000007918 */ /* 0x000fe20000000000 */
[----:B-----5:R-:W-:Y:S02]  /*0600*/  ISETP.NE.AND P1, PT, R3, RZ, PT ;  /* 0x000000ff0300720c */ /* 0x020fe40003f25270 */
[----:B------:R-:W-:-:S04]  /*0610*/  SHF.R.S32.HI R3, RZ, 0x1f, R18 ;  /* 0x0000001fff037819 */ /* 0x000fc80000011412 */
[----:B------:R-:W-:-:S07]  /*0620*/  LEA.HI R3, R3, R18, RZ, 0x7 ;  /* 0x0000001203037211 */ /* 0x000fce00078f38ff */
[----:B-1----:R-:W-:Y:S05]  /*0630*/  @P1 BRA `(.L_x_7) ;  /* 0x0000000000581947 */ /* 0x002fea0003800000 */
[----:B------:R-:W1:Y:S01]  /*0640*/  S2UR UR5, SR_CgaCtaId ;  /* 0x00000000000579c3 */ /* 0x000e620000008800 */
[----:B------:R-:W-:Y:S01]  /*0650*/  UMOV UR4, 0x400 ;  /* 0x0000040000047882 */ /* 0x000fe20000000000 */
[----:B------:R-:W-:Y:S01]  /*0660*/  UMOV UR6, 0x20 ;  /* 0x0000002000067882 */ /* 0x000fe20000000000 */
[----:B------:R-:W-:Y:S01]  /*0670*/  UMOV UR7, 0x100 ;  /* 0x0000010000077882 */ /* 0x000fe20000000000 */
[----:B------:R-:W-:Y:S01]  /*0680*/  ELECT P1, URZ, PT ;  /* 0x00000000003f782f */ /* 0x000fe20003820000 */
[----:B-1----:R-:W-:Y:S02]  /*0690*/  ULEA UR8, UR5, UR4, 0x18 ;  /* 0x0000000405087291 */ /* 0x002fe4000f8ec03f */
[----:B------:R-:W-:-:S04]  /*06a0*/  UIADD3 UR4, -UR6, 0x100000, URZ ;  /* 0x0010000006047890 */ /* 0x000fc8000fffe13f */
[----:B------:R-:W-:Y:S02]  /*06b0*/  USHF.L.U32 UR5, UR4, 0xb, URZ ;  /* 0x0000000b04057899 */ /* 0x000fe4000800063f */
[----:B------:R-:W-:Y:S02]  /*06c0*/  USHF.L.U32 UR4, UR4, 0x1, URZ ;  /* 0x0000000104047899 */ /* 0x000fe4000800063f */
[----:B------:R-:W-:-:S04]  /*06d0*/  UIADD3 UR6, -UR7, 0x100000, URZ ;  /* 0x0010000007067890 */ /* 0x000fc8000fffe13f */
[----:B------:R-:W-:Y:S02]  /*06e0*/  USHF.L.U32 UR7, UR6, 0xb, URZ ;  /* 0x0000000b06077899 */ /* 0x000fe4000800063f */
[----:B------:R-:W-:Y:S01]  /*06f0*/  USHF.L.U32 UR6, UR6, 0x1, URZ ;  /* 0x0000000106067899 */ /* 0x000fe2000800063f */
[----:B------:R-:W1:Y:S03]  /*0700*/  FENCE.VIEW.ASYNC.S ;  /* 0x00000000000073c6 */ /* 0x000e660000000000 */
[----:B-1----:R1:W1:Y:S08]  /*0710*/  SYNCS.EXCH.64 URZ, [UR8+0x40], UR4 ;  /* 0x00004004083f75b2 */ /* 0x0022700008000100 */
[----:B------:R1:W1:Y:S01]  /*0720*/  SYNCS.EXCH.64 URZ, [UR8+0x60], UR6 ;  /* 0x00006006083f75b2 */ /* 0x0002620008000100 */
[----:B------:R1:W1:Y:S01]  /*0730*/  SYNCS.EXCH.64 URZ, [UR8+0x48], UR4 ;  /* 0x00004804083f75b2 */ /* 0x0002620008000100 */
[----:B------:R1:W1:Y:S01]  /*0740*/  SYNCS.EXCH.64 URZ, [UR8+0x68], UR6 ;  /* 0x00006806083f75b2 */ /* 0x0002620008000100 */
[----:B------:R1:W1:Y:S01]  /*0750*/  SYNCS.EXCH.64 URZ, [UR8+0x50], UR4 ;  /* 0x00005004083f75b2 */ /* 0x0002620008000100 */
[----:B------:R1:W1:Y:S01]  /*0760*/  SYNCS.EXCH.64 URZ, [UR8+0x70], UR6 ;  /* 0x00007006083f75b2 */ /* 0x0002620008000100 */
[----:B------:R1:W1:Y:S01]  /*0770*/  SYNCS.EXCH.64 URZ, [UR8+0x58], UR4 ;  /* 0x00005804083f75b2 */ /* 0x0002620008000100 */
[----:B------:R1:W1:Y:S01]  /*0780*/  SYNCS.EXCH.64 URZ, [UR8+0x78], UR6 ;  /* 0x00007806083f75b2 */ /* 0x0002620008000100 */
[----:B------:R-:W-:Y:S01]  /*0790*/  NOP ;  /* 0x0000000000007918 */ /* 0x000fe20000000000 */
.L_x_7:
[----:B------:R-:W-:Y:S01]  /*07a0*/  LOP3.LUT R3, R3, 0xffffff80, RZ, 0xc0, !PT ;  /* 0xffffff8003037812 */ /* 0x000fe200078ec0ff */
[----:B------:R-:W5:Y:S01]  /*07b0*/  S2R R6, SR_CTAID.Y ;  /* 0x0000000000067919 */ /* 0x000f620000002600 */
[----:B------:R-:W-:Y:S01]  /*07c0*/  I2FP.F32.U32 R12, UR9 ;  /* 0x00000009000c7c45 */ /* 0x000fe20008201000 */
[----:B-1----:R-:W-:Y:S01]  /*07d0*/  ULDC UR4, c[0x0][0x150] ;  /* 0x0000540000047ab9 */ /* 0x002fe20000000800 */
[----:B------:R-:W-:Y:S01]  /*07e0*/  SHF.R.S32.HI R11, RZ, 0x1f, R2 ;  /* 0x0000001fff0b7819 */ /* 0x000fe20000011402 */
[----:B------:R-:W-:Y:S01]  /*07f0*/  IMAD.IADD R3, R18, 0x1, -R3 ;  /* 0x0000000112037824 */ /* 0x000fe200078e0a03 */
[----:B------:R-:W1:Y:S01]  /*0800*/  SHFL.IDX PT, R8, R8, RZ, 0x1f ;  /* 0x00001fff08087589 */ /* 0x000e6200000e0000 */
[----:B------:R-:W-:Y:S01]  /*0810*/  FMUL R12, R12, UR4 ;  /* 0x000000040c0c7c20 */ /* 0x000fe20008400000 */
[----:B------:R-:W2:Y:S01]  /*0820*/  LDC R13, c[0x0][0x144] ;  /* 0x00005100ff0d7b82 */ /* 0x000ea20000000800 */
[----:B------:R-:W-:Y:S02]  /*0830*/  LEA.HI R11, R11, R2, RZ, 0x2 ;  /* 0x000000020b0b7211 */ /* 0x000fe400078f10ff */
[----:B------:R-:W-:-:S02]  /*0840*/  ELECT P1, URZ, PT ;  /* 0x00000000003f782f */ /* 0x000fc40003820000 */
[----:B------:R-:W-:Y:S01]  /*0850*/  SHF.R.S32.HI R10, RZ, 0x1f, R3 ;  /* 0x0000001fff0a7819 */ /* 0x000fe20000011403 */
[----:B------:R-:W-:Y:S01]  /*0860*/  ULDC UR4, c[0x0][0x154] ;  /* 0x0000550000047ab9 */ /* 0x000fe20000000800 */
[----:B------:R-:W3:Y:S01]  /*0870*/  F2I.U32.TRUNC.NTZ R12, R12 ;  /* 0x0000000c000c7305 */ /* 0x000ee2000020f000 */
[----:B------:R-:W-:Y:S01]  /*0880*/  LOP3.LUT R11, R11, 0x3ffffffc, RZ, 0xc0, !PT ;  /* 0x3ffffffc0b0b7812 */ /* 0x000fe200078ec0ff */
[----:B------:R-:W-:Y:S01]  /*0890*/  NOP ;  /* 0x0000000000007918 */ /* 0x000fe20000000000 */
[----:B------:R-:W-:Y:S02]  /*08a0*/  LEA.HI R10, R10, R3, RZ, 0x3 ;  /* 0x000000030a0a7211 */ /* 0x000fe400078f18ff */
[----:B------:R-:W-:Y:S02]  /*08b0*/  IADD3 R11, R2, -R11, RZ ;  /* 0x8000000b020b7210 */ /* 0x000fe40007ffe0ff */
[--C-:B------:R-:W-:Y:S02]  /*08c0*/  SHF.R.S32.HI R9, RZ, 0x3, R10.reuse ;  /* 0x00000003ff097819 */ /* 0x100fe4000001140a */
[----:B------:R-:W-:-:S02]  /*08d0*/  SHF.R.S32.HI R10, RZ, 0x1f, R10 ;  /* 0x0000001fff0a7819 */ /* 0x000fc4000001140a */
[----:B------:R-:W-:Y:S02]  /*08e0*/  ISETP.NE.AND P4, PT, R0, RZ, PT ;  /* 0x000000ff0000720c */ /* 0x000fe40003f85270 */
[----:B------:R-:W-:Y:S02]  /*08f0*/  LEA.HI R10, R10, R9, RZ, 0x2 ;  /* 0x000000090a0a7211 */ /* 0x000fe400078f10ff */
[----:B---3--:R-:W-:Y:S02]  /*0900*/  IADD3 R14, -R12, RZ, RZ ;  /* 0x000000ff0c0e7210 */ /* 0x008fe40007ffe1ff */
[----:B------:R-:W-:Y:S02]  /*0910*/  LOP3.LUT R10, R10, 0xfffffffc, RZ, 0xc0, !PT ;  /* 0xfffffffc0a0a7812 */ /* 0x000fe400078ec0ff */
[----:B-1----:R-:W-:Y:S02]  /*0920*/  ISETP.NE.OR P1, PT, R8, RZ, !P1 ;  /* 0x000000ff0800720c */ /* 0x002fe40004f25670 */
[----:B------:R-:W-:-:S02]  /*0930*/  IADD3 R10, R9, -R10, RZ ;  /* 0x8000000a090a7210 */ /* 0x000fc40007ffe0ff */
[----:B-----5:R-:W-:Y:S01]  /*0940*/  I2FP.F32.U32 R8, R6 ;  /* 0x0000000600087245 */ /* 0x020fe20000201000 */
[----:B------:R-:W1:Y:S01]  /*0950*/  LDC R9, c[0x0][0x148] ;  /* 0x00005200ff097b82 */ /* 0x000e620000000800 */
[----:B------:R-:W-:Y:S02]  /*0960*/  LEA R10, R11, R10, 0x2 ;  /* 0x0000000a0b0a7211 */ /* 0x000fe400078e10ff */
[----:B------:R-:W-:Y:S01]  /*0970*/  ISETP.EQ.OR P2, PT, R0, 0x3, !P4 ;  /* 0x000000030000780c */ /* 0x000fe20006742670 */
[----:B------:R-:W-:Y:S01]  /*0980*/  FMUL R12, R8, UR4 ;  /* 0x00000004080c7c20 */ /* 0x000fe20008400000 */
[C---:B------:R-:W-:Y:S01]  /*0990*/  LEA.HI R2, R10.reuse, R10, RZ, 0x1 ;  /* 0x0000000a0a027211 */ /* 0x040fe200078f08ff */
[----:B------:R-:W-:Y:S01]  /*09a0*/  IMAD.SHL.U32 R153, R10, 0x4, RZ ;  /* 0x000000040a997824 */ /* 0x000fe200078e00ff */
[----:B------:R-:W-:Y:S01]  /*09b0*/  ISETP.EQ.AND P2, PT, R7, RZ, P2 ;  /* 0x000000ff0700720c */ /* 0x000fe20001742270 */
[----:B------:R-:W-:Y:S01]  /*09c0*/  VOTEU.ALL UP0, P1 ;  /* 0x00000000003f7886 */ /* 0x000fe20000800000 */
[----:B------:R-:W-:Y:S01]  /*09d0*/  LOP3.LUT R11, R2, 0xfffffffe, RZ, 0xc0, !PT ;  /* 0xfffffffe020b7812 */ /* 0x000fe200078ec0ff */
[----:B--2---:R-:W-:Y:S01]  /*09e0*/  IMAD R8, R13, R14, UR9 ;  /* 0x000000090d087e24 */ /* 0x004fe2000f8e020e */
[----:B------:R-:W2:Y:S01]  /*09f0*/  F2I.U32.TRUNC.NTZ R12, R12 ;  /* 0x0000000c000c7305 */ /* 0x000ea2000020f000 */
[C---:B------:R-:W-:Y:S01]  /*0a00*/  LOP3.LUT R153, R10.reuse, 0xc, R153, 0x78, !PT ;  /* 0x0000000c0a997812 */ /* 0x040fe200078e7899 */
[----:B------:R-:W3:Y:S01]  /*0a10*/  @!UP0 S2UR UR7, SR_CgaCtaId ;  /* 0x00000000000789c3 */ /* 0x000ee20000008800 */
[----:B------:R-:W-:Y:S01]  /*0a20*/  IADD3 R11, R10, -R11, RZ ;  /* 0x8000000b0a0b7210 */ /* 0x000fe20007ffe0ff */
[----:B------:R-:W-:Y:S01]  /*0a30*/  UMOV UR4, 0x20 ;  /* 0x0000002000047882 */ /* 0x000fe20000000000 */
[----:B------:R-:W-:Y:S01]  /*0a40*/  @!UP0 UMOV UR6, 0x400 ;  /* 0x0000040000068882 */ /* 0x000fe20000000000 */
[----:B------:R-:W-:-:S04]  /*0a50*/  @!UP0 UIADD3 UR4, -UR4, 0x100000, URZ ;  /* 0x0010000004048890 */ /* 0x000fc8000fffe13f */
[----:B------:R-:W-:Y:S02]  /*0a60*/  @!UP0 USHF.L.U32 UR5, UR4, 0xb, URZ ;  /* 0x0000000b04058899 */ /* 0x000fe4000800063f */
[----:B------:R-:W-:Y:S01]  /*0a70*/  @!UP0 USHF.L.U32 UR4, UR4, 0x1, URZ ;  /* 0x0000000104048899 */ /* 0x000fe2000800063f */
[----:B------:R-:W-:Y:S01]  /*0a80*/  ISETP.NE.AND P5, PT, R11, R8, PT ;  /* 0x000000080b00720c */ /* 0x000fe20003fa5270 */
[----:B------:R-:W-:Y:S01]  /*0a90*/  VOTEU.ALL UP1, P1 ;  /* 0x00000000003f7886 */ /* 0x000fe20000820000 */
[----:B------:R-:W-:Y:S01]  /*0aa0*/  SEL R17, RZ, 0x1, !P2 ;  /* 0x00000001ff117807 */ /* 0x000fe20005000000 */
[----:B------:R-:W5:Y:S01]  /*0ab0*/  LDC R10, c[0x0][0x140] ;  /* 0x00005000ff0a7b82 */ /* 0x000f620000000800 */
[----:B------:R-:W-:Y:S02]  /*0ac0*/  MOV R152, 0x1 ;  /* 0x0000000100987802 */ /* 0x000fe40000000f00 */
[----:B------:R-:W-:Y:S02]  /*0ad0*/  IADD3 R14, R7, -0x1, RZ ;  /* 0xffffffff070e7810 */ /* 0x000fe40007ffe0ff */
[----:B--2---:R-:W-:-:S05]  /*0ae0*/  IADD3 R24, -R12, RZ, RZ ;  /* 0x000000ff0c187210 */ /* 0x004fca0007ffe1ff */
[----:B------:R-:W-:Y:S01]  /*0af0*/  @P5 LEA.HI R2, R153, R153, RZ, 0x1 ;  /* 0x0000009999025211 */ /* 0x000fe200078f08ff */
[----:B-1----:R-:W-:-:S03]  /*0b00*/  IMAD R11, R9, R24, R6 ;  /* 0x00000018090b7224 */ /* 0x002fc600078e0206 */
[----:B------:R-:W-:Y:S01]  /*0b10*/  @P5 SHF.R.S32.HI R2, RZ, 0x1, R2 ;  /* 0x00000001ff025819 */ /* 0x000fe20000011402 */
[----:B---3--:R-:W-:-:S03]  /*0b20*/  @!UP0 ULEA UR6, UR7, UR6, 0x18 ;  /* 0x0000000607068291 */ /* 0x008fc6000f8ec03f */
[----:B------:R-:W-:Y:S01]  /*0b30*/  @P5 ISETP.NE.AND P6, PT, R2, R11, PT ;  /* 0x0000000b0200520c */ /* 0x000fe20003fc5270 */
[----:B------:R-:W-:Y:S01]  /*0b40*/  VOTEU.ALL UP0, P1 ;  /* 0x00000000003f7886 */ /* 0x000fe20000800000 */
[----:B------:R-:W-:Y:S02]  /*0b50*/  LOP3.LUT P1, RZ, R3, 0x7, RZ, 0xc0, !PT ;  /* 0x0000000703ff7812 */ /* 0x000fe4000782c0ff */
[----:B------:R-:W-:Y:S02]  /*0b60*/  @P5 SEL R152, RZ, 0x1, P6 ;  /* 0x00000001ff985807 */ /* 0x000fe40003000000 */
[----:B-----5:R-:W-:Y:S02]  /*0b70*/  ISETP.EQ.U32.AND P2, PT, R10, 0x1, PT ;  /* 0x000000010a00780c */ /* 0x020fe40003f42070 */
[----:B------:R-:W-:Y:S02]  /*0b80*/  ISETP.NE.AND P5, PT, R7, RZ, PT ;  /* 0x000000ff0700720c */ /* 0x000fe40003fa5270 */
[----:B------:R-:W-:Y:S01]  /*0b90*/  ISETP.LT.U32.AND P1, PT, R153, 0x2, !P1 ;  /* 0x000000029900780c */ /* 0x000fe20004f21070 */
[----:B------:R-:W1:Y:S02]  /*0ba0*/  FENCE.VIEW.ASYNC.S ;  /* 0x00000000000073c6 */ /* 0x000e640000000000 */
[----:B-1----:R1:W2:Y:S01]  /*0bb0*/  @!UP0 SYNCS.EXCH.64 URZ, [UR6+0x80], UR4 ;  /* 0x00008004063f85b2 */ /* 0x0022a20008000100 */
[----:B------:R-:W-:-:S02]  /*0bc0*/  ISETP.EQ.AND P6, PT, R0, 0x2, !P5 ;  /* 0x000000020000780c */ /* 0x000fc40006fc2270 */
[----:B------:R-:W-:Y:S02]  /*0bd0*/  SEL R3, RZ, 0x1, !P1 ;  /* 0x00000001ff037807 */ /* 0x000fe40004800000 */
[----:B------:R-:W-:Y:S02]  /*0be0*/  ISETP.GE.U32.AND P1, PT, R14, 0x2, PT ;  /* 0x000000020e00780c */ /* 0x000fe40003f26070 */
[----:B------:R-:W-:Y:S02]  /*0bf0*/  SEL R19, RZ, 0x1, !P6 ;  /* 0x00000001ff137807 */ /* 0x000fe40007000000 */
[----:B------:R-:W-:Y:S02]  /*0c00*/  LOP3.LUT R152, R152, R3, RZ, 0xc0, !PT ;  /* 0x0000000398987212 */ /* 0x000fe400078ec0ff */
[----:B------:R-:W-:Y:S02]  /*0c10*/  SEL R19, R19, 0x2, P1 ;  /* 0x0000000213137807 */ /* 0x000fe40000800000 */
[----:B------:R-:W-:Y:S01]  /*0c20*/  SEL R17, R17, 0x2, P1 ;  /* 0x0000000211117807 */ /* 0x000fe20000800000 */
[----:B------:R1:W3:Y:S01]  /*0c30*/  @!UP1 SYNCS.EXCH.64 URZ, [UR6+0x88], UR4 ;  /* 0x00008804063f95b2 */ /* 0x0002e20008000100 */
[----:B------:R-:W-:Y:S01]  /*0c40*/  NOP ;  /* 0x0000000000007918 */ /* 0x000fe20000000000 */
[----:B------:R-:W-:Y:S05]  /*0c50*/  @!P2 BRA `(.L_x_8) ;  /* 0x000000000008a947 */ /* 0x000fea0003800000 */
[----:B--234-:R-:W-:Y:S01]  /*0c60*/  UCGABAR_ARV ;  /* 0x00000000000079c7 */ /* 0x01cfe20008000000 */
[----:B------:R-:W-:Y:S05]  /*0c70*/  BRA `(.L_x_9) ;  /* 0x0000000000047947 */ /* 0x000fea0003800000 */
.L_x_8:
[----:B--234-:R-:W-:Y:S01]  /*0c80*/  NOP ;  /* 0x0000000000007918 */ /* 0x01cfe20000000000 */
.L_x_9:
[----:B------:R-:W2:Y:S01]  /*0c90*/  LDC R22, c[0x0][0x904] ;  /* 0x00024100ff167b82 */ /* 0x000ea20000000800 */
[----:B------:R-:W-:Y:S01]  /*0ca0*/  IMAD.MOV.U32 R3, RZ, RZ, RZ ;  /* 0x000000ffff037224 */ /* 0x000fe200078e00ff */
[----:B--2---:R-:W-:-:S04]  /*0cb0*/  ISETP.NE.AND P1, PT, R22, 0x1, PT ;  /* 0x000000011600780c */ /* 0x004fc80003f25270 */
[----:B------:R-:W-:Y:S02]  /*0cc0*/  P2R R2, PR, RZ, 0x2 ;  /* 0x00000002ff027803 */ /* 0x000fe40000000000 */
[----:B------:R-:W-:-:S07]  /*0cd0*/  MOV R2, UR9 ;  /* 0x0000000900027c02 */ /* 0x000fce0008000f00 */
[----:B------:R-:W2:Y:S01]  /*0ce0*/  @P1 LDC R13, c[0x0][0x10] ;  /* 0x00000400ff0d1b82 */ /* 0x000ea20000000800 */
[----:B------:R-:W-:Y:S02]  /*0cf0*/  @P1 MOV R7, RZ ;  /* 0x000000ff00071202 */ /* 0x000fe40000000f00 */
[----:B------:R-:W-:-:S05]  /*0d00*/  @P1 MOV R15, RZ ;  /* 0x000000ff000f1202 */ /* 0x000fca0000000f00 */
[----:B------:R-:W3:Y:S01]  /*0d10*/  @!P1 LDC R11, c[0x0][0xc] ;  /* 0x00000300ff0b9b82 */ /* 0x000ee20000000800 */
[----:B-1----:R-:W-:Y:S01]  /*0d20*/  ULDC UR4, c[0x0][0xc] ;  /* 0x0000030000047ab9 */ /* 0x002fe20000000800 */
[----:B------:R-:W-:Y:S01]  /*0d30*/  ULDC UR5, c[0x0][0x10] ;  /* 0x0000040000057ab9 */ /* 0x000fe20000000800 */
[----:B------:R-:W-:Y:S01]  /*0d40*/  ULDC UR6, c[0x0][0x14] ;  /* 0x0000050000067ab9 */ /* 0x000fe20000000800 */
[----:B------:R-:W-:-:S04]  /*0d50*/  UIMAD.WIDE.U32 UR4, UR4, UR5, URZ ;  /* 0x00000005040472a5 */ /* 0x000fc8000f8e003f */
[----:B------:R-:W-:Y:S02]  /*0d60*/  UIMAD.WIDE.U32 UR40, UR4, UR6, URZ ;  /* 0x00000006042872a5 */ /* 0x000fe4000f8e003f */
[----:B------:R-:W-:-:S04]  /*0d70*/  UIMAD UR38, UR5, UR6, URZ ;  /* 0x00000006052672a4 */ /* 0x000fc8000f8e023f */
[----:B------:R-:W-:Y:S01]  /*0d80*/  UIADD3 UR38, UR41, UR38, URZ ;  /* 0x0000002629267290 */ /* 0x000fe2000fffe03f */
[----:B--2---:R-:W-:-:S05]  /*0d90*/  @P1 IMAD.WIDE.U32 R12, R13, UR9, R6 ;  /* 0x000000090d0c1c25 */ /* 0x004fca000f8e0006 */
[----:B------:R-:W-:Y:S01]  /*0da0*/  @P1 IADD3 R16, R13, R15, RZ ;  /* 0x0000000f0d101210 */ /* 0x000fe20007ffe0ff */
[----:B---3--:R-:W-:Y:S01]  /*0db0*/  @!P1 IMAD.WIDE.U32 R10, R6, R11, R2 ;  /* 0x0000000b060a9225 */ /* 0x008fe200078e0002 */
[----:B------:R-:W-:Y:S02]  /*0dc0*/  @P1 MOV R2, R12 ;  /* 0x0000000c00021202 */ /* 0x000fe40000000f00 */
[----:B------:R-:W-:Y:S02]  /*0dd0*/  @!P1 MOV R2, R10 ;  /* 0x0000000a00029202 */ /* 0x000fe40000000f00 */
[----:B------:R-:W-:Y:S01]  /*0de0*/  @!P1 MOV R16, R11 ;  /* 0x0000000b00109202 */ /* 0x000fe20000000f00 */
[----:B------:R-:W-:Y:S06]  /*0df0*/  @!P2 BRA `(.L_x_10) ;  /* 0x00000000000ca947 */ /* 0x000fec0003800000 */
[----:B------:R-:W-:Y:S01]  /*0e00*/  UCGABAR_WAIT ;  /* 0x0000000000007dc7 */ /* 0x000fe20008000000 */
[----:B------:R-:W-:Y:S01]  /*0e10*/  CCTL.IVALL ;  /* 0x00000000ff00798f */ /* 0x000fe20002000000 */
[----:B------:R-:W-:Y:S05]  /*0e20*/  BRA `(.L_x_11) ;  /* 0x0000000000047947 */ /* 0x000fea0003800000 */
.L_x_10:
[----:B------:R-:W-:Y:S06]  /*0e30*/  BAR.SYNC.DEFER_BLOCKING 0x0 ;  /* 0x0000000000007b1d */ /* 0x000fec0000010000 */
.L_x_11:
[----:B------:R-:W1:Y:S01]  /*0e40*/  S2UR UR37, SR_CgaCtaId ;  /* 0x00000000002579c3 */ /* 0x000e620000008800 */
[----:B------:R-:W-:Y:S04]  /*0e50*/  BSSY B6, `(.L_x_12) ;  /* 0x00014fa000067945 */ /* 0x000fe80003800000 */
[----:B------:R-:W-:Y:S05]  /*0e60*/  @!P5 BRA `(.L_x_13) ;  /* 0x000001200078d947 */ /* 0x000fea0003800000 */
[----:B------:R-:W-:-:S13]  /*0e70*/  ISETP.GT.U32.AND P0, PT, R14, 0x1, PT ;  /* 0x000000010e00780c */ /* 0x000fda0003f04070 */
[----:B------:R-:W-:Y:S05]  /*0e80*/  @P0 BRA `(.L_x_14) ;  /* 0x0000014c00d80947 */ /* 0x000fea0003800000 */
[----:B------:R-:W-:Y:S01]  /*0e90*/  ULDC.64 UR4, c[0x0][0x8f8] ;  /* 0x00023e0000047ab9 */ /* 0x000fe20000000a00 */
[----:B------:R-:W-:Y:S01]  /*0ea0*/  UMOV UR47, 0xffffffff ;  /* 0xffffffff002f7882 */ /* 0x000fe20000000000 */
[----:B------:R-:W-:Y:S01]  /*0eb0*/  ISETP.GE.U32.AND P0, PT, R2, UR4, PT ;  /* 0x0000000402007c0c */ /* 0x000fe2000bf06070 */
[----:B------:R-:W-:Y:S01]  /*0ec0*/  IMAD.MOV.U32 R23, RZ, RZ, -0x1 ;  /* 0xffffffffff177424 */ /* 0x000fe200078e00ff */
[----:B------:R-:W-:Y:S02]  /*0ed0*/  PRMT R154, RZ, 0x7610, R154 ;  /* 0x00007610ff9a7816 */ /* 0x000fe4000000009a */
[----:B------:R-:W-:Y:S02]  /*0ee0*/  ISETP.GE.U32.AND.EX P0, PT, R16, UR5, PT, P0 ;  /* 0x0000000510007c0c */ /* 0x000fe4000bf06100 */
[----:B------:R-:W-:Y:S02]  /*0ef0*/  MOV R159, 0xffffffff ;  /* 0xffffffff009f7802 */ /* 0x000fe40000000f00 */
[----:B------:R-:W-:-:S09]  /*0f00*/  PRMT R0, RZ, 0x7610, R0 ;  /* 0x00007610ff007816 */ /* 0x000fd20000000000 */
[----:B------:R-:W-:Y:S05]  /*0f10*/  @P0 BRA `(.L_x_15) ;  /* 0x00000004002c0947 */ /* 0x000fea0003800000 */
[----:B------:R-:W2:Y:S01]  /*0f20*/  LDC.64 R20, c[0x0][0x8d0] ;  /* 0x00023400ff147b82 */ /* 0x000ea20000000a00 */
[----:B------:R-:W-:Y:S02]  /*0f30*/  MOV R4, R2 ;  /* 0x0000000200047202 */ /* 0x000fe40000000f00 */
[----:B------:R-:W-:-:S05]  /*0f40*/  MOV R5, R16 ;  /* 0x0000001000057202 */ /* 0x000fca0000000f00 */
[----:B------:R-:W3:Y:S08]  /*0f50*/  LDC R0, c[0x0][0x8d8] ;  /* 0x00023600ff007b82 */ /* 0x000ef00000000800 */
[----:B------:R-:W4:Y:S01]  /*0f60*/  LDC.64 R26, c[0x0][0x8c8] ;  /* 0x00023200ff1a7b82 */ /* 0x000f220000000a00 */
[----:B--2---:R-:W-:-:S04]  /*0f70*/  ISETP.NE.U32.AND P0, PT, R20, RZ, PT ;  /* 0x000000ff1400720c */ /* 0x004fc80003f05070 */
[----:B------:R-:W-:-:S13]  /*0f80*/  ISETP.NE.AND.EX P0, PT, R21, RZ, PT, P0 ;  /* 0x000000ff1500720c */ /* 0x000fda0003f05300 */
[----:B---34-:R-:W-:Y:S05]  /*0f90*/  @!P0 BRA `(.L_x_16) ;  /* 0x0000000000288947 */ /* 0x018fea0003800000 */
[----:B------:R-:W2:Y:S02]  /*0fa0*/  LDC R3, c[0x0][0x8dc] ;  /* 0x00023700ff037b82 */ /* 0x000ea40000000800 */
[----:B--2---:R-:W-:-:S04]  /*0fb0*/  IADD3 R3, P0, R2, R3, RZ ;  /* 0x0000000302037210 */ /* 0x004fc80007f1e0ff */
[----:B------:R-:W-:-:S05]  /*0fc0*/  IADD3.X R15, RZ, R16, RZ, P0, !PT ;  /* 0x00000010ff0f7210 */ /* 0x000fca00007fe4ff */
[----:B------:R-:W-:-:S04]  /*0fd0*/  IMAD.WIDE.U32 R4, R15, R20, RZ ;  /* 0x000000140f047225 */ /* 0x000fc800078e00ff */
[----:B------:R-:W-:-:S04]  /*0fe0*/  IMAD.WIDE.U32 R10, P0, R3, R21, R4 ;  /* 0x00000015030a7225 */ /* 0x000fc80007800004 */
[----:B------:R-:W-:Y:S01]  /*0ff0*/  IMAD.WIDE.U32 R4, R3, R20, RZ ;  /* 0x0000001403047225 */ /* 0x000fe200078e00ff */
[----:B------:R-:W-:-:S03]  /*1000*/  IADD3.X R13, RZ, RZ, RZ, P0, !PT ;  /* 0x000000ffff0d7210 */ /* 0x000fc600007fe4ff */
[----:B------:R-:W-:Y:S01]  /*1010*/  IMAD.MOV.U32 R12, RZ, RZ, R11 ;  /* 0x000000ffff0c7224 */ /* 0x000fe200078e000b */
[----:B------:R-:W-:-:S05]  /*1020*/  IADD3 RZ, P0, R5, R10, RZ ;  /* 0x0000000a05ff7210 */ /* 0x000fca0007f1e0ff */
[----:B------:R-:W-:-:S08]  /*1030*/  IMAD.WIDE.U32.X R4, R15, R21, R12, P0 ;  /* 0x000000150f047225 */ /* 0x000fd000000e040c */
.L_x_16:
[-CC-:B------:R-:W-:Y:S01]  /*1040*/  SHF.R.U64 R30, R4, R0.reuse, R5.reuse ;  /* 0x00000000041e7219 */ /* 0x180fe20000001205 */
[----:B------:R-:W2:Y:S01]  /*1050*/  LDC.64 R28, c[0x0][0x8e8] ;  /* 0x00023a00ff1c7b82 */ /* 0x000ea20000000a00 */
[----:B------:R-:W-:Y:S02]  /*1060*/  SHF.R.U32.HI R0, RZ, R0, R5 ;  /* 0x00000000ff007219 */ /* 0x000fe40000011605 */
[----:B------:R-:W-:Y:S02]  /*1070*/  IADD3 R7, P0, RZ, -R30, RZ ;  /* 0x8000001eff077210 */ /* 0x000fe40007f1e0ff */
[----:B------:R-:W-:Y:S02]  /*1080*/  MOV R31, 0x1 ;  /* 0x00000001001f7802 */ /* 0x000fe40000000f00 */
[----:B------:R-:W-:Y:S01]  /*1090*/  IADD3.X R3, RZ, ~R0, RZ, P0, !PT ;  /* 0x80000000ff037210 */ /* 0x000fe200007fe4ff */
[----:B------:R-:W3:Y:S04]  /*10a0*/  LDC R10, c[0x0][0x8c0] ;  /* 0x00023000ff0a7b82 */ /* 0x000ee80000000800 */
[----:B------:R-:W-:Y:S01]  /*10b0*/  IMAD R0, R3, R26, RZ ;  /* 0x0000001a03007224 */ /* 0x000fe200078e02ff */
[----:B------:R-:W-:-:S03]  /*10c0*/  MOV R3, R16 ;  /* 0x0000001000037202 */ /* 0x000fc60000000f00 */
[----:B------:R-:W4:Y:S01]  /*10d0*/  LDC R14, c[0x0][0x8b0] ;  /* 0x00022c00ff0e7b82 */ /* 0x000f220000000800 */
[----:B------:R-:W-:-:S04]  /*10e0*/  IMAD.WIDE.U32 R4, R7, R26, R2 ;  /* 0x0000001a07047225 */ /* 0x000fc800078e0002 */
[----:B------:R-:W-:-:S03]  /*10f0*/  IMAD R3, R7, R27, R0 ;  /* 0x0000001b07037224 */ /* 0x000fc600078e0200 */
[----:B------:R-:W5:Y:S01]  /*1100*/  LDC R20, c[0x0][0x900] ;  /* 0x00024000ff147b82 */ /* 0x000f620000000800 */
[----:B--2---:R-:W-:Y:S01]  /*1110*/  ISETP.NE.U32.AND P0, PT, R28, RZ, PT ;  /* 0x000000ff1c00720c */ /* 0x004fe20003f05070 */
[----:B------:R-:W-:Y:S01]  /*1120*/  IMAD R27, R9, R24, R6 ;  /* 0x00000018091b7224 */ /* 0x000fe200078e0206 */
[----:B------:R-:W-:Y:S02]  /*1130*/  IADD3 R3, R5, R3, RZ ;  /* 0x0000000305037210 */ /* 0x000fe40007ffe0ff */
[----:B------:R-:W-:Y:S02]  /*1140*/  ISETP.NE.AND.EX P0, PT, R29, RZ, PT, P0 ;  /* 0x000000ff1d00720c */ /* 0x000fe40003f05300 */
[----:B------:R-:W-:Y:S01]  /*1150*/  MOV R5, 0xffffffff ;  /* 0xffffffff00057802 */ /* 0x000fe20000000f00 */
[----:B------:R-:W2:Y:S01]  /*1160*/  LDC R23, c[0x0][0x8a8] ;  /* 0x00022a00ff177b82 */ /* 0x000ea20000000800 */
[-CC-:B---3--:R-:W-:Y:S02]  /*1170*/  SHF.R.U64 R12, R4, R10.reuse, R3.reuse ;  /* 0x0000000a040c7219 */ /* 0x188fe40000001203 */
[----:B------:R-:W-:-:S05]  /*1180*/  SHF.R.U32.HI R3, RZ, R10, R3 ;  /* 0x0000000aff037219 */ /* 0x000fca0000011603 */
[----:B------:R-:W3:Y:S01]  /*1190*/  LDC R15, c[0x0][0x8f0] ;  /* 0x00023c00ff0f7b82 */ /* 0x000ee20000000800 */
[-CC-:B----4-:R-:W-:Y:S02]  /*11a0*/  SHF.R.U64 R26, R12, R14.reuse, R3.reuse ;  /* 0x0000000e0c1a7219 */ /* 0x190fe40000001203 */
[----:B------:R-:W-:-:S05]  /*11b0*/  SHF.R.U32.HI R3, RZ, R14, R3 ;  /* 0x0000000eff037219 */ /* 0x000fca0000011603 */
[----:B------:R-:W4:Y:S01]  /*11c0*/  LDC R21, c[0x0][0x8e0] ;  /* 0x00023800ff157b82 */ /* 0x000f220000000800 */
[-CC-:B-----5:R-:W-:Y:S02]  /*11d0*/  SHF.R.U64 R14, R26, R20.reuse, R3.reuse ;  /* 0x000000141a0e7219 */ /* 0x1a0fe40000001203 */
[-C--:B------:R-:W-:Y:S02]  /*11e0*/  SHF.L.U32 R0, R5, R20.reuse, RZ ;  /* 0x0000001405007219 */ /* 0x080fe400000006ff */
[----:B------:R-:W-:Y:S01]  /*11f0*/  SHF.R.U32.HI R5, RZ, R20, R3 ;  /* 0x00000014ff057219 */ /* 0x000fe20000011603 */
[----:B------:R-:W-:Y:S01]  /*1200*/  IMAD.MOV.U32 R4, RZ, RZ, R14 ;  /* 0x000000ffff047224 */ /* 0x000fe200078e000e */
[----:B------:R-:W-:Y:S01]  /*1210*/  LOP3.LUT R3, RZ, R0, RZ, 0x33, !PT ;  /* 0x00000000ff037212 */ /* 0x000fe200078e33ff */
[----:B------:R-:W1:Y:S01]  /*1220*/  LDC R25, c[0x0][0x8b8] ;  /* 0x00022e00ff197b82 */ /* 0x000e620000000800 */
[----:B------:R-:W-:Y:S05]  /*1230*/  @!P0 BRA `(.L_x_17) ;  /* 0x0000000000288947 */ /* 0x000fea0003800000 */
[----:B------:R-:W5:Y:S02]  /*1240*/  LDC R9, c[0x0][0x8f4] ;  /* 0x00023d00ff097b82 */ /* 0x000f640000000800 */
[----:B-----5:R-:W-:-:S04]  /*1250*/  IADD3 R9, P0, R14, R9, RZ ;  /* 0x000000090e097210 */ /* 0x020fc80007f1e0ff */
[----:B------:R-:W-:-:S05]  /*1260*/  IADD3.X R13, RZ, R5, RZ, P0, !PT ;  /* 0x00000005ff0d7210 */ /* 0x000fca00007fe4ff */
[----:B------:R-:W-:-:S04]  /*1270*/  IMAD.WIDE.U32 R4, R13, R28, RZ ;  /* 0x0000001c0d047225 */ /* 0x000fc800078e00ff */
[----:B------:R-:W-:-:S04]  /*1280*/  IMAD.WIDE.U32 R6, P0, R9, R29, R4 ;  /* 0x0000001d09067225 */ /* 0x000fc80007800004 */
[----:B------:R-:W-:Y:S01]  /*1290*/  IMAD.WIDE.U32 R4, R9, R28, RZ ;  /* 0x0000001c09047225 */ /* 0x000fe200078e00ff */
[----:B------:R-:W-:Y:S02]  /*12a0*/  IADD3.X R11, RZ, RZ, RZ, P0, !PT ;  /* 0x000000ffff0b7210 */ /* 0x000fe400007fe4ff */
[----:B------:R-:W-:Y:S02]  /*12b0*/  MOV R10, R7 ;  /* 0x00000007000a7202 */ /* 0x000fe40000000f00 */
[----:B------:R-:W-:-:S05]  /*12c0*/  IADD3 RZ, P0, R5, R6, RZ ;  /* 0x0000000605ff7210 */ /* 0x000fca0007f1e0ff */
[----:B------:R-:W-:-:S08]  /*12d0*/  IMAD.WIDE.U32.X R4, R13, R29, R10, P0 ;  /* 0x0000001d0d047225 */ /* 0x000fd000000e040a */
.L_x_17:
[----:B---3--:R-:W-:Y:S02]  /*12e0*/  SHF.R.U64 R4, R4, R15, R5 ;  /* 0x0000000f04047219 */ /* 0x008fe40000001205 */
[----:B------:R-:W-:Y:S02]  /*12f0*/  SHF.L.U32 R0, R31, R20, RZ ;  /* 0x000000141f007219 */ /* 0x000fe400000006ff */
[----:B------:R-:W-:Y:S02]  /*1300*/  LOP3.LUT R3, R26, R3, RZ, 0xc0, !PT ;  /* 0x000000031a037212 */ /* 0x000fe400078ec0ff */
[----:B--2---:R-:W-:Y:S02]  /*1310*/  IADD3 R5, R23, -0x1, RZ ;  /* 0xffffffff17057810 */ /* 0x004fe40007ffe0ff */
[----:B------:R-:W-:Y:S01]  /*1320*/  IADD3 R6, -R4, RZ, RZ ;  /* 0x000000ff04067210 */ /* 0x000fe20007ffe1ff */
[----:B------:R-:W-:Y:S01]  /*1330*/  IMAD R3, R0, R4, R3 ;  /* 0x0000000400037224 */ /* 0x000fe200078e0203 */
[----:B------:R-:W-:-:S02]  /*1340*/  SEL R8, R8, R27, !P1 ;  /* 0x0000001b08087207 */ /* 0x000fc40004800000 */
[----:B------:R-:W-:Y:S01]  /*1350*/  LOP3.LUT R5, R12, R5, RZ, 0xc0, !PT ;  /* 0x000000050c057212 */ /* 0x000fe200078ec0ff */
[----:B----4-:R-:W-:Y:S01]  /*1360*/  IMAD R0, R6, R21, R14 ;  /* 0x0000001506007224 */ /* 0x010fe200078e020e */
[----:B------:R-:W-:Y:S01]  /*1370*/  R2UR UR47, R30 ;  /* 0x000000001e2f72ca */ /* 0x000fe200000e0000 */
[----:B-1----:R-:W-:Y:S02]  /*1380*/  IMAD R8, R3, R25, R8 ;  /* 0x0000001903087224 */ /* 0x002fe400078e0208 */
[----:B------:R-:W-:Y:S02]  /*1390*/  IMAD R23, R0, R23, R5 ;  /* 0x0000001700177224 */ /* 0x000fe400078e0205 */
[----:B------:R-:W-:-:S03]  /*13a0*/  IMAD.MOV.U32 R0, RZ, RZ, 0x1 ;  /* 0x00000001ff007424 */ /* 0x000fc600078e00ff */
[----:B------:R-:W-:Y:S02]  /*13b0*/  SEL R159, R23, R8, !P1 ;  /* 0x00000008179f7207 */ /* 0x000fe40004800000 */
[----:B------:R-:W-:-:S07]  /*13c0*/  SEL R23, R8, R23, !P1 ;  /* 0x0000001708177207 */ /* 0x000fce0004800000 */
.L_x_15:
[----:B------:R-:W-:-:S08]  /*13d0*/  NOP ;  /* 0x0000000000007918 */ /* 0x000fd00000000000 */
[----:B------:R-:W2:Y:S02]  /*13e0*/  USETMAXREG.TRY_ALLOC.CTAPOOL UP0, 0xe8 ;  /* 0x000000e8000079c8 */ /* 0x000ea40008000600 */
[----:B--2---:R-:W-:-:S13]  /*13f0*/  PLOP3.LUT P0, PT, PT, PT, UP0, 0x80, 0x0 ;  /* 0x000000000000781c */ /* 0x004fda0003f0f008 */
[----:B------:R-:W-:Y:S05]  /*1400*/  @!P0 BRA `(.L_x_15) ;  /* 0xfffffffc00f08947 */ /* 0x000fea000383ffff */
[----:B------:R-:W-:Y:S02]  /*1410*/  ULDC.64 UR4, c[0x0][0x590] ;  /* 0x0001640000047ab9 */ /* 0x000fe40000000a00 */
[----:B------:R-:W-:-:S04]  /*1420*/  ISETP.NE.U32.AND P0, PT, RZ, UR4, PT ;  /* 0x00000004ff007c0c */ /* 0x000fc8000bf05070 */
[----:B------:R-:W-:-:S13]  /*1430*/  ISETP.NE.AND.EX P0, PT, RZ, UR5, PT, P0 ;  /* 0x00000005ff007c0c */ /* 0x000fda000bf05300 */
[----:B------:R-:W-:Y:S05]  /*1440*/  @P0 BRA `(.L_x_18) ;  /* 0x00000000002c0947 */ /* 0x000fea0003800000 */
[----:B------:R-:W-:Y:S02]  /*1450*/  ULDC.64 UR4, c[0x0][0x588] ;  /* 0x0001620000047ab9 */ /* 0x000fe40000000a00 */
[----:B------:R-:W-:-:S04]  /*1460*/  ISETP.NE.U32.AND P0, PT, RZ, UR4, PT ;  /* 0x00000004ff007c0c */ /* 0x000fc8000bf05070 */
[----:B------:R-:W-:-:S13]  /*1470*/  ISETP.NE.AND.EX P0, PT, RZ, UR5, PT, P0 ;  /* 0x00000005ff007c0c */ /* 0x000fda000bf05300 */
[----:B------:R-:W-:Y:S05]  /*1480*/  @!P0 BRA `(.L_x_19) ;  /* 0x0000000000108947 */ /* 0x000fea0003800000 */
[----:B------:R-:W2:Y:S02]  /*1490*/  LDC.64 R4, c[0x0][0x588] ;  /* 0x00016200ff047b82 */ /* 0x000ea40000000a00 */
[----:B--2---:R2:W5:Y:S01]  /*14a0*/  LDG.E R157, desc[UR42][R4.64] ;  /* 0x0000002a049d7981 */ /* 0x004562000c1e1900 */
[----:B------:R-:W-:Y:S01]  /*14b0*/  MOV R154, 0x1 ;  /* 0x00000001009a7802 */ /* 0x000fe20000000f00 */
[----:B------:R-:W-:Y:S06]  /*14c0*/  BRA `(.L_x_18) ;  /* 0x00000000000c7947 */ /* 0x000fec0003800000 */
.L_x_19:
[----:B------:R-:W-:Y:S01]  /*14d0*/  ULDC UR4, c[0x0][0x580] ;  /* 0x0001600000047ab9 */ /* 0x000fe20000000800 */
[----:B------:R-:W-:Y:S02]  /*14e0*/  MOV R154, 0x1 ;  /* 0x00000001009a7802 */ /* 0x000fe40000000f00 */
[----:B------:R-:W-:-:S07]  /*14f0*/  MOV R157, UR4 ;  /* 0x00000004009d7c02 */ /* 0x000fce0008000f00 */
.L_x_18:
        /* <DEDUP_REMOVED lines=8> */
[----:B--2---:R-:W2:Y:S02]  /*1580*/  LDC.64 R4, c[0x0][0x5a8] ;  /* 0x00016a00ff047b82 */ /* 0x004ea40000000a00 */
[----:B--2---:R3:W5:Y:S01]  /*1590*/  LDG.E R156, desc[UR42][R4.64] ;  /* 0x0000002a049c7981 */ /* 0x004762000c1e1900 */
[----:B------:R-:W-:Y:S05]  /*15a0*/  BRA `(.L_x_20) ;  /* 0x0000000000087947 */ /* 0x000fea0003800000 */
.L_x_21:
[----:B------:R-:W-:Y:S02]  /*15b0*/  ULDC UR4, c[0x0][0x5a0] ;  /* 0x0001680000047ab9 */ /* 0x000fe40000000800 */
[----:B------:R-:W-:-:S07]  /*15c0*/  MOV R156, UR4 ;  /* 0x00000004009c7c02 */ /* 0x000fce0008000f00 */
.L_x_20:
[----:B------:R-:W-:Y:S01]  /*15d0*/  LOP3.LUT P1, RZ, R0, 0xff, RZ, 0xc0, !PT ;  /* 0x000000ff00ff7812 */ /* 0x000fe2000782c0ff */
[----:B------:R-:W-:Y:S01]  /*15e0*/  UMOV UR36, URZ ;  /* 0x0000003f00247c82 */ /* 0x000fe20008000000 */
[----:B------:R-:W-:-:S11]  /*15f0*/  PLOP3.LUT P0, PT, PT, PT, PT, 0x80, 0x0 ;  /* 0x000000000000781c */ /* 0x000fd60003f0f070 */
[----:B------:R-:W-:Y:S05]  /*1600*/  @!P1 BRA `(.L_x_22) ;  /* 0x0000011400f09947 */ /* 0x000fea0003800000 */
[----:B------:R-:W-:Y:S01]  /*1610*/  ULDC UR4, c[0x0][0x28c] ;  /* 0x0000a30000047ab9 */ /* 0x000fe20000000800 */
[----:B------:R-:W-:Y:S01]  /*1620*/  LOP3.LUT P0, RZ, R18, 0x4, RZ, 0xc0, !PT ;  /* 0x0000000412ff7812 */ /* 0x000fe2000780c0ff */
[----:B------:R-:W-:Y:S01]  /*1630*/  UIADD3 UR4, UR4, 0x3f, URZ ;  /* 0x0000003f04047890 */ /* 0x000fe2000fffe03f */
[----:B------:R-:W-:Y:S01]  /*1640*/  MOV R155, 0x10 ;  /* 0x00000010009b7802 */ /* 0x000fe20000000f00 */
[----:B------:R-:W-:Y:S01]  /*1650*/  ULDC.64 UR54, c[0x0][0x198] ;  /* 0x0000660000367ab9 */ /* 0x000fe20000000a00 */
[----:B------:R-:W-:Y:S01]  /*1660*/  LOP3.LUT R160, R17, 0x1, RZ, 0xfc, !PT ;  /* 0x0000000111a07812 */ /* 0x000fe200078efcff */
[----:B------:R-:W-:Y:S01]  /*1670*/  USHF.R.S32.HI UR5, URZ, 0x1f, UR4 ;  /* 0x0000001f3f057899 */ /* 0x000fe20008011404 */
[----:B------:R-:W-:Y:S01]  /*1680*/  LOP3.LUT R158, R19, 0x1, RZ, 0xfc, !PT ;  /* 0x00000001139e7812 */ /* 0x000fe200078efcff */
[----:B------:R-:W-:Y:S01]  /*1690*/  UMOV UR39, URZ ;  /* 0x0000003f00277c82 */ /* 0x000fe20008000000 */
[----:B------:R-:W-:Y:S01]  /*16a0*/  SEL R155, R155, 0xfffffff0, !P0 ;  /* 0xfffffff09b9b7807 */ /* 0x000fe20004000000 */
[----:B------:R-:W-:Y:S01]  /*16b0*/  ULEA.HI UR5, UR5, UR4, URZ, 0x6 ;  /* 0x0000000405057291 */ /* 0x000fe2000f8f303f */
[----:B------:R-:W-:Y:S01]  /*16c0*/  UMOV UR48, URZ ;  /* 0x0000003f00307c82 */ /* 0x000fe20008000000 */
[----:B------:R-:W-:-:S02]  /*16d0*/  UMOV UR49, URZ ;  /* 0x0000003f00317c82 */ /* 0x000fc40008000000 */
[----:B------:R-:W-:Y:S01]  /*16e0*/  USHF.R.S32.HI UR50, URZ, 0x6, UR5 ;  /* 0x000000063f327899 */ /* 0x000fe20008011405 */
[----:B------:R-:W-:-:S11]  /*16f0*/  UMOV UR36, URZ ;  /* 0x0000003f00247c82 */ /* 0x000fd60008000000 */
.L_x_523:
[----:B------:R-:W-:Y:S01]  /*1700*/  LOP3.LUT R0, R18, 0x80, RZ, 0xc0, !PT ;  /* 0x0000008012007812 */ /* 0x000fe200078ec0ff */
[----:B------:R-:W4:Y:S01]  /*1710*/  S2UR UR51, SR_CgaCtaId ;  /* 0x00000000003379c3 */ /* 0x000f220000008800 */
[----:B------:R-:W-:Y:S02]  /*1720*/  UMOV UR52, 0x400 ;  /* 0x0000040000347882 */ /* 0x000fe40000000000 */
[----:B------:R-:W-:-:S06]  /*1730*/  SHF.R.U32.HI R0, RZ, 0x7, R0 ;  /* 0x00000007ff007819 */ /* 0x000fcc0000011600 */
[----:B-1----:R-:W1:Y:S01]  /*1740*/  SHFL.IDX PT, R0, R0, RZ, 0x1f ;  /* 0x00001fff00007589 */ /* 0x002e6200000e0000 */
[----:B----4-:R-:W-:Y:S01]  /*1750*/  ULEA UR52, UR51, UR52, 0x18 ;  /* 0x0000003433347291 */ /* 0x010fe2000f8ec03f */
[----:B-1----:R-:W-:-:S13]  /*1760*/  R2UR UR4, R0 ;  /* 0x00000000000472ca */ /* 0x002fda00000e0000 */
[----:B------:R-:W-:-:S04]  /*1770*/  ULEA.HI UR5, UR4, UR4, URZ, 0x1 ;  /* 0x0000000404057291 */ /* 0x000fc8000f8f083f */
[----:B------:R-:W-:-:S04]  /*1780*/  ULOP3.LUT UR5, UR5, 0x7fffe, URZ, 0xc0, !UPT ;  /* 0x0007fffe05057892 */ /* 0x000fc8000f8ec03f */
[----:B------:R-:W-:-:S03]  /*1790*/  UIADD3 UR5, UR4, -UR5, URZ ;  /* 0x8000000504057290 */ /* 0x000fc6000fffe03f */
[----:B------:R-:W-:Y:S01]  /*17a0*/  ULDC UR4, c[0x0][0x28c] ;  /* 0x0000a30000047ab9 */ /* 0x000fe20000000800 */
[----:B------:R-:W-:Y:S01]  /*17b0*/  ULEA UR5, UR5, UR52, 0xd ;  /* 0x0000003405057291 */ /* 0x000fe2000f8e683f */
[----:B------:R-:W-:-:S03]  /*17c0*/  ISETP.LT.AND P0, PT, RZ, UR4, PT ;  /* 0x00000004ff007c0c */ /* 0x000fc6000bf01270 */
[----:B------:R-:W-:-:S04]  /*17d0*/  UIADD3 UR5, UR5, 0x8400, URZ ;  /* 0x0000840005057890 */ /* 0x000fc8000fffe03f */
[----:B------:R-:W-:-:S04]  /*17e0*/  USHF.R.U32.HI UR5, URZ, 0x4, UR5 ;  /* 0x000000043f057899 */ /* 0x000fc80008011605 */
[----:B------:R-:W-:Y:S02]  /*17f0*/  ULOP3.LUT UR44, UR5, 0x3fff, URZ, 0xc0, !UPT ;  /* 0x00003fff052c7892 */ /* 0x000fe4000f8ec03f */
[----:B------:R-:W-:Y:S10]  /*1800*/  @P0 BRA `(.L_x_23) ;  /* 0x0000000000400947 */ /* 0x000ff40003800000 */
[----:B------:R-:W-:Y:S01]  /*1810*/  MOV R0, 0x0 ;  /* 0x0000000000007802 */ /* 0x000fe20000000f00 */
[----:B------:R-:W-:Y:S01]  /*1820*/  ULDC.64 UR4, c[0x4][0x70] ;  /* 0x01001c0000047ab9 */ /* 0x000fe20000000a00 */
[----:B------:R-:W-:Y:S01]  /*1830*/  ULDC.64 UR6, c[0x4][0x8] ;  /* 0x0100020000067ab9 */ /* 0x000fe20000000a00 */
[----:B--23--:R-:W-:Y:S01]  /*1840*/  IMAD.U32 R4, RZ, RZ, UR4 ;  /* 0x00000004ff047e24 */ /* 0x00cfe2000f8e00ff */
[----:B------:R1:W2:Y:S01]  /*1850*/  LDC.64 R14, c[0x4][R0] ;  /* 0x01000000000e7b82 */ /* 0x0002a20000000a00 */
[----:B------:R-:W-:Y:S01]  /*1860*/  MOV R5, UR5 ;  /* 0x0000000500057c02 */ /* 0x000fe20008000f00 */
[----:B------:R-:W-:Y:S01]  /*1870*/  ULDC.64 UR4, c[0x4][0x78] ;  /* 0x01001e0000047ab9 */ /* 0x000fe20000000a00 */
[----:B------:R-:W-:Y:S01]  /*1880*/  MOV R10, UR6 ;  /* 0x00000006000a7c02 */ /* 0x000fe20008000f00 */
[----:B------:R-:W-:Y:S01]  /*1890*/  IMAD.MOV.U32 R8, RZ, RZ, 0x1e1 ;  /* 0x000001e1ff087424 */ /* 0x000fe200078e00ff */
[----:B------:R-:W-:Y:S02]  /*18a0*/  MOV R6, UR4 ;  /* 0x0000000400067c02 */ /* 0x000fe40008000f00 */
[----:B------:R-:W-:-:S02]  /*18b0*/  MOV R7, UR5 ;  /* 0x0000000500077c02 */ /* 0x000fc40008000f00 */
[----:B------:R-:W-:Y:S02]  /*18c0*/  MOV R11, UR7 ;  /* 0x00000007000b7c02 */ /* 0x000fe40008000f00 */
[----:B------:R-:W-:Y:S02]  /*18d0*/  MOV R12, 0x1 ;  /* 0x00000001000c7802 */ /* 0x000fe40000000f00 */
[----:B-1----:R-:W-:-:S07]  /*18e0*/  MOV R13, RZ ;  /* 0x000000ff000d7202 */ /* 0x002fce0000000f00 */
[----:B------:R-:W-:-:S07]  /*18f0*/  LEPC R20, `(.L_x_23) ;  /* 0x000000001014794e */ /* 0x000fce0000000000 */
[----:B--2--5:R-:W-:Y:S05]  /*1900*/  CALL.ABS.NOINC R14 ;  /* 0x000000000e007343 */ /* 0x024fea0003c00000 */
.L_x_23:
[----:B------:R-:W-:-:S13]  /*1910*/  ISETP.NE.AND P0, PT, R160, 0x3, PT ;  /* 0x00000003a000780c */ /* 0x000fda0003f05270 */
[----:B------:R-:W-:Y:S05]  /*1920*/  @!P0 BRA `(.L_x_24) ;  /* 0x0000000000048947 */ /* 0x000fea0003800000 */
[----:B------:R-:W-:Y:S01]  /*1930*/  BPT.TRAP 0x1 ;  /* 0x000000040000795c */ /* 0x000fe20000300000 */
.L_x_24:
[----:B------:R-:W-:Y:S02]  /*1940*/  MOV R3, UR49 ;  /* 0x0000003100037c02 */ /* 0x000fe40008000f00 */
[----:B------:R-:W-:Y:S02]  /*1950*/  MOV R0, UR48 ;  /* 0x0000003000007c02 */ /* 0x000fe40008000f00 */
[----:B------:R-:W-:Y:S02]  /*1960*/  LEA R3, R3, UR52, 0x3 ;  /* 0x0000003403037c11 */ /* 0x000fe4000f8e18ff */
[----:B------:R-:W-:-:S04]  /*1970*/  SHF.L.U32 R0, R0, 0x1f, RZ ;  /* 0x0000001f00007819 */ /* 0x000fc800000006ff */
[----:B------:R1:W4:Y:S01]  /*1980*/  SYNCS.PHASECHK.TRANS64.TRYWAIT P1, [R3+URZ], R0 ;  /* 0x00000000030075a7 */ /* 0x000322000802017f */
[----:B------:R-:W-:Y:S05]  /*1990*/  @!P0 BRA `(.L_x_25) ;  /* 0x0000000000048947 */ /* 0x000fea0003800000 */
[----:B------:R-:W-:Y:S01]  /*19a0*/  BPT.TRAP 0x1 ;  /* 0x000000040000795c */ /* 0x000fe20000300000 */
.L_x_25:
[----:B----4-:R-:W-:Y:S05]  /*19b0*/  @P1 BRA `(.L_x_26) ;  /* 0x0000000000081947 */ /* 0x010fea0003800000 */
[----:B------:R-:W4:Y:S02]  /*19c0*/  SYNCS.PHASECHK.TRANS64.TRYWAIT P1, [R3+URZ], R0 ;  /* 0x00000000030075a7 */ /* 0x000f24000802017f */
[----:B----4-:R-:W-:Y:S05]  /*19d0*/  @!P1 BRA `(.L_x_27) ;  /* 0x00000144000c9947 */ /* 0x010fea0003800000 */
.L_x_26:
[----:B------:R-:W-:-:S04]  /*19e0*/  UISETP.LT.AND UP0, UPT, UR50, 0x1, UPT ;  /* 0x000000013200788c */ /* 0x000fc8000bf01270 */
[----:B------:R-:W-:-:S06]  /*19f0*/  USEL UR4, UR50, 0x1, UP0 ;  /* 0x0000000132047887 */ /* 0x000fcc0008000000 */
[----:B-1--4-:R-:W-:Y:S01]  /*1a00*/  MOV R0, UR4 ;  /* 0x0000000400007c02 */ /* 0x012fe20008000f00 */
[----:B------:R-:W-:Y:S05]  /*1a10*/  WARPSYNC.ALL ;  /* 0x0000000000007948 */ /* 0x000fea0003800000 */
[----:B------:R-:W-:-:S04]  /*1a20*/  IADD3 R0, -R0, UR50, RZ ;  /* 0x0000003200007c10 */ /* 0x000fc8000fffe1ff */
[----:B------:R-:W-:Y:S01]  /*1a30*/  ISETP.GE.AND P1, PT, R0, 0x1, PT ;  /* 0x000000010000780c */ /* 0x000fe20003f26270 */
[----:B------:R-:W-:Y:S01]  /*1a40*/  UIADD3 UR4, UR52, 0x28400, URZ ;  /* 0x0002840034047890 */ /* 0x000fe2000fffe03f */
[----:B------:R-:W-:Y:S01]  /*1a50*/  WARPGROUP.ARRIVE ;  /* 0x00000000000079c5 */ /* 0x000fe20000000000 */
[----:B------:R-:W-:Y:S01]  /*1a60*/  UMOV UR9, 0x40000040 ;  /* 0x4000004000097882 */ /* 0x000fe20000000000 */
[----:B------:R-:W-:Y:S01]  /*1a70*/  UMOV UR11, 0x40000040 ;  /* 0x40000040000b7882 */ /* 0x000fe20000000000 */
[----:B------:R-:W-:-:S04]  /*1a80*/  USHF.R.U32.HI UR4, URZ, 0x4, UR4 ;  /* 0x000000043f047899 */ /* 0x000fc80008011604 */
[----:B------:R-:W-:Y:S02]  /*1a90*/  ULOP3.LUT UR5, UR4, 0x3fff, URZ, 0xc0, !UPT ;  /* 0x00003fff04057892 */ /* 0x000fe4000f8ec03f */
[----:B------:R-:W-:Y:S02]  /*1aa0*/  ULOP3.LUT UR4, UR44, 0x10000, URZ, 0xfc, !UPT ;  /* 0x000100002c047892 */ /* 0x000fe4000f8efc3f */
[----:B------:R-:W-:Y:S02]  /*1ab0*/  ULOP3.LUT UR5, UR5, 0x10000, URZ, 0xfc, !UPT ;  /* 0x0001000005057892 */ /* 0x000fe4000f8efc3f */
[----:B------:R-:W-:Y:S02]  /*1ac0*/  ULEA UR6, UR49, UR4, 0xb ;  /* 0x0000000431067291 */ /* 0x000fe4000f8e583f */
[----:B------:R-:W-:-:S05]  /*1ad0*/  ULEA UR7, UR49, UR5, 0xa ;  /* 0x0000000531077291 */ /* 0x000fca000f8e503f */
[----:B------:R-:W-:Y:S02]  /*1ae0*/  UMOV UR8, UR6 ;  /* 0x0000000600087c82 */ /* 0x000fe40008000000 */
[----:B------:R-:W-:Y:S02]  /*1af0*/  UMOV UR10, UR7 ;  /* 0x00000007000a7c82 */ /* 0x000fe40008000000 */
[----:B------:R-:W-:Y:S01]  /*1b00*/  HGMMA.64x128x16.F32.BF16 R88, gdesc[UR8], RZ, !UPT, gsb0 ;  /* 0x01e00000085879f0 */ /* 0x000fe2000c0018ff */
[----:B------:R-:W-:Y:S01]  /*1b10*/  UIADD3 UR8, UR6, 0x400, URZ ;  /* 0x0000040006087890 */ /* 0x000fe2000fffe03f */
[----:B------:R-:W-:Y:S01]  /*1b20*/  UMOV UR9, 0x40000040 ;  /* 0x4000004000097882 */ /* 0x000fe20000000000 */
[----:B------:R-:W-:Y:S02]  /*1b30*/  WARPGROUP.DEPBAR.LE gsb0, 0x0 ;  /* 0x00008000000079c5 */ /* 0x000fe40000010000 */
[----:B------:R-:W-:-:S07]  /*1b40*/  WARPGROUP.ARRIVE ;  /* 0x00000000000079c5 */ /* 0x000fce0000000000 */
[----:B------:R-:W-:Y:S01]  /*1b50*/  HGMMA.64x128x16.F32.BF16 R24, gdesc[UR8], RZ, !UPT, gsb0 ;  /* 0x01e00000081879f0 */ /* 0x000fe2000c0018ff */
[----:B------:R-:W-:Y:S02]  /*1b60*/  UIADD3 UR8, UR6, 0x2, URZ ;  /* 0x0000000206087890 */ /* 0x000fe4000fffe03f */
[----:B------:R-:W-:Y:S01]  /*1b70*/  UIADD3 UR10, UR7, 0x2, URZ ;  /* 0x00000002070a7890 */ /* 0x000fe2000fffe03f */
[----:B------:R-:W-:Y:S01]  /*1b80*/  UMOV UR9, 0x40000040 ;  /* 0x4000004000097882 */ /* 0x000fe20000000000 */
[----:B------:R-:W-:Y:S01]  /*1b90*/  UMOV UR11, 0x40000040 ;  /* 0x40000040000b7882 */ /* 0x000fe20000000000 */
[----:B------:R-:W-:Y:S02]  /*1ba0*/  WARPGROUP.DEPBAR.LE gsb0, 0x0 ;  /* 0x00008000000079c5 */ /* 0x000fe40000010000 */
[----:B------:R-:W-:-:S06]  /*1bb0*/  WARPGROUP.ARRIVE ;  /* 0x00000000000079c5 */ /* 0x000fcc0000000000 */
[----:B------:R-:W-:Y:S01]  /*1bc0*/  HGMMA.64x128x16.F32.BF16 R88, gdesc[UR8], R88, gsb0 ;  /* 0x01e00000085879f0 */ /* 0x000fe20008001858 */
[----:B------:R-:W-:Y:S01]  /*1bd0*/  UIADD3 UR8, UR6, 0x402, URZ ;  /* 0x0000040206087890 */ /* 0x000fe2000fffe03f */
[----:B------:R-:W-:Y:S01]  /*1be0*/  UMOV UR9, 0x40000040 ;  /* 0x4000004000097882 */ /* 0x000fe20000000000 */
[----:B------:R-:W-:Y:S02]  /*1bf0*/  WARPGROUP.DEPBAR.LE gsb0, 0x0 ;  /* 0x00008000000079c5 */ /* 0x000fe40000010000 */
[----:B------:R-:W-:-:S07]  /*1c00*/  WARPGROUP.ARRIVE ;  /* 0x00000000000079c5 */ /* 0x000fce0000000000 */
[----:B------:R-:W-:Y:S01]  /*1c10*/  HGMMA.64x128x16.F32.BF16 R24, gdesc[UR8], R24, gsb0 ;  /* 0x01e00000081879f0 */ /* 0x000fe20008001818 */
        /* <DEDUP_REMOVED lines=23> */
[----:B------:R-:W-:Y:S03]  /*1d90*/  HGMMA.64x128x16.F32.BF16 R24, gdesc[UR8], R24, gsb0 ;  /* 0x01e00000081879f0 */ /* 0x000fe60008001818 */
[----:B------:R-:W-:Y:S02]  /*1da0*/  WARPGROUP.DEPBAR.LE gsb0, 0x0 ;  /* 0x00008000000079c5 */ /* 0x000fe40000010000 */
[----:B------:R-:W-:Y:S05]  /*1db0*/  @!P1 BRA `(.L_x_28) ;  /* 0x0000000400609947 */ /* 0x000fea0003800000 */
[----:B------:R-:W-:Y:S02]  /*1dc0*/  UIADD3 UR6, UR49, 0x1, URZ ;  /* 0x0000000131067890 */ /* 0x000fe4000fffe03f */
[----:B------:R-:W-:Y:S02]  /*1dd0*/  IMAD.U32 R3, RZ, RZ, UR49 ;  /* 0x00000031ff037e24 */ /* 0x000fe4000f8e00ff */
[----:B------:R-:W-:-:S04]  /*1de0*/  UISETP.NE.AND UP0, UPT, UR6, 0x4, UPT ;  /* 0x000000040600788c */ /* 0x000fc8000bf05270 */
[----:B------:R-:W-:Y:S02]  /*1df0*/  USEL UR7, URZ, 0x1, UP0 ;  /* 0x000000013f077887 */ /* 0x000fe40008000000 */
[----:B------:R-:W-:Y:S02]  /*1e00*/  USEL UR6, UR6, URZ, UP0 ;  /* 0x0000003f06067287 */ /* 0x000fe40008000000 */
[----:B------:R-:W-:-:S06]  /*1e10*/  ULOP3.LUT UR7, UR48, UR7, URZ, 0x3c, !UPT ;  /* 0x0000000730077292 */ /* 0x000fcc000f8e3c3f */
[----:B------:R-:W-:-:S07]  /*1e20*/  MOV R6, UR7 ;  /* 0x0000000700067c02 */ /* 0x000fce0008000f00 */
.L_x_35:
[----:B------:R-:W-:Y:S05]  /*1e30*/  @!P0 BRA `(.L_x_29) ;  /* 0x0000000000048947 */ /* 0x000fea0003800000 */
[----:B------:R-:W-:Y:S01]  /*1e40*/  BPT.TRAP 0x1 ;  /* 0x000000040000795c */ /* 0x000fe20000300000 */
.L_x_29:
[----:B------:R-:W-:Y:S01]  /*1e50*/  ULEA UR7, UR6, UR52, 0x3 ;  /* 0x0000003406077291 */ /* 0x000fe2000f8e183f */
[----:B--23--:R-:W-:-:S08]  /*1e60*/  SHF.L.U32 R4, R6, 0x1f, RZ ;  /* 0x0000001f06047819 */ /* 0x00cfd000000006ff */
[----:B------:R1:W2:Y:S01]  /*1e70*/  SYNCS.PHASECHK.TRANS64.TRYWAIT P1, [UR7], R4 ;  /* 0x00000004ff0075a7 */ /* 0x0002a20008020147 */
[----:B------:R-:W-:Y:S05]  /*1e80*/  @!P0 BRA `(.L_x_30) ;  /* 0x0000000000048947 */ /* 0x000fea0003800000 */
[----:B------:R-:W-:Y:S01]  /*1e90*/  BPT.TRAP 0x1 ;  /* 0x000000040000795c */ /* 0x000fe20000300000 */
.L_x_30:
[----:B--2---:R-:W-:Y:S05]  /*1ea0*/  @P1 BRA `(.L_x_31) ;  /* 0x0000000000081947 */ /* 0x004fea0003800000 */
[----:B------:R-:W2:Y:S02]  /*1eb0*/  SYNCS.PHASECHK.TRANS64.TRYWAIT P1, [UR7], R4 ;  /* 0x00000004ff0075a7 */ /* 0x000ea40008020147 */
[----:B--2---:R-:W-:Y:S05]  /*1ec0*/  @!P1 BRA `(.L_x_32) ;  /* 0x0000013c00e49947 */ /* 0x004fea0003800000 */
.L_x_31:
[----:B------:R-:W-:Y:S01]  /*1ed0*/  ULEA UR7, UR6, UR4, 0xb ;  /* 0x0000000406077291 */ /* 0x000fe2000f8e583f */
[----:B------:R-:W-:Y:S01]  /*1ee0*/  WARPGROUP.ARRIVE ;  /* 0x00000000000079c5 */ /* 0x000fe20000000000 */
[----:B------:R-:W-:Y:S01]  /*1ef0*/  ULEA UR12, UR6, UR5, 0xa ;  /* 0x00000005060c7291 */ /* 0x000fe2000f8e503f */
[----:B------:R-:W-:Y:S01]  /*1f00*/  UMOV UR9, 0x40000040 ;  /* 0x4000004000097882 */ /* 0x000fe20000000000 */
[----:B------:R-:W-:-:S03]  /*1f10*/  UMOV UR11, 0x40000040 ;  /* 0x40000040000b7882 */ /* 0x000fc60000000000 */
[----:B------:R-:W-:Y:S02]  /*1f20*/  UMOV UR8, UR7 ;  /* 0x0000000700087c82 */ /* 0x000fe40008000000 */
[----:B------:R-:W-:Y:S02]  /*1f30*/  UMOV UR10, UR12 ;  /* 0x0000000c000a7c82 */ /* 0x000fe40008000000 */
        /* <DEDUP_REMOVED lines=44> */
[----:B------:R-:W-:Y:S01]  /*2200*/  BPT.TRAP 0x1 ;  /* 0x000000040000795c */ /* 0x000fe20000300000 */
.L_x_33:
[----:B------:R-:W-:-:S13]  /*2210*/  ISETP.NE.AND P1, PT, R152, RZ, PT ;  /* 0x000000ff9800720c */ /* 0x000fda0003f25270 */
[----:B-12---:R-:W-:-:S04]  /*2220*/  @P1 LEA R4, R3, UR52, 0x3 ;  /* 0x0000003403041c11 */ /* 0x006fc8000f8e18ff */
[----:B------:R-:W-:-:S04]  /*2230*/  @P1 IADD3 R4, R4, 0x20, RZ ;  /* 0x0000002004041810 */ /* 0x000fc80007ffe0ff */
[----:B------:R-:W-:-:S04]  /*2240*/  @P1 PRMT R4, R153, 0x654, R4 ;  /* 0x0000065499041816 */ /* 0x000fc80000000004 */
[----:B------:R1:W-:Y:S01]  /*2250*/  @P1 SYNCS.ARRIVE.TRANS64.RED.A1T0 RZ, [R4+URZ], RZ ;  /* 0x000000ff04ff19a7 */ /* 0x0003e2000810043f */
[----:B------:R-:W-:-:S13]  /*2260*/  ISETP.GT.U32.AND P1, PT, R17, 0x1, PT ;  /* 0x000000011100780c */ /* 0x000fda0003f24070 */
[----:B-1----:R-:W-:Y:S05]  /*2270*/  @P1 BRA `(.L_x_34) ;  /* 0x0000000000041947 */ /* 0x002fea0003800000 */
[----:B------:R-:W-:Y:S01]  /*2280*/  BPT.TRAP 0x1 ;  /* 0x000000040000795c */ /* 0x000fe20000300000 */
.L_x_34:
[----:B------:R-:W-:Y:S01]  /*2290*/  UIADD3 UR6, UR6, 0x1, URZ ;  /* 0x0000000106067890 */ /* 0x000fe2000fffe03f */
[C---:B------:R-:W-:Y:S02]  /*22a0*/  ISETP.GT.AND P2, PT, R0.reuse, 0x1, PT ;  /* 0x000000010000780c */ /* 0x040fe40003f44270 */
[----:B------:R-:W-:Y:S01]  /*22b0*/  IADD3 R3, R3, 0x1, RZ ;  /* 0x0000000103037810 */ /* 0x000fe20007ffe0ff */
[----:B------:R-:W-:Y:S01]  /*22c0*/  UISETP.NE.AND UP0, UPT, UR6, 0x4, UPT ;  /* 0x000000040600788c */ /* 0x000fe2000bf05270 */
[----:B------:R-:W-:Y:S02]  /*22d0*/  IADD3 R0, R0, -0x1, RZ ;  /* 0xffffffff00007810 */ /* 0x000fe40007ffe0ff */
[C---:B------:R-:W-:Y:S01]  /*22e0*/  ISETP.NE.AND P1, PT, R3.reuse, 0x4, PT ;  /* 0x000000040300780c */ /* 0x040fe20003f25270 */
[----:B------:R-:W-:Y:S02]  /*22f0*/  USEL UR7, URZ, 0x1, UP0 ;  /* 0x000000013f077887 */ /* 0x000fe40008000000 */
[----:B------:R-:W-:Y:S01]  /*2300*/  USEL UR6, UR6, URZ, UP0 ;  /* 0x0000003f06067287 */ /* 0x000fe20008000000 */
[----:B------:R-:W-:-:S03]  /*2310*/  SEL R3, R3, RZ, P1 ;  /* 0x000000ff03037207 */ /* 0x000fc60000800000 */
[----:B------:R-:W-:Y:S01]  /*2320*/  LOP3.LUT R6, R6, UR7, RZ, 0x3c, !PT ;  /* 0x0000000706067c12 */ /* 0x000fe2000f8e3cff */
[----:B------:R-:W-:Y:S07]  /*2330*/  @P2 BRA `(.L_x_35) ;  /* 0xfffffff800bc2947 */ /* 0x000fee000383ffff */
.L_x_28:
[----:B------:R-:W1:Y:S02]  /*2340*/  LDC R0, c[0x0][0x28c] ;  /* 0x0000a300ff007b82 */ /* 0x000e640000000800 */
[----:B-1----:R-:W-:-:S13]  /*2350*/  ISETP.GE.AND P1, PT, R0, 0x1, PT ;  /* 0x000000010000780c */ /* 0x002fda0003f26270 */
[----:B------:R-:W-:Y:S05]  /*2360*/  @!P1 BRA `(.L_x_36) ;  /* 0x0000000000449947 */ /* 0x000fea0003800000 */
[----:B------:R-:W-:Y:S05]  /*2370*/  @!P0 BRA `(.L_x_37) ;  /* 0x0000000000048947 */ /* 0x000fea0003800000 */
[----:B------:R-:W-:Y:S01]  /*2380*/  BPT.TRAP 0x1 ;  /* 0x000000040000795c */ /* 0x000fe20000300000 */
.L_x_37:
[----:B------:R-:W-:Y:S01]  /*2390*/  ISETP.NE.AND P0, PT, R152, RZ, PT ;  /* 0x000000ff9800720c */ /* 0x000fe20003f05270 */
[----:B------:R-:W-:Y:S01]  /*23a0*/  UISETP.LT.AND UP1, UPT, UR50, 0x1, UPT ;  /* 0x000000013200788c */ /* 0x000fe2000bf21270 */
[----:B------:R-:W-:-:S11]  /*23b0*/  MOV R3, UR52 ;  /* 0x0000003400037c02 */ /* 0x000fd60008000f00 */
[----:B------:R-:W-:-:S05]  /*23c0*/  VOTEU.ANY UP0, P0 ;  /* 0x00000000003f7886 */ /* 0x000fca0000000100 */
[----:B------:R-:W-:-:S04]  /*23d0*/  @UP0 USEL UR4, UR50, 0x1, UP1 ;  /* 0x0000000132040887 */ /* 0x000fc80008800000 */
[----:B------:R-:W-:-:S06]  /*23e0*/  @UP0 UIADD3 UR4, UR49, UR50, -UR4 ;  /* 0x0000003231040290 */ /* 0x000fcc000fffe804 */
[----:B------:R-:W-:-:S05]  /*23f0*/  MOV R0, UR4 ;  /* 0x0000000400007c02 */ /* 0x000fca0008000f00 */
[----:B------:R-:W-:-:S05]  /*2400*/  @P0 IMAD.SHL.U32 R0, R0, 0x8, RZ ;  /* 0x0000000800000824 */ /* 0x000fca00078e00ff */
[----:B------:R-:W-:-:S04]  /*2410*/  @P0 LOP3.LUT R0, R0, 0x18, RZ, 0xc0, !PT ;  /* 0x0000001800000812 */ /* 0x000fc800078ec0ff */
[----:B------:R-:W-:-:S04]  /*2420*/  @P0 IADD3 R0, R3, 0x20, R0 ;  /* 0x0000002003000810 */ /* 0x000fc80007ffe000 */
[----:B------:R-:W-:-:S04]  /*2430*/  @P0 PRMT R0, R153, 0x654, R0 ;  /* 0x0000065499000816 */ /* 0x000fc80000000000 */
[----:B------:R1:W-:Y:S01]  /*2440*/  @P0 SYNCS.ARRIVE.TRANS64.RED.A1T0 RZ, [R0+URZ], RZ ;  /* 0x000000ff00ff09a7 */ /* 0x0003e2000810043f */
[----:B------:R-:W-:-:S13]  /*2450*/  ISETP.GT.U32.AND P0, PT, R17, 0x1, PT ;  /* 0x000000011100780c */ /* 0x000fda0003f04070 */
[----:B-1----:R-:W-:Y:S05]  /*2460*/  @P0 BRA `(.L_x_36) ;  /* 0x0000000000040947 */ /* 0x002fea0003800000 */
[----:B------:R-:W-:Y:S01]  /*2470*/  BPT.TRAP 0x1 ;  /* 0x000000040000795c */ /* 0x000fe20000300000 */
.L_x_36:
[----:B------:R-:W-:Y:S01]  /*2480*/  UIADD3 UR4, UR52, 0x200, URZ ;  /* 0x0000020034047890 */ /* 0x000fe2000fffe03f */
[----:B------:R-:W-:Y:S02]  /*2490*/  R2UR UR46, R23 ;  /* 0x00000000172e72ca */ /* 0x000fe400000e0000 */
[----:B------:R-:W-:Y:S01]  /*24a0*/  R2UR UR45, R159 ;  /* 0x000000009f2d72ca */ /* 0x000fe200000e0000 */
[----:B------:R-:W-:-:S06]  /*24b0*/  ULOP3.LUT UP0, URZ, UR4, 0x1bf, URZ, 0xc0, !UPT ;  /* 0x000001bf043f7892 */ /* 0x000fcc000f80c03f */
[----:B------:R-:W-:-:S04]  /*24c0*/  PLOP3.LUT P0, PT, PT, PT, UP0, 0x80, 0x0 ;  /* 0x000000000000781c */ /* 0x000fc80003f0f008 */
[----:B------:R-:W-:Y:S02]  /*24d0*/  USHF.L.U32 UR46, UR46, 0x8, URZ ;  /* 0x000000082e2e7899 */ /* 0x000fe4000800063f */
[----:B------:R-:W-:-:S07]  /*24e0*/  USHF.L.U32 UR45, UR45, 0x7, URZ ;  /* 0x000000072d2d7899 */ /* 0x000fce000800063f */
[----:B------:R-:W-:Y:S05]  /*24f0*/  @!P0 BRA `(.L_x_38) ;  /* 0x00000000007c8947 */ /* 0x000fea0003800000 */
[----:B------:R-:W-:Y:S01]  /*2500*/  MOV R23, 0x0 ;  /* 0x0000000000177802 */ /* 0x000fe20000000f00 */
[----:B------:R-:W-:Y:S01]  /*2510*/  ULDC.64 UR4, c[0x4][0x80] ;  /* 0x0100200000047ab9 */ /* 0x000fe20000000a00 */
[----:B------:R-:W-:Y:S01]  /*2520*/  ULDC.64 UR6, c[0x4][0x10] ;  /* 0x0100040000067ab9 */ /* 0x000fe20000000a00 */
[----:B--23--:R-:W-:Y:S01]  /*2530*/  MOV R4, UR4 ;  /* 0x0000000400047c02 */ /* 0x00cfe20008000f00 */
[----:B------:R1:W2:Y:S01]  /*2540*/  LDC.64 R14, c[0x4][R23] ;  /* 0x01000000170e7b82 */ /* 0x0002a20000000a00 */
[----:B------:R-:W-:Y:S01]  /*2550*/  MOV R5, UR5 ;  /* 0x0000000500057c02 */ /* 0x000fe20008000f00 */
[----:B------:R-:W-:Y:S01]  /*2560*/  ULDC.64 UR4, c[0x4][0x88] ;  /* 0x0100220000047ab9 */ /* 0x000fe20000000a00 */
[----:B------:R-:W-:Y:S01]  /*2570*/  IMAD.U32 R10, RZ, RZ, UR6 ;  /* 0x00000006ff0a7e24 */ /* 0x000fe2000f8e00ff */
[----:B------:R-:W-:Y:S02]  /*2580*/  MOV R6, UR4 ;  /* 0x0000000400067c02 */ /* 0x000fe40008000f00 */
[----:B------:R-:W-:-:S02]  /*2590*/  MOV R7, UR5 ;  /* 0x0000000500077c02 */ /* 0x000fc40008000f00 */
[----:B------:R-:W-:Y:S02]  /*25a0*/  MOV R11, UR7 ;  /* 0x00000007000b7c02 */ /* 0x000fe40008000f00 */
[----:B------:R-:W-:Y:S02]  /*25b0*/  MOV R8, 0x70 ;  /* 0x0000007000087802 */ /* 0x000fe40000000f00 */
[----:B------:R-:W-:Y:S02]  /*25c0*/  MOV R12, 0x1 ;  /* 0x00000001000c7802 */ /* 0x000fe40000000f00 */
[----:B-1----:R-:W-:-:S07]  /*25d0*/  MOV R13, RZ ;  /* 0x000000ff000d7202 */ /* 0x002fce0000000f00 */
[----:B------:R-:W-:-:S07]  /*25e0*/  LEPC R20, `(.L_x_39) ;  /* 0x000000001014794e */ /* 0x000fce0000000000 */
[----:B--2--5:R-:W-:Y:S05]  /*25f0*/  CALL.ABS.NOINC R14 ;  /* 0x000000000e007343 */ /* 0x024fea0003c00000 */
.L_x_39:
[----:B------:R1:W2:Y:S01]  /*2600*/  LDC.64 R14, c[0x4][R23] ;  /* 0x01000000170e7b82 */ /* 0x0002a20000000a00 */
[----:B------:R-:W-:Y:S01]  /*2610*/  ULDC.64 UR4, c[0x4][0x80] ;  /* 0x0100200000047ab9 */ /* 0x000fe20000000a00 */
[----:B------:R-:W-:Y:S01]  /*2620*/  ULDC.64 UR6, c[0x4][0x10] ;  /* 0x0100040000067ab9 */ /* 0x000fe20000000a00 */
[----:B------:R-:W-:Y:S01]  /*2630*/  MOV R4, UR4 ;  /* 0x0000000400047c02 */ /* 0x000fe20008000f00 */
[----:B------:R-:W-:Y:S01]  /*2640*/  IMAD.U32 R5, RZ, RZ, UR5 ;  /* 0x00000005ff057e24 */ /* 0x000fe2000f8e00ff */
        /* <DEDUP_REMOVED lines=9> */
[----:B--2---:R-:W-:Y:S05]  /*26e0*/  CALL.ABS.NOINC R14 ;  /* 0x000000000e007343 */ /* 0x004fea0003c00000 */
.L_x_38:
[----:B------:R-:W1:Y:S02]  /*26f0*/  LDC.64 R8, c[0x0][0x590] ;  /* 0x00016400ff087b82 */ /* 0x000e640000000a00 */
[----:B-1----:R-:W-:-:S04]  /*2700*/  ISETP.NE.U32.AND P2, PT, R8, RZ, PT ;  /* 0x000000ff0800720c */ /* 0x002fc80003f45070 */
[----:B------:R-:W-:-:S13]  /*2710*/  ISETP.NE.AND.EX P2, PT, R9, RZ, PT, P2 ;  /* 0x000000ff0900720c */ /* 0x000fda0003f45320 */
[----:B------:R-:W-:Y:S05]  /*2720*/  @!P2 BRA `(.L_x_40) ;  /* 0x000000000034a947 */ /* 0x000fea0003800000 */
[----:B------:R-:W-:Y:S02]  /*2730*/  ULDC.64 UR4, c[0x0][0x588] ;  /* 0x0001620000047ab9 */ /* 0x000fe40000000a00 */
[----:B------:R-:W-:-:S04]  /*2740*/  ISETP.NE.U32.AND P0, PT, RZ, UR4, PT ;  /* 0x00000004ff007c0c */ /* 0x000fc8000bf05070 */
[----:B------:R-:W-:-:S13]  /*2750*/  ISETP.NE.AND.EX P0, PT, RZ, UR5, PT, P0 ;  /* 0x00000005ff007c0c */ /* 0x000fda000bf05300 */
[----:B------:R-:W-:Y:S05]  /*2760*/  @!P0 BRA `(.L_x_41) ;  /* 0x0000000000188947 */ /* 0x000fea0003800000 */
[----:B--23--:R-:W1:Y:S01]  /*2770*/  LDC.64 R4, c[0x0][0x588] ;  /* 0x00016200ff047b82 */ /* 0x00ce620000000a00 */
[----:B------:R-:W-:-:S04]  /*2780*/  IMAD R3, R8, UR47, RZ ;  /* 0x0000002f08037c24 */ /* 0x000fc8000f8e02ff */
[----:B-1----:R-:W-:-:S05]  /*2790*/  IMAD.WIDE R4, R3, 0x4, R4 ;  /* 0x0000000403047825 */ /* 0x002fca00078e0204 */
[----:B-----5:R1:W5:Y:S01]  /*27a0*/  LDG.E R157, desc[UR42][R4.64] ;  /* 0x0000002a049d7981 */ /* 0x020362000c1e1900 */
[----:B------:R-:W-:Y:S01]  /*27b0*/  MOV R154, 0x1 ;  /* 0x00000001009a7802 */ /* 0x000fe20000000f00 */
[----:B------:R-:W-:Y:S06]  /*27c0*/  BRA `(.L_x_40) ;  /* 0x00000000000c7947 */ /* 0x000fec0003800000 */
.L_x_41:
[----:B------:R-:W-:Y:S01]  /*27d0*/  ULDC UR4, c[0x0][0x580] ;  /* 0x0001600000047ab9 */ /* 0x000fe20000000800 */
[----:B------:R-:W-:Y:S02]  /*27e0*/  MOV R154, 0x1 ;  /* 0x00000001009a7802 */ /* 0x000fe40000000f00 */
[----:B-----5:R-:W-:-:S07]  /*27f0*/  MOV R157, UR4 ;  /* 0x00000004009d7c02 */ /* 0x020fce0008000f00 */
.L_x_40:
[----:B------:R-:W4:Y:S02]  /*2800*/  LDC.64 R6, c[0x0][0x5b0] ;  /* 0x00016c00ff067b82 */ /* 0x000f240000000a00 */
[----:B----4-:R-:W-:-:S04]  /*2810*/  ISETP.NE.U32.AND P0, PT, R6, RZ, PT ;  /* 0x000000ff0600720c */ /* 0x010fc80003f05070 */
[----:B------:R-:W-:-:S13]  /*2820*/  ISETP.NE.AND.EX P0, PT, R7, RZ, PT, P0 ;  /* 0x000000ff0700720c */ /* 0x000fda0003f05300 */
[----:B------:R-:W-:Y:S05]  /*2830*/  @!P0 BRA `(.L_x_42) ;  /* 0x00000000002c8947 */ /* 0x000fea0003800000 */
[----:B------:R-:W-:Y:S02]  /*2840*/  ULDC.64 UR4, c[0x0][0x5a8] ;  /* 0x00016a0000047ab9 */ /* 0x000fe40000000a00 */
[----:B------:R-:W-:-:S04]  /*2850*/  ISETP.NE.U32.AND P0, PT, RZ, UR4, PT ;  /* 0x00000004ff007c0c */ /* 0x000fc8000bf05070 */
[----:B------:R-:W-:-:S13]  /*2860*/  ISETP.NE.AND.EX P0, PT, RZ, UR5, PT, P0 ;  /* 0x00000005ff007c0c */ /* 0x000fda000bf05300 */
[----:B------:R-:W-:Y:S05]  /*2870*/  @!P0 BRA `(.L_x_43) ;  /* 0x0000000000148947 */ /* 0x000fea0003800000 */
[----:B-123--:R-:W1:Y:S01]  /*2880*/  LDC.64 R4, c[0x0][0x5a8] ;  /* 0x00016a00ff047b82 */ /* 0x00ee620000000a00 */
[----:B------:R-:W-:-:S04]  /*2890*/  IMAD R3, R6, UR47, RZ ;  /* 0x0000002f06037c24 */ /* 0x000fc8000f8e02ff */
[----:B-1----:R-:W-:-:S05]  /*28a0*/  IMAD.WIDE R4, R3, 0x4, R4 ;  /* 0x0000000403047825 */ /* 0x002fca00078e0204 */
[----:B-----5:R4:W5:Y:S01]  /*28b0*/  LDG.E R156, desc[UR42][R4.64] ;  /* 0x0000002a049c7981 */ /* 0x020962000c1e1900 */
[----:B------:R-:W-:Y:S05]  /*28c0*/  BRA `(.L_x_42) ;  /* 0x0000000000087947 */ /* 0x000fea0003800000 */
.L_x_43:
[----:B------:R-:W-:Y:S02]  /*28d0*/  ULDC UR4, c[0x0][0x5a0] ;  /* 0x0001680000047ab9 */ /* 0x000fe40000000800 */
[----:B-----5:R-:W-:-:S07]  /*28e0*/  MOV R156, UR4 ;  /* 0x00000004009c7c02 */ /* 0x020fce0008000f00 */
.L_x_42:
[----:B------:R-:W-:Y:S01]  /*28f0*/  ULDC.64 UR4, c[0x0][0x588] ;  /* 0x0001620000047ab9 */ /* 0x000fe20000000a00 */
[----:B------:R-:W-:Y:S01]  /*2900*/  ISETP.NE.U32.AND P3, PT, R8, RZ, PT ;  /* 0x000000ff0800720c */ /* 0x000fe20003f65070 */
[----:B------:R-:W-:Y:S02]  /*2910*/  UISETP.NE.U32.AND UP0, UPT, UR4, URZ, UPT ;  /* 0x0000003f0400728c */ /* 0x000fe4000bf05070 */
[----:B------:R-:W-:Y:S02]  /*2920*/  ISETP.NE.U32.AND P4, PT, RZ, UR4, PT ;  /* 0x00000004ff007c0c */ /* 0x000fe4000bf85070 */
[----:B------:R-:W-:Y:S01]  /*2930*/  ISETP.NE.AND.EX P3, PT, R9, RZ, PT, P3 ;  /* 0x000000ff0900720c */ /* 0x000fe20003f65330 */
[----:B------:R-:W-:Y:S02]  /*2940*/  UISETP.NE.AND.EX UP0, UPT, UR5, URZ, UPT, UP0 ;  /* 0x0000003f0500728c */ /* 0x000fe4000bf05300 */
[----:B------:R-:W-:Y:S02]  /*2950*/  ISETP.NE.AND.EX P4, PT, RZ, UR5, PT, P4 ;  /* 0x00000005ff007c0c */ /* 0x000fe4000bf85340 */
[----:B------:R-:W-:-:S02]  /*2960*/  PLOP3.LUT P0, PT, PT, PT, PT, 0x8, 0x0 ;  /* 0x000000000000781c */ /* 0x000fc40003f0e170 */
[----:B------:R-:W-:-:S04]  /*2970*/  PLOP3.LUT P1, PT, PT, PT, UP0, 0x80, 0x0 ;  /* 0x000000000000781c */ /* 0x000fc80003f2f008 */
[----:B------:R-:W-:-:S05]  /*2980*/  PLOP3.LUT P1, PT, P1, PT, PT, 0x8, 0x0 ;  /* 0x000000000000781c */ /* 0x000fca0000f2e170 */
[----:B------:R-:W-:Y:S08]  /*2990*/  @P4 BRA P3, `(.L_x_44) ;  /* 0x0000000000244947 */ /* 0x000ff00001800000 */
[----:B------:R-:W-:Y:S04]  /*29a0*/  BSSY B0, `(.L_x_44) ;  /* 0x0000008000007945 */ /* 0x000fe80003800000 */
[----:B------:R-:W-:Y:S05]  /*29b0*/  @!P2 BRA `(.L_x_45) ;  /* 0x000000000014a947 */ /* 0x000fea0003800000 */
[----:B------:R-:W-:Y:S02]  /*29c0*/  LOP3.LUT P3, RZ, R154, 0xff, RZ, 0xc0, !PT ;  /* 0x000000ff9aff7812 */ /* 0x000fe4000786c0ff */
[----:B------:R-:W-:-:S11]  /*29d0*/  PLOP3.LUT P0, PT, P1, PT, PT, 0x80, 0x0 ;  /* 0x000000000000781c */ /* 0x000fd60000f0f070 */
[----:B------:R-:W-:Y:S05]  /*29e0*/  @!P3 BRA `(.L_x_46) ;  /* 0x00000000000cb947 */ /* 0x000fea0003800000 */
[----:B-----5:R-:W-:Y:S01]  /*29f0*/  FSETP.EQ.AND P0, PT, R157, RZ, PT ;  /* 0x000000ff9d00720b */ /* 0x020fe20003f02000 */
[----:B------:R-:W-:-:S12]  /*2a00*/  BRA `(.L_x_46) ;  /* 0x0000000000047947 */ /* 0x000fd80003800000 */
.L_x_45:
[----:B-----5:R-:W-:-:S13]  /*2a10*/  FSETP.EQ.AND P0, PT, R157, RZ, PT ;  /* 0x000000ff9d00720b */ /* 0x020fda0003f02000 */
.L_x_46:
[----:B------:R-:W-:Y:S05]  /*2a20*/  BSYNC B0 ;  /* 0x0000000000007941 */ /* 0x000fea0003800000 */
.L_x_44:
[----:B------:R-:W-:Y:S04]  /*2a30*/  BSSY B0, `(.L_x_47) ;  /* 0x0000007000007945 */ /* 0x000fe80003800000 */
[----:B------:R-:W-:Y:S05]  /*2a40*/  @!P2 BRA `(.L_x_48) ;  /* 0x000000000010a947 */ /* 0x000fea0003800000 */
[----:B------:R-:W-:-:S13]  /*2a50*/  LOP3.LUT P2, RZ, R154, 0xff, RZ, 0xc0, !PT ;  /* 0x000000ff9aff7812 */ /* 0x000fda000784c0ff */
[----:B------:R-:W-:Y:S05]  /*2a60*/  @!P2 BRA `(.L_x_49) ;  /* 0x00000000000ca947 */ /* 0x000fea0003800000 */
[----:B-----5:R-:W-:Y:S01]  /*2a70*/  FSETP.EQ.AND P1, PT, R157, RZ, PT ;  /* 0x000000ff9d00720b */ /* 0x020fe20003f22000 */
[----:B------:R-:W-:-:S12]  /*2a80*/  BRA `(.L_x_49) ;  /* 0x0000000000047947 */ /* 0x000fd80003800000 */
.L_x_48:
[----:B-----5:R-:W-:-:S13]  /*2a90*/  FSETP.EQ.AND P1, PT, R157, RZ, PT ;  /* 0x000000ff9d00720b */ /* 0x020fda0003f22000 */
.L_x_49:
[----:B------:R-:W-:Y:S05]  /*2aa0*/  BSYNC B0 ;  /* 0x0000000000007941 */ /* 0x000fea0003800000 */
.L_x_47:
[----:B------:R-:W-:Y:S01]  /*2ab0*/  BSSY B0, `(.L_x_50) ;  /* 0x0000024000007945 */ /* 0x000fe20003800000 */
[----:B------:R-:W-:Y:S01]  /*2ac0*/  IMAD.MOV.U32 R12, RZ, RZ, RZ ;  /* 0x000000ffff0c7224 */ /* 0x000fe200078e00ff */
[----:B------:R-:W-:Y:S02]  /*2ad0*/  CS2R R6, SRZ ;  /* 0x0000000000067805 */ /* 0x000fe4000001ff00 */
[----:B-1234-:R-:W-:Y:S02]  /*2ae0*/  CS2R R4, SRZ ;  /* 0x0000000000047805 */ /* 0x01efe4000001ff00 */
[----:B------:R-:W-:Y:S02]  /*2af0*/  CS2R R10, SRZ ;  /* 0x00000000000a7805 */ /* 0x000fe4000001ff00 */
[----:B------:R-:W-:Y:S01]  /*2b00*/  CS2R R8, SRZ ;  /* 0x0000000000087805 */ /* 0x000fe2000001ff00 */
[----:B------:R-:W-:Y:S06]  /*2b10*/  @P0 BRA `(.L_x_51) ;  /* 0x0000000000740947 */ /* 0x000fec0003800000 */
[----:B------:R-:W-:-:S13]  /*2b20*/  ISETP.NE.AND P2, PT, R158, 0x3, PT ;  /* 0x000000039e00780c */ /* 0x000fda0003f45270 */
[----:B------:R-:W-:Y:S05]  /*2b30*/  @!P2 BRA `(.L_x_52) ;  /* 0x000000000004a947 */ /* 0x000fea0003800000 */
[----:B------:R-:W-:Y:S01]  /*2b40*/  BPT.TRAP 0x1 ;  /* 0x000000040000795c */ /* 0x000fe20000300000 */
.L_x_52:
[----:B------:R-:W-:Y:S02]  /*2b50*/  SHF.L.U32 R0, RZ, 0x1f, RZ ;  /* 0x0000001fff007819 */ /* 0x000fe400000006ff */
[----:B------:R-:W-:Y:S02]  /*2b60*/  MOV R12, 0x1 ;  /* 0x00000001000c7802 */ /* 0x000fe40000000f00 */
[----:B------:R-:W1:Y:S01]  /*2b70*/  SYNCS.PHASECHK.TRANS64.TRYWAIT P2, [UR52+0x40], R0 ;  /* 0x00004000ff0075a7 */ /* 0x000e620008040174 */
[----:B------:R-:W-:Y:S01]  /*2b80*/  MOV R7, RZ ;  /* 0x000000ff00077202 */ /* 0x000fe20000000f00 */
[----:B-1----:R-:W-:Y:S06]  /*2b90*/  @!P2 BRA `(.L_x_53) ;  /* 0x0000013000c8a947 */ /* 0x002fec0003800000 */
.L_x_620:
[----:B------:R-:W-:Y:S02]  /*2ba0*/  MOV R6, RZ ;  /* 0x000000ff00067202 */ /* 0x000fe40000000f00 */
[----:B------:R-:W-:Y:S02]  /*2bb0*/  CS2R R4, SRZ ;  /* 0x0000000000047805 */ /* 0x000fe4000001ff00 */
[----:B------:R-:W-:Y:S02]  /*2bc0*/  CS2R R10, SRZ ;  /* 0x00000000000a7805 */ /* 0x000fe4000001ff00 */
[----:B------:R-:W-:Y:S01]  /*2bd0*/  CS2R R8, SRZ ;  /* 0x0000000000087805 */ /* 0x000fe2000001ff00 */
[----:B------:R-:W-:Y:S06]  /*2be0*/  @P1 BRA `(.L_x_51) ;  /* 0x0000000000401947 */ /* 0x000fec0003800000 */
[C---:B-1----:R-:W-:Y:S01]  /*2bf0*/  SHF.L.U32 R0, R18.reuse, 0x4, RZ ;  /* 0x0000000412007819 */ /* 0x042fe200000006ff */
[C---:B------:R-:W-:Y:S01]  /*2c00*/  IMAD.SHL.U32 R7, R18.reuse, 0x4, RZ ;  /* 0x0000000412077824 */ /* 0x040fe200078e00ff */
[----:B------:R-:W-:Y:S01]  /*2c10*/  SHF.L.U32 R3, R18, 0x5, RZ ;  /* 0x0000000512037819 */ /* 0x000fe200000006ff */
[----:B------:R-:W-:Y:S05]  /*2c20*/  WARPSYNC.ALL ;  /* 0x0000000000007948 */ /* 0x000fea0003800000 */
[----:B------:R-:W-:Y:S02]  /*2c30*/  SHF.R.U32.HI R5, RZ, 0x1, R18 ;  /* 0x00000001ff057819 */ /* 0x000fe40000011612 */
[----:B------:R-:W-:-:S02]  /*2c40*/  LOP3.LUT R0, R0, 0xe00, RZ, 0xc0, !PT ;  /* 0x00000e0000007812 */ /* 0x000fc400078ec0ff */
[----:B------:R-:W-:Y:S02]  /*2c50*/  LOP3.LUT R4, R3, 0xc0, RZ, 0xc0, !PT ;  /* 0x000000c003047812 */ /* 0x000fe400078ec0ff */
[----:B------:R-:W-:Y:S02]  /*2c60*/  LOP3.LUT R0, R0, 0x20, R3, 0xf8, !PT ;  /* 0x0000002000007812 */ /* 0x000fe400078ef803 */
[----:B------:R-:W-:Y:S02]  /*2c70*/  LOP3.LUT R4, R4, 0x8, R5, 0xf8, !PT ;  /* 0x0000000804047812 */ /* 0x000fe400078ef805 */
[----:B------:R-:W-:Y:S02]  /*2c80*/  LOP3.LUT R0, R0, 0x100, R3, 0xf8, !PT ;  /* 0x0000010000007812 */ /* 0x000fe400078ef803 */
[----:B------:R-:W-:-:S04]  /*2c90*/  LOP3.LUT R7, R4, 0x18, R7, 0x78, !PT ;  /* 0x0000001804077812 */ /* 0x000fc800078e7807 */
[----:B------:R-:W-:-:S04]  /*2ca0*/  LOP3.LUT R0, R0, R7, RZ, 0xfc, !PT ;  /* 0x0000000700007212 */ /* 0x000fc800078efcff */
[----:B------:R-:W-:-:S04]  /*2cb0*/  LEA R0, R0, UR52, 0x1 ;  /* 0x0000003400007c11 */ /* 0x000fc8000f8e08ff */
[----:B------:R-:W-:Y:S01]  /*2cc0*/  LEA R4, R155, R0, 0x1 ;  /* 0x000000009b047211 */ /* 0x000fe200078e08ff */
[----:B------:R2:W3:Y:S05]  /*2cd0*/  LDSM.16.M88.4 R8, [R0+0x200] ;  /* 0x000200000008783b */ /* 0x0004ea0000000200 */
[----:B------:R-:W4:Y:S02]  /*2ce0*/  LDSM.16.M88.4 R4, [R4+0x200] ;  /* 0x000200000404783b */ /* 0x000f240000000200 */
.L_x_51:
[----:B------:R-:W-:Y:S05]  /*2cf0*/  BSYNC B0 ;  /* 0x0000000000007941 */ /* 0x000fea0003800000 */
.L_x_50:
[----:B---3--:R-:W-:Y:S01]  /*2d00*/  SHF.L.U32 R14, R8, 0x10, RZ ;  /* 0x00000010080e7819 */ /* 0x008fe200000006ff */
[----:B----4-:R-:W-:Y:S01]  /*2d10*/  IMAD.U32 R170, R4, 0x10000, RZ ;  /* 0x0001000004aa7824 */ /* 0x010fe200078e00ff */
[----:B-12---:R-:W-:Y:S01]  /*2d20*/  LOP3.LUT R0, R18, 0xff, RZ, 0xc0, !PT ;  /* 0x000000ff12007812 */ /* 0x006fe200078ec0ff */
[----:B------:R-:W-:Y:S01]  /*2d30*/  BSSY B1, `(.L_x_54) ;  /* 0x00000bf000017945 */ /* 0x000fe20003800000 */
[----:B------:R-:W-:Y:S01]  /*2d40*/  LOP3.LUT R8, R8, 0xffff0000, RZ, 0xc0, !PT ;  /* 0xffff000008087812 */ /* 0x000fe200078ec0ff */
[C---:B-----5:R-:W-:Y:S01]  /*2d50*/  FMUL R13, R157.reuse, R14 ;  /* 0x0000000e9d0d7220 */ /* 0x060fe20000400000 */
[----:B------:R-:W-:Y:S01]  /*2d60*/  IADD3 R0, R0, 0x1f, RZ ;  /* 0x0000001f00007810 */ /* 0x000fe20007ffe0ff */
[C---:B------:R-:W-:Y:S01]  /*2d70*/  FMUL R163, R157.reuse, R170 ;  /* 0x000000aa9da37220 */ /* 0x040fe20000400000 */
[----:B------:R-:W-:Y:S01]  /*2d80*/  MOV R3, 0x3bbb989d ;  /* 0x3bbb989d00037802 */ /* 0x000fe20000000f00 */
[C---:B------:R-:W-:Y:S01]  /*2d90*/  FFMA R88, R156.reuse, R88, R13 ;  /* 0x000000589c587223 */ /* 0x040fe2000000000d */
[----:B------:R-:W-:Y:S01]  /*2da0*/  FMUL R14, R157, R8 ;  /* 0x000000089d0e7220 */ /* 0x000fe20000400000 */
[C---:B------:R-:W-:Y:S01]  /*2db0*/  SHF.L.U32 R174, R5.reuse, 0x10, RZ ;  /* 0x0000001005ae7819 */ /* 0x040fe200000006ff */
[----:B------:R-:W-:Y:S01]  /*2dc0*/  FFMA R96, R156, R96, R163 ;  /* 0x000000609c607223 */ /* 0x000fe200000000a3 */
[----:B------:R-:W-:Y:S01]  /*2dd0*/  LOP3.LUT R176, R5, 0xffff0000, RZ, 0xc0, !PT ;  /* 0xffff000005b07812 */ /* 0x000fe200078ec0ff */
[----:B------:R-:W-:Y:S01]  /*2de0*/  FFMA.SAT R5, -R88, R3, 0.5 ;  /* 0x3f00000058057423 */ /* 0x000fe20000002103 */
[----:B------:R-:W-:Y:S01]  /*2df0*/  ISETP.GT.U32.AND P5, PT, R0, 0x3e, PT ;  /* 0x0000003e0000780c */ /* 0x000fe20003fa4070 */
[----:B------:R-:W-:Y:S01]  /*2e00*/  IMAD.MOV.U32 R0, RZ, RZ, 0x437c0000 ;  /* 0x437c0000ff007424 */ /* 0x000fe200078e00ff */
[----:B------:R-:W-:-:S02]  /*2e10*/  SHF.L.U32 R178, R6, 0x10, RZ ;  /* 0x0000001006b27819 */ /* 0x000fc400000006ff */
[----:B------:R-:W-:Y:S01]  /*2e20*/  LOP3.LUT R180, R6, 0xffff0000, RZ, 0xc0, !PT ;  /* 0xffff000006b47812 */ /* 0x000fe200078ec0ff */
[----:B------:R-:W-:Y:S01]  /*2e30*/  FFMA R6, R156, R89, R14 ;  /* 0x000000599c067223 */ /* 0x000fe2000000000e */
[----:B------:R-:W-:Y:S01]  /*2e40*/  LOP3.LUT R172, R4, 0xffff0000, RZ, 0xc0, !PT ;  /* 0xffff000004ac7812 */ /* 0x000fe200078ec0ff */
[----:B------:R-:W-:Y:S01]  /*2e50*/  FFMA.RM R4, R5, R0, 12582913 ;  /* 0x4b40000105047423 */ /* 0x000fe20000004000 */
[----:B------:R-:W-:Y:S01]  /*2e60*/  SHF.L.U32 R164, R10, 0x10, RZ ;  /* 0x000000100aa47819 */ /* 0x000fe200000006ff */
[-C--:B------:R-:W-:Y:S01]  /*2e70*/  FFMA.SAT R5, -R6, R3.reuse, 0.5 ;  /* 0x3f00000006057423 */ /* 0x080fe20000002103 */
[----:B------:R-:W-:Y:S01]  /*2e80*/  SHF.L.U32 R20, R9, 0x10, RZ ;  /* 0x0000001009147819 */ /* 0x000fe200000006ff */
[----:B------:R-:W-:Y:S01]  /*2e90*/  FMUL R165, R157, R172 ;  /* 0x000000ac9da57220 */ /* 0x000fe20000400000 */
[----:B------:R-:W-:Y:S01]  /*2ea0*/  LOP3.LUT R162, R9, 0xffff0000, RZ, 0xc0, !PT ;  /* 0xffff000009a27812 */ /* 0x000fe200078ec0ff */
[----:B------:R-:W-:Y:S01]  /*2eb0*/  FFMA.RM R5, R5, R0, 12582913 ;  /* 0x4b40000105057423 */ /* 0x000fe20000004000 */
[----:B------:R-:W-:Y:S01]  /*2ec0*/  FMUL R23, R157, R164 ;  /* 0x000000a49d177220 */ /* 0x000fe20000400000 */
[----:B------:R-:W-:Y:S01]  /*2ed0*/  SHF.L.U32 R182, R7, 0x10, RZ ;  /* 0x0000001007b67819 */ /* 0x000fe200000006ff */
[----:B------:R-:W-:Y:S01]  /*2ee0*/  FMUL R15, R157, R20 ;  /* 0x000000149d0f7220 */ /* 0x000fe20000400000 */
[----:B------:R-:W-:Y:S01]  /*2ef0*/  FADD R9, R5, -12583039 ;  /* 0xcb40007f05097421 */ /* 0x000fe20000000000 */
[----:B------:R-:W-:Y:S01]  /*2f00*/  FFMA R92, R156, R92, R23 ;  /* 0x0000005c9c5c7223 */ /* 0x000fe20000000017 */
[----:B------:R-:W-:Y:S01]  /*2f10*/  LOP3.LUT R184, R7, 0xffff0000, RZ, 0xc0, !PT ;  /* 0xffff000007b87812 */ /* 0x000fe200078ec0ff */
[----:B------:R-:W-:Y:S01]  /*2f20*/  FADD R7, R4, -12583039 ;  /* 0xcb40007f04077421 */ /* 0x000fe20000000000 */
[----:B------:R-:W-:Y:S01]  /*2f30*/  FFMA R9, -R6, 1.4426950216293334961, -R9 ;  /* 0x3fb8aa3b06097823 */ /* 0x000fe20000000909 */
[-C--:B------:R-:W-:Y:S01]  /*2f40*/  FFMA.SAT R171, -R92, R3.reuse, 0.5 ;  /* 0x3f0000005cab7423 */ /* 0x080fe20000002103 */
[----:B------:R-:W-:Y:S01]  /*2f50*/  FMUL R21, R157, R162 ;  /* 0x000000a29d157220 */ /* 0x000fe20000400000 */
[----:B------:R-:W-:Y:S01]  /*2f60*/  LOP3.LUT R168, R11, 0xffff0000, RZ, 0xc0, !PT ;  /* 0xffff00000ba87812 */ /* 0x000fe200078ec0ff */
[----:B------:R-:W-:Y:S01]  /*2f70*/  FFMA R9, -R6, 1.925963033500011079e-08, R9 ;  /* 0x32a5706006097823 */ /* 0x000fe20000000109 */
[----:B------:R-:W-:Y:S01]  /*2f80*/  FFMA.RM R164, R171, R0, 12582913 ;  /* 0x4b400001aba47423 */ /* 0x000fe20000004000 */
[----:B------:R-:W-:Y:S01]  /*2f90*/  FFMA R7, -R88, 1.4426950216293334961, -R7 ;  /* 0x3fb8aa3b58077823 */ /* 0x000fe20000000907 */
[----:B------:R-:W-:Y:S01]  /*2fa0*/  FFMA R90, R156, R90, R15 ;  /* 0x0000005a9c5a7223 */ /* 0x000fe2000000000f */
[----:B------:R1:W-:Y:S01]  /*2fb0*/  MUFU.EX2 R162, R9 ;  /* 0x0000000900a27308 */ /* 0x0003e20000000800 */
[----:B------:R-:W-:Y:S01]  /*2fc0*/  LOP3.LUT R10, R10, 0xffff0000, RZ, 0xc0, !PT ;  /* 0xffff00000a0a7812 */ /* 0x000fe200078ec0ff */
[----:B------:R-:W-:Y:S01]  /*2fd0*/  FMUL R161, R157, R168 ;  /* 0x000000a89da17220 */ /* 0x000fe20000400000 */
[----:B------:R-:W-:Y:S01]  /*2fe0*/  SHF.L.U32 R166, R11, 0x10, RZ ;  /* 0x000000100ba67819 */ /* 0x000fe200000006ff */
[----:B------:R-:W-:Y:S01]  /*2ff0*/  FFMA R11, -R88, 1.925963033500011079e-08, R7 ;  /* 0x32a57060580b7823 */ /* 0x000fe20000000107 */
[----:B------:R-:W-:Y:S01]  /*3000*/  FFMA.SAT R167, -R90, R3, 0.5 ;  /* 0x3f0000005aa77423 */ /* 0x000fe20000002103 */
[----:B------:R-:W-:Y:S01]  /*3010*/  FFMA R7, R156, R91, R21 ;  /* 0x0000005b9c077223 */ /* 0x000fe20000000015 */
[C---:B------:R-:W-:Y:S01]  /*3020*/  FMUL R159, R157.reuse, R10 ;  /* 0x0000000a9d9f7220 */ /* 0x040fe20000400000 */
[----:B------:R-:W-:Y:S01]  /*3030*/  FMUL R91, R157, R174 ;  /* 0x000000ae9d5b7220 */ /* 0x000fe20000400000 */
[----:B-1----:R-:W-:Y:S01]  /*3040*/  FADD R9, R164, -12583039 ;  /* 0xcb40007fa4097421 */ /* 0x002fe20000000000 */
[-C--:B------:R-:W-:Y:S01]  /*3050*/  FFMA.RM R10, R167, R0.reuse, 12582913 ;  /* 0x4b400001a70a7423 */ /* 0x080fe20000004000 */
[----:B------:R-:W-:Y:S01]  /*3060*/  FFMA.SAT R169, -R7, R3, 0.5 ;  /* 0x3f00000007a97423 */ /* 0x000fe20000002103 */
[----:B------:R-:W-:Y:S01]  /*3070*/  FFMA R8, R156, R93, R159 ;  /* 0x0000005d9c087223 */ /* 0x000fe2000000009f */
[----:B------:R-:W-:Y:S01]  /*3080*/  FFMA R9, -R92, 1.4426950216293334961, -R9 ;  /* 0x3fb8aa3b5c097823 */ /* 0x000fe20000000909 */
[----:B------:R-:W-:Y:S01]  /*3090*/  FADD R167, R10, -12583039 ;  /* 0xcb40007f0aa77421 */ /* 0x000fe20000000000 */
[----:B------:R-:W-:Y:S01]  /*30a0*/  FFMA.RM R20, R169, R0, 12582913 ;  /* 0x4b400001a9147423 */ /* 0x000fe20000004000 */
[C---:B------:R-:W-:Y:S01]  /*30b0*/  FMUL R89, R157.reuse, R166 ;  /* 0x000000a69d597220 */ /* 0x040fe20000400000 */
[----:B------:R-:W-:Y:S01]  /*30c0*/  FFMA R173, -R92, 1.925963033500011079e-08, R9 ;  /* 0x32a570605cad7823 */ /* 0x000fe20000000109 */
[----:B------:R-:W-:Y:S01]  /*30d0*/  FFMA R9, R156, R95, R161 ;  /* 0x0000005f9c097223 */ /* 0x000fe200000000a1 */
[----:B------:R-:W-:Y:S01]  /*30e0*/  FFMA R169, -R90, 1.4426950216293334961, -R167 ;  /* 0x3fb8aa3b5aa97823 */ /* 0x000fe200000009a7 */
[----:B------:R-:W-:Y:S01]  /*30f0*/  FADD R168, R20, -12583039 ;  /* 0xcb40007f14a87421 */ /* 0x000fe20000000000 */
[----:B------:R-:W-:Y:S01]  /*3100*/  FMUL R167, R157, R176 ;  /* 0x000000b09da77220 */ /* 0x000fe20000400000 */
[----:B------:R-:W-:Y:S01]  /*3110*/  FFMA.SAT R179, -R9, R3, 0.5 ;  /* 0x3f00000009b37423 */ /* 0x000fe20000002103 */
[----:B------:R-:W-:Y:S01]  /*3120*/  FFMA R97, R156, R97, R165 ;  /* 0x000000619c617223 */ /* 0x000fe200000000a5 */
[----:B------:R-:W-:Y:S01]  /*3130*/  FFMA R166, -R90, 1.925963033500011079e-08, R169 ;  /* 0x32a570605aa67823 */ /* 0x000fe200000001a9 */
[----:B------:R-:W-:Y:S01]  /*3140*/  FFMA R168, -R7, 1.4426950216293334961, -R168 ;  /* 0x3fb8aa3b07a87823 */ /* 0x000fe200000009a8 */
[----:B------:R-:W-:Y:S01]  /*3150*/  FFMA.RM R174, R179, R0, 12582913 ;  /* 0x4b400001b3ae7423 */ /* 0x000fe20000004000 */
[-C--:B------:R-:W-:Y:S01]  /*3160*/  FFMA.SAT R179, -R96, R3.reuse, 0.5 ;  /* 0x3f00000060b37423 */ /* 0x080fe20000002103 */
[-C--:B------:R-:W-:Y:S01]  /*3170*/  FFMA.SAT R169, -R8, R3.reuse, 0.5 ;  /* 0x3f00000008a97423 */ /* 0x080fe20000002103 */
[----:B------:R-:W-:Y:S01]  /*3180*/  FFMA R170, -R7, 1.925963033500011079e-08, R168 ;  /* 0x32a5706007aa7823 */ /* 0x000fe200000001a8 */
[C---:B------:R-:W-:Y:S01]  /*3190*/  FFMA R98, R156.reuse, R98, R91 ;  /* 0x000000629c627223 */ /* 0x040fe2000000005b */
[-C--:B------:R-:W-:Y:S01]  /*31a0*/  FFMA.RM R176, R179, R0.reuse, 12582913 ;  /* 0x4b400001b3b07423 */ /* 0x080fe20000004000 */
[-C--:B------:R-:W-:Y:S01]  /*31b0*/  FFMA.SAT R179, -R97, R3.reuse, 0.5 ;  /* 0x3f00000061b37423 */ /* 0x080fe20000002103 */
[----:B------:R-:W-:Y:S01]  /*31c0*/  FFMA.RM R168, R169, R0, 12582913 ;  /* 0x4b400001a9a87423 */ /* 0x000fe20000004000 */
[----:B------:R-:W-:Y:S01]  /*31d0*/  FFMA R94, R156, R94, R89 ;  /* 0x0000005e9c5e7223 */ /* 0x000fe20000000059 */
[----:B------:R-:W-:Y:S01]  /*31e0*/  FADD R181, R176, -12583039 ;  /* 0xcb40007fb0b57421 */ /* 0x000fe20000000000 */
[----:B------:R-:W-:Y:S01]  /*31f0*/  FFMA.RM R179, R179, R0, 12582913 ;  /* 0x4b400001b3b37423 */ /* 0x000fe20000004000 */
[----:B------:R-:W-:Y:S01]  /*3200*/  FADD R171, R168, -12583039 ;  /* 0xcb40007fa8ab7421 */ /* 0x000fe20000000000 */
[-C--:B------:R-:W-:Y:S01]  /*3210*/  FFMA.SAT R183, -R98, R3.reuse, 0.5 ;  /* 0x3f00000062b77423 */ /* 0x080fe20000002103 */
[----:B------:R-:W-:Y:S01]  /*3220*/  FFMA R181, -R96, 1.4426950216293334961, -R181 ;  /* 0x3fb8aa3b60b57823 */ /* 0x000fe200000009b5 */
[C---:B------:R-:W-:Y:S01]  /*3230*/  FMUL R95, R157.reuse, R182 ;  /* 0x000000b69d5f7220 */ /* 0x040fe20000400000 */
[----:B------:R-:W-:Y:S01]  /*3240*/  FMUL R169, R157, R180 ;  /* 0x000000b49da97220 */ /* 0x000fe20000400000 */
[----:B------:R-:W-:Y:S01]  /*3250*/  FADD R182, R179, -12583039 ;  /* 0xcb40007fb3b67421 */ /* 0x000fe20000000000 */
[----:B------:R-:W-:Y:S01]  /*3260*/  FFMA.SAT R175, -R94, R3, 0.5 ;  /* 0x3f0000005eaf7423 */ /* 0x000fe20000002103 */
[----:B------:R-:W-:Y:S01]  /*3270*/  FFMA R99, R156, R99, R167 ;  /* 0x000000639c637223 */ /* 0x000fe200000000a7 */
[----:B------:R-:W-:Y:S01]  /*3280*/  FFMA R180, -R96, 1.925963033500011079e-08, R181 ;  /* 0x32a5706060b47823 */ /* 0x000fe200000001b5 */
[C---:B------:R-:W-:Y:S01]  /*3290*/  FFMA R171, -R8.reuse, 1.4426950216293334961, -R171 ;  /* 0x3fb8aa3b08ab7823 */ /* 0x040fe200000009ab */
[----:B------:R-:W-:Y:S01]  /*32a0*/  FFMA.RM R181, R183, R0, 12582913 ;  /* 0x4b400001b7b57423 */ /* 0x000fe20000004000 */
[----:B------:R-:W-:Y:S01]  /*32b0*/  FMUL R93, R157, R178 ;  /* 0x000000b29d5d7220 */ /* 0x000fe20000400000 */
[----:B------:R-:W-:Y:S01]  /*32c0*/  FFMA R182, -R97, 1.4426950216293334961, -R182 ;  /* 0x3fb8aa3b61b67823 */ /* 0x000fe200000009b6 */
[----:B------:R-:W-:Y:S01]  /*32d0*/  FFMA.RM R172, R175, R0, 12582913 ;  /* 0x4b400001afac7423 */ /* 0x000fe20000004000 */
[-C--:B------:R-:W-:Y:S01]  /*32e0*/  FFMA.SAT R185, -R99, R3.reuse, 0.5 ;  /* 0x3f00000063b97423 */ /* 0x080fe20000002103 */
[----:B------:R-:W1:Y:S01]  /*32f0*/  MUFU.EX2 R11, R11 ;  /* 0x0000000b000b7308 */ /* 0x000e620000000800 */
[----:B------:R-:W-:Y:S01]  /*3300*/  FFMA R175, -R8, 1.925963033500011079e-08, R171 ;  /* 0x32a5706008af7823 */ /* 0x000fe200000001ab */
[----:B------:R-:W-:Y:S01]  /*3310*/  FADD R183, R181, -12583039 ;  /* 0xcb40007fb5b77421 */ /* 0x000fe20000000000 */
[----:B------:R-:W-:Y:S01]  /*3320*/  FMUL R171, R157, R184 ;  /* 0x000000b89dab7220 */ /* 0x000fe20000400000 */
[----:B------:R-:W-:Y:S01]  /*3330*/  FFMA R100, R156, R100, R93 ;  /* 0x000000649c647223 */ /* 0x000fe2000000005d */
[----:B------:R-:W-:Y:S01]  /*3340*/  FFMA R184, -R97, 1.925963033500011079e-08, R182 ;  /* 0x32a5706061b87823 */ /* 0x000fe200000001b6 */
[----:B------:R-:W-:Y:S01]  /*3350*/  FADD R178, R174, -12583039 ;  /* 0xcb40007faeb27421 */ /* 0x000fe20000000000 */
[----:B------:R-:W-:Y:S01]  /*3360*/  FFMA.RM R182, R185, R0, 12582913 ;  /* 0x4b400001b9b67423 */ /* 0x000fe20000004000 */
[----:B------:R-:W-:Y:S01]  /*3370*/  FFMA R183, -R98, 1.4426950216293334961, -R183 ;  /* 0x3fb8aa3b62b77823 */ /* 0x000fe200000009b7 */
[----:B------:R-:W-:Y:S01]  /*3380*/  FFMA.SAT R187, -R100, R3, 0.5 ;  /* 0x3f00000064bb7423 */ /* 0x000fe20000002103 */
[----:B------:R-:W-:Y:S01]  /*3390*/  FFMA R101, R156, R101, R169 ;  /* 0x000000659c657223 */ /* 0x000fe200000000a9 */
[----:B------:R-:W-:Y:S01]  /*33a0*/  FFMA R178, -R9, 1.4426950216293334961, -R178 ;  /* 0x3fb8aa3b09b27823 */ /* 0x000fe200000009b2 */
[----:B------:R-:W-:Y:S01]  /*33b0*/  FADD R186, R182, -12583039 ;  /* 0xcb40007fb6ba7421 */ /* 0x000fe20000000000 */
[C---:B------:R-:W-:Y:S01]  /*33c0*/  FFMA R102, R156.reuse, R102, R95 ;  /* 0x000000669c667223 */ /* 0x040fe2000000005f */
[----:B------:R-:W-:Y:S01]  /*33d0*/  FFMA R103, R156, R103, R171 ;  /* 0x000000679c677223 */ /* 0x000fe200000000ab */
[----:B------:R-:W-:Y:S01]  /*33e0*/  FFMA R185, -R98, 1.925963033500011079e-08, R183 ;  /* 0x32a5706062b97823 */ /* 0x000fe200000001b7 */
[-C--:B------:R-:W-:Y:S01]  /*33f0*/  FFMA.RM R183, R187, R0.reuse, 12582913 ;  /* 0x4b400001bbb77423 */ /* 0x080fe20000004000 */
[----:B------:R-:W2:Y:S01]  /*3400*/  MUFU.EX2 R166, R166 ;  /* 0x000000a600a67308 */ /* 0x000ea20000000800 */
[-C--:B------:R-:W-:Y:S01]  /*3410*/  FFMA.SAT R189, -R101, R3.reuse, 0.5 ;  /* 0x3f00000065bd7423 */ /* 0x080fe20000002103 */
[----:B------:R-:W-:Y:S01]  /*3420*/  FFMA R178, -R9, 1.925963033500011079e-08, R178 ;  /* 0x32a5706009b27823 */ /* 0x000fe200000001b2 */
[----:B------:R-:W-:Y:S01]  /*3430*/  FFMA R186, -R99, 1.4426950216293334961, -R186 ;  /* 0x3fb8aa3b63ba7823 */ /* 0x000fe200000009ba */
[-C--:B------:R-:W-:Y:S01]  /*3440*/  FFMA.SAT R191, -R102, R3.reuse, 0.5 ;  /* 0x3f00000066bf7423 */ /* 0x080fe20000002103 */
[----:B------:R-:W-:Y:S01]  /*3450*/  FFMA.SAT R193, -R103, R3, 0.5 ;  /* 0x3f00000067c17423 */ /* 0x000fe20000002103 */
[----:B------:R-:W-:Y:S01]  /*3460*/  SHF.L.U32 R188, R4, 0x17, RZ ;  /* 0x0000001704bc7819 */ /* 0x000fe200000006ff */
[----:B------:R-:W-:Y:S01]  /*3470*/  FADD R187, R183, -12583039 ;  /* 0xcb40007fb7bb7421 */ /* 0x000fe20000000000 */
[----:B------:R-:W3:Y:S01]  /*3480*/  MUFU.EX2 R170, R170 ;  /* 0x000000aa00aa7308 */ /* 0x000ee20000000800 */
[-C--:B------:R-:W-:Y:S01]  /*3490*/  FFMA.RM R3, R189, R0.reuse, 12582913 ;  /* 0x4b400001bd037423 */ /* 0x080fe20000004000 */
[----:B------:R-:W-:Y:S01]  /*34a0*/  SHF.L.U32 R5, R5, 0x17, RZ ;  /* 0x0000001705057819 */ /* 0x000fe200000006ff */
[----:B------:R-:W-:Y:S01]  /*34b0*/  FFMA R189, -R99, 1.925963033500011079e-08, R186 ;  /* 0x32a5706063bd7823 */ /* 0x000fe200000001ba */
[-C--:B------:R-:W-:Y:S01]  /*34c0*/  FFMA.RM R186, R191, R0.reuse, 12582913 ;  /* 0x4b400001bfba7423 */ /* 0x080fe20000004000 */
[----:B------:R-:W-:Y:S01]  /*34d0*/  FFMA.RM R193, R193, R0, 12582913 ;  /* 0x4b400001c1c17423 */ /* 0x000fe20000004000 */
[----:B------:R-:W-:Y:S01]  /*34e0*/  FFMA R187, -R100, 1.4426950216293334961, -R187 ;  /* 0x3fb8aa3b64bb7823 */ /* 0x000fe200000009bb */
[----:B-1----:R-:W-:Y:S01]  /*34f0*/  FFMA R0, R188, R11, 1 ;  /* 0x3f800000bc007423 */ /* 0x002fe2000000000b */
[----:B------:R-:W1:Y:S01]  /*3500*/  MUFU.EX2 R173, R173 ;  /* 0x000000ad00ad7308 */ /* 0x000e620000000800 */
[----:B------:R-:W-:Y:S01]  /*3510*/  SHF.L.U32 R11, R10, 0x17, RZ ;  /* 0x000000170a0b7819 */ /* 0x000fe200000006ff */
[----:B------:R-:W-:Y:S01]  /*3520*/  FFMA R10, R5, R162, 1 ;  /* 0x3f800000050a7423 */ /* 0x000fe200000000a2 */
[----:B------:R-:W-:Y:S01]  /*3530*/  FADD R5, R186, -12583039 ;  /* 0xcb40007fba057421 */ /* 0x000fe20000000000 */
[----:B------:R-:W-:Y:S01]  /*3540*/  FFMA R188, -R100, 1.925963033500011079e-08, R187 ;  /* 0x32a5706064bc7823 */ /* 0x000fe200000001bb */
[----:B------:R-:W-:Y:S01]  /*3550*/  SHF.L.U32 R187, R20, 0x17, RZ ;  /* 0x0000001714bb7819 */ /* 0x000fe200000006ff */
[----:B------:R-:W-:Y:S01]  /*3560*/  FADD R177, R172, -12583039 ;  /* 0xcb40007facb17421 */ /* 0x000fe20000000000 */
[----:B------:R-:W-:Y:S01]  /*3570*/  FFMA R5, -R102, 1.4426950216293334961, -R5 ;  /* 0x3fb8aa3b66057823 */ /* 0x000fe20000000905 */
[----:B------:R-:W4:Y:S01]  /*3580*/  MUFU.EX2 R178, R178 ;  /* 0x000000b200b27308 */ /* 0x000f220000000800 */
[----:B------:R-:W-:Y:S01]  /*3590*/  SHF.L.U32 R164, R164, 0x17, RZ ;  /* 0x00000017a4a47819 */ /* 0x000fe200000006ff */
[----:B------:R-:W-:Y:S01]  /*35a0*/  FADD R190, R3, -12583039 ;  /* 0xcb40007f03be7421 */ /* 0x000fe20000000000 */
[----:B------:R-:W-:Y:S01]  /*35b0*/  FADD R162, R193, -12583039 ;  /* 0xcb40007fc1a27421 */ /* 0x000fe20000000000 */
[----:B------:R-:W-:Y:S01]  /*35c0*/  FFMA R177, -R94, 1.4426950216293334961, -R177 ;  /* 0x3fb8aa3b5eb17823 */ /* 0x000fe200000009b1 */
[----:B--2---:R-:W-:Y:S01]  /*35d0*/  FFMA R11, R11, R166, 1 ;  /* 0x3f8000000b0b7423 */ /* 0x004fe200000000a6 */
[----:B---3--:R-:W-:Y:S01]  /*35e0*/  FFMA R20, R187, R170, 1 ;  /* 0x3f800000bb147423 */ /* 0x008fe200000000aa */
[----:B------:R-:W-:Y:S01]  /*35f0*/  IMAD.SHL.U32 R170, R168, 0x800000, RZ ;  /* 0x00800000a8aa7824 */ /* 0x000fe200078e00ff */
[----:B------:R-:W2:Y:S01]  /*3600*/  MUFU.EX2 R175, R175 ;  /* 0x000000af00af7308 */ /* 0x000ea20000000800 */
[----:B------:R-:W-:Y:S01]  /*3610*/  FFMA R166, -R102, 1.925963033500011079e-08, R5 ;  /* 0x32a5706066a67823 */ /* 0x000fe20000000105 */
[----:B------:R-:W-:Y:S01]  /*3620*/  FFMA R190, -R101, 1.4426950216293334961, -R190 ;  /* 0x3fb8aa3b65be7823 */ /* 0x000fe200000009be */
[----:B-1----:R-:W-:Y:S01]  /*3630*/  FFMA R168, R164, R173, 1 ;  /* 0x3f800000a4a87423 */ /* 0x002fe200000000ad */
[----:B------:R-:W-:Y:S01]  /*3640*/  FFMA R162, -R103, 1.4426950216293334961, -R162 ;  /* 0x3fb8aa3b67a27823 */ /* 0x000fe200000009a2 */
[----:B------:R-:W-:Y:S01]  /*3650*/  SHF.L.U32 R5, R174, 0x17, RZ ;  /* 0x00000017ae057819 */ /* 0x000fe200000006ff */
[----:B------:R-:W-:Y:S01]  /*3660*/  FFMA R177, -R94, 1.925963033500011079e-08, R177 ;  /* 0x32a570605eb17823 */ /* 0x000fe200000001b1 */
[----:B------:R-:W-:Y:S01]  /*3670*/  SHF.L.U32 R173, R176, 0x17, RZ ;  /* 0x00000017b0ad7819 */ /* 0x000fe200000006ff */
[----:B------:R-:W1:Y:S01]  /*3680*/  MUFU.EX2 R184, R184 ;  /* 0x000000b800b87308 */ /* 0x000e620000000800 */
[----:B------:R-:W-:Y:S01]  /*3690*/  IADD3 R176, R0, 0x1800000, RZ ;  /* 0x0180000000b07810 */ /* 0x000fe20007ffe0ff */
[----:B------:R-:W-:Y:S01]  /*36a0*/  FFMA R190, -R101, 1.925963033500011079e-08, R190 ;  /* 0x32a5706065be7823 */ /* 0x000fe200000001be */
[----:B------:R-:W-:Y:S01]  /*36b0*/  FFMA R164, -R103, 1.925963033500011079e-08, R162 ;  /* 0x32a5706067a47823 */ /* 0x000fe200000001a2 */
[----:B----4-:R-:W-:Y:S01]  /*36c0*/  FFMA R174, R5, R178, 1 ;  /* 0x3f80000005ae7423 */ /* 0x010fe200000000b2 */
[----:B------:R-:W-:Y:S01]  /*36d0*/  LOP3.LUT R5, R176, 0x7f800000, RZ, 0xc0, !PT ;  /* 0x7f800000b0057812 */ /* 0x000fe200078ec0ff */
[----:B------:R-:W-:Y:S01]  /*36e0*/  IMAD.SHL.U32 R162, R181, 0x800000, RZ ;  /* 0x00800000b5a27824 */ /* 0x000fe200078e00ff */
[----:B------:R-:W-:Y:S01]  /*36f0*/  SHF.L.U32 R179, R179, 0x17, RZ ;  /* 0x00000017b3b37819 */ /* 0x000fe200000006ff */
[----:B------:R-:W3:Y:S01]  /*3700*/  MUFU.EX2 R180, R180 ;  /* 0x000000b400b47308 */ /* 0x000ee20000000800 */
[----:B--2---:R-:W-:Y:S01]  /*3710*/  FFMA R170, R170, R175, 1 ;  /* 0x3f800000aaaa7423 */ /* 0x004fe200000000af */
[----:B------:R-:W-:-:S02]  /*3720*/  ISETP.GT.U32.AND P2, PT, R5, 0x1ffffff, PT ;  /* 0x01ffffff0500780c */ /* 0x000fc40003f44070 */
[----:B------:R-:W-:Y:S02]  /*3730*/  SHF.L.U32 R5, R182, 0x17, RZ ;  /* 0x00000017b6057819 */ /* 0x000fe400000006ff */
[----:B------:R-:W-:Y:S02]  /*3740*/  SHF.L.U32 R181, R183, 0x17, RZ ;  /* 0x00000017b7b57819 */ /* 0x000fe400000006ff */
[----:B------:R-:W2:Y:S01]  /*3750*/  MUFU.EX2 R177, R177 ;  /* 0x000000b100b17308 */ /* 0x000ea20000000800 */
[----:B-1----:R-:W-:Y:S01]  /*3760*/  FFMA R178, R179, R184, 1 ;  /* 0x3f800000b3b27423 */ /* 0x002fe200000000b8 */
[----:B------:R-:W-:Y:S02]  /*3770*/  SHF.L.U32 R172, R172, 0x17, RZ ;  /* 0x00000017acac7819 */ /* 0x000fe400000006ff */
[----:B------:R-:W-:Y:S02]  /*3780*/  SHF.L.U32 R182, R3, 0x17, RZ ;  /* 0x0000001703b67819 */ /* 0x000fe400000006ff */
[----:B------:R-:W-:-:S02]  /*3790*/  SHF.L.U32 R183, R186, 0x17, RZ ;  /* 0x00000017bab77819 */ /* 0x000fc400000006ff */
[----:B------:R-:W1:Y:S01]  /*37a0*/  MUFU.EX2 R185, R185 ;  /* 0x000000b900b97308 */ /* 0x000e620000000800 */
[----:B------:R-:W-:Y:S01]  /*37b0*/  SHF.L.U32 R184, R193, 0x17, RZ ;  /* 0x00000017c1b87819 */ /* 0x000fe200000006ff */
[----:B---3--:R-:W-:-:S06]  /*37c0*/  FFMA R176, R173, R180, 1 ;  /* 0x3f800000adb07423 */ /* 0x008fcc00000000b4 */
[----:B------:R-:W3:Y:S01]  /*37d0*/  MUFU.EX2 R4, R189 ;  /* 0x000000bd00047308 */ /* 0x000ee20000000800 */
[----:B--2---:R-:W-:-:S07]  /*37e0*/  FFMA R172, R172, R177, 1 ;  /* 0x3f800000acac7423 */ /* 0x004fce00000000b1 */
[----:B------:R-:W2:Y:S01]  /*37f0*/  MUFU.EX2 R188, R188 ;  /* 0x000000bc00bc7308 */ /* 0x000ea20000000800 */
[----:B-1----:R-:W-:-:S07]  /*3800*/  FFMA R179, R162, R185, 1 ;  /* 0x3f800000a2b37423 */ /* 0x002fce00000000b9 */
[----:B------:R-:W1:Y:S01]  /*3810*/  MUFU.EX2 R187, R190 ;  /* 0x000000be00bb7308 */ /* 0x000e620000000800 */
[----:B---3--:R-:W-:-:S07]  /*3820*/  FFMA R180, R5, R4, 1 ;  /* 0x3f80000005b47423 */ /* 0x008fce0000000004 */
[----:B------:R-:W3:Y:S01]  /*3830*/  MUFU.EX2 R166, R166 ;  /* 0x000000a600a67308 */ /* 0x000ee20000000800 */
[----:B--2---:R-:W-:-:S07]  /*3840*/  FFMA R181, R181, R188, 1 ;  /* 0x3f800000b5b57423 */ /* 0x004fce00000000bc */
[----:B------:R-:W2:Y:S01]  /*3850*/  MUFU.EX2 R175, R164 ;  /* 0x000000a400af7308 */ /* 0x000ea20000000800 */
[----:B-1----:R-:W-:Y:S01]  /*3860*/  FFMA R182, R182, R187, 1 ;  /* 0x3f800000b6b67423 */ /* 0x002fe200000000bb */
[----:B---3--:R-:W-:Y:S01]  /*3870*/  FFMA R183, R183, R166, 1 ;  /* 0x3f800000b7b77423 */ /* 0x008fe200000000a6 */
[----:B--2---:R-:W-:Y:S01]  /*3880*/  FFMA R184, R184, R175, 1 ;  /* 0x3f800000b8b87423 */ /* 0x004fe200000000af */
[----:B------:R-:W-:Y:S06]  /*3890*/  @P2 BRA `(.L_x_55) ;  /* 0x0000000000102947 */ /* 0x000fec0003800000 */
[----:B------:R-:W-:-:S07]  /*38a0*/  MOV R4, 0x38c0 ;  /* 0x000038c000047802 */ /* 0x000fce0000000f00 */
[----:B------:R-:W-:Y:S05]  /*38b0*/  CALL.REL.NOINC `($__internal_0_$__cuda_sm20_rcp_rn_f32_slowpath) ;  /* 0x0000012c00c87944 */ /* 0x000fea0003c00000 */
[----:B------:R-:W-:Y:S01]  /*38c0*/  IMAD.MOV.U32 R185, RZ, RZ, R0 ;  /* 0x000000ffffb97224 */ /* 0x000fe200078e0000 */
[----:B------:R-:W-:Y:S06]  /*38d0*/  BRA `(.L_x_56) ;  /* 0x0000000000107947 */ /* 0x000fec0003800000 */
.L_x_55:
[----:B------:R-:W1:Y:S02]  /*38e0*/  MUFU.RCP R185, R0 ;  /* 0x0000000000b97308 */ /* 0x000e640000001000 */
[----:B-1----:R-:W-:-:S04]  /*38f0*/  FFMA R3, R0, R185, -1 ;  /* 0xbf80000000037423 */ /* 0x002fc800000000b9 */
[----:B------:R-:W-:-:S04]  /*3900*/  FADD.FTZ R4, -R3, -RZ ;  /* 0x800000ff03047221 */ /* 0x000fc80000010100 */
[----:B------:R-:W-:-:S07]  /*3910*/  FFMA R185, R185, R4, R185 ;  /* 0x00000004b9b97223 */ /* 0x000fce00000000b9 */
.L_x_56:
[----:B------:R-:W-:Y:S05]  /*3920*/  BSYNC B1 ;  /* 0x0000000000017941 */ /* 0x000fea0003800000 */
.L_x_54:
[----:B------:R-:W-:Y:S01]  /*3930*/  IADD3 R0, R10, 0x1800000, RZ ;  /* 0x018000000a007810 */ /* 0x000fe20007ffe0ff */
[----:B------:R-:W-:Y:S03]  /*3940*/  BSSY B1, `(.L_x_57) ;  /* 0x000000d000017945 */ /* 0x000fe60003800000 */
[----:B------:R-:W-:-:S04]  /*3950*/  LOP3.LUT R0, R0, 0x7f800000, RZ, 0xc0, !PT ;  /* 0x7f80000000007812 */ /* 0x000fc800078ec0ff */
[----:B------:R-:W-:-:S13]  /*3960*/  ISETP.GT.U32.AND P2, PT, R0, 0x1ffffff, PT ;  /* 0x01ffffff0000780c */ /* 0x000fda0003f44070 */
[----:B------:R-:W-:Y:S05]  /*3970*/  @P2 BRA `(.L_x_58) ;  /* 0x0000000000142947 */ /* 0x000fea0003800000 */
[----:B------:R-:W-:Y:S02]  /*3980*/  MOV R0, R10 ;  /* 0x0000000a00007202 */ /* 0x000fe40000000f00 */
[----:B------:R-:W-:-:S07]  /*3990*/  MOV R4, 0x39b0 ;  /* 0x000039b000047802 */ /* 0x000fce0000000f00 */
[----:B------:R-:W-:Y:S05]  /*39a0*/  CALL.REL.NOINC `($__internal_0_$__cuda_sm20_rcp_rn_f32_slowpath) ;  /* 0x0000012c008c7944 */ /* 0x000fea0003c00000 */
[----:B------:R-:W-:Y:S01]  /*39b0*/  MOV R187, R0 ;  /* 0x0000000000bb7202 */ /* 0x000fe20000000f00 */
[----:B------:R-:W-:Y:S06]  /*39c0*/  BRA `(.L_x_59) ;  /* 0x0000000000107947 */ /* 0x000fec0003800000 */
.L_x_58:
[----:B------:R-:W1:Y:S02]  /*39d0*/  MUFU.RCP R187, R10 ;  /* 0x0000000a00bb7308 */ /* 0x000e640000001000 */
[----:B-1----:R-:W-:-:S04]  /*39e0*/  FFMA R0, R10, R187, -1 ;  /* 0xbf8000000a007423 */ /* 0x002fc800000000bb */
[----:B------:R-:W-:-:S04]  /*39f0*/  FADD.FTZ R0, -R0, -RZ ;  /* 0x800000ff00007221 */ /* 0x000fc80000010100 */
[----:B------:R-:W-:-:S07]  /*3a00*/  FFMA R187, R187, R0, R187 ;  /* 0x00000000bbbb7223 */ /* 0x000fce00000000bb */
.L_x_59:
[----:B------:R-:W-:Y:S05]  /*3a10*/  BSYNC B1 ;  /* 0x0000000000017941 */ /* 0x000fea0003800000 */
.L_x_57:
        /* <DEDUP_REMOVED lines=8> */
[----:B------:R-:W-:Y:S01]  /*3aa0*/  IMAD.MOV.U32 R189, RZ, RZ, R0 ;  /* 0x000000ffffbd7224 */ /* 0x000fe200078e0000 */
[----:B------:R-:W-:Y:S06]  /*3ab0*/  BRA `(.L_x_62) ;  /* 0x0000000000107947 */ /* 0x000fec0003800000 */
.L_x_61:
[----:B------:R-:W1:Y:S02]  /*3ac0*/  MUFU.RCP R0, R11 ;  /* 0x0000000b00007308 */ /* 0x000e640000001000 */
[----:B-1----:R-:W-:-:S04]  /*3ad0*/  FFMA R3, R11, R0, -1 ;  /* 0xbf8000000b037423 */ /* 0x002fc80000000000 */
[----:B------:R-:W-:-:S04]  /*3ae0*/  FADD.FTZ R3, -R3, -RZ ;  /* 0x800000ff03037221 */ /* 0x000fc80000010100 */
[----:B------:R-:W-:-:S07]  /*3af0*/  FFMA R189, R0, R3, R0 ;  /* 0x0000000300bd7223 */ /* 0x000fce0000000000 */
.L_x_62:
[----:B------:R-:W-:Y:S05]  /*3b00*/  BSYNC B1 ;  /* 0x0000000000017941 */ /* 0x000fea0003800000 */
.L_x_60:
        /* <DEDUP_REMOVED lines=10> */
.L_x_64:
[----:B------:R-:W1:Y:S02]  /*3bb0*/  MUFU.RCP R3, R20 ;  /* 0x0000001400037308 */ /* 0x000e640000001000 */
[----:B-1----:R-:W-:-:S04]  /*3bc0*/  FFMA R0, R20, R3, -1 ;  /* 0xbf80000014007423 */ /* 0x002fc80000000003 */
[----:B------:R-:W-:-:S04]  /*3bd0*/  FADD.FTZ R0, -R0, -RZ ;  /* 0x800000ff00007221 */ /* 0x000fc80000010100 */
[----:B------:R-:W-:-:S07]  /*3be0*/  FFMA R10, R3, R0, R3 ;  /* 0x00000000030a7223 */ /* 0x000fce0000000003 */
.L_x_65:
[----:B------:R-:W-:Y:S05]  /*3bf0*/  BSYNC B1 ;  /* 0x0000000000017941 */ /* 0x000fea0003800000 */
.L_x_63:
        /* <DEDUP_REMOVED lines=10> */
.L_x_67:
[----:B------:R-:W1:Y:S02]  /*3ca0*/  MUFU.RCP R11, R168 ;  /* 0x000000a8000b7308 */ /* 0x000e640000001000 */
[----:B-1----:R-:W-:-:S04]  /*3cb0*/  FFMA R0, R168, R11, -1 ;  /* 0xbf800000a8007423 */ /* 0x002fc8000000000b */
[----:B------:R-:W-:-:S04]  /*3cc0*/  FADD.FTZ R0, -R0, -RZ ;  /* 0x800000ff00007221 */ /* 0x000fc80000010100 */
[----:B------:R-:W-:-:S07]  /*3cd0*/  FFMA R11, R11, R0, R11 ;  /* 0x000000000b0b7223 */ /* 0x000fce000000000b */
.L_x_68:
[----:B------:R-:W-:Y:S05]  /*3ce0*/  BSYNC B1 ;  /* 0x0000000000017941 */ /* 0x000fea0003800000 */
.L_x_66:
        /* <DEDUP_REMOVED lines=10> */
.L_x_70:
[----:B------:R-:W1:Y:S02]  /*3d90*/  MUFU.RCP R191, R170 ;  /* 0x000000aa00bf7308 */ /* 0x000e640000001000 */
[----:B-1----:R-:W-:-:S04]  /*3da0*/  FFMA R0, R170, R191, -1 ;  /* 0xbf800000aa007423 */ /* 0x002fc800000000bf */
[----:B------:R-:W-:-:S04]  /*3db0*/  FADD.FTZ R0, -R0, -RZ ;  /* 0x800000ff00007221 */ /* 0x000fc80000010100 */
[----:B------:R-:W-:-:S07]  /*3dc0*/  FFMA R191, R191, R0, R191 ;  /* 0x00000000bfbf7223 */ /* 0x000fce00000000bf */
.L_x_71:
[----:B------:R-:W-:Y:S05]  /*3dd0*/  BSYNC B1 ;  /* 0x0000000000017941 */ /* 0x000fea0003800000 */
.L_x_69:
        /* <DEDUP_REMOVED lines=10> */
.L_x_73:
[----:B------:R-:W1:Y:S02]  /*3e80*/  MUFU.RCP R193, R172 ;  /* 0x000000ac00c17308 */ /* 0x000e640000001000 */
[----:B-1----:R-:W-:-:S04]  /*3e90*/  FFMA R0, R172, R193, -1 ;  /* 0xbf800000ac007423 */ /* 0x002fc800000000c1 */
[----:B------:R-:W-:-:S04]  /*3ea0*/  FADD.FTZ R0, -R0, -RZ ;  /* 0x800000ff00007221 */ /* 0x000fc80000010100 */
[----:B------:R-:W-:-:S07]  /*3eb0*/  FFMA R193, R193, R0, R193 ;  /* 0x00000000c1c17223 */ /* 0x000fce00000000c1 */
.L_x_74:
[----:B------:R-:W-:Y:S05]  /*3ec0*/  BSYNC B1 ;  /* 0x0000000000017941 */ /* 0x000fea0003800000 */
.L_x_72:
        /* <DEDUP_REMOVED lines=10> */
.L_x_76:
[----:B------:R-:W1:Y:S02]  /*3f70*/  MUFU.RCP R3, R174 ;  /* 0x000000ae00037308 */ /* 0x000e640000001000 */
[----:B-1----:R-:W-:-:S04]  /*3f80*/  FFMA R0, R174, R3, -1 ;  /* 0xbf800000ae007423 */ /* 0x002fc80000000003 */
[----:B------:R-:W-:-:S04]  /*3f90*/  FADD.FTZ R0, -R0, -RZ ;  /* 0x800000ff00007221 */ /* 0x000fc80000010100 */
[----:B------:R-:W-:-:S07]  /*3fa0*/  FFMA R20, R3, R0, R3 ;  /* 0x0000000003147223 */ /* 0x000fce0000000003 */
.L_x_77:
[----:B------:R-:W-:Y:S05]  /*3fb0*/  BSYNC B1 ;  /* 0x0000000000017941 */ /* 0x000fea0003800000 */
.L_x_75:
        /* <DEDUP_REMOVED lines=10> */
.L_x_79:
[----:B------:R-:W1:Y:S02]  /*4060*/  MUFU.RCP R195, R176 ;  /* 0x000000b000c37308 */ /* 0x000e640000001000 */
[----:B-1----:R-:W-:-:S04]  /*4070*/  FFMA R0, R176, R195, -1 ;  /* 0xbf800000b0007423 */ /* 0x002fc800000000c3 */
[----:B------:R-:W-:-:S04]  /*4080*/  FADD.FTZ R0, -R0, -RZ ;  /* 0x800000ff00007221 */ /* 0x000fc80000010100 */
[----:B------:R-:W-:-:S07]  /*4090*/  FFMA R195, R195, R0, R195 ;  /* 0x00000000c3c37223 */ /* 0x000fce00000000c3 */
.L_x_80:
[----:B------:R-:W-:Y:S05]  /*40a0*/  BSYNC B1 ;  /* 0x0000000000017941 */ /* 0x000fea0003800000 */
.L_x_78:
        /* <DEDUP_REMOVED lines=10> */
.L_x_82:
[----:B------:R-:W1:Y:S02]  /*4150*/  MUFU.RCP R3, R178 ;  /* 0x000000b200037308 */ /* 0x000e640000001000 */
[----:B-1----:R-:W-:-:S04]  /*4160*/  FFMA R0, R178, R3, -1 ;  /* 0xbf800000b2007423 */ /* 0x002fc80000000003 */
[----:B------:R-:W-:-:S04]  /*4170*/  FADD.FTZ R0, -R0, -RZ ;  /* 0x800000ff00007221 */ /* 0x000fc80000010100 */
[----:B------:R-:W-:-:S07]  /*4180*/  FFMA R168, R3, R0, R3 ;  /* 0x0000000003a87223 */ /* 0x000fce0000000003 */
.L_x_83:
[----:B------:R-:W-:Y:S05]  /*4190*/  BSYNC B1 ;  /* 0x0000000000017941 */ /* 0x000fea0003800000 */
.L_x_81:
        /* <DEDUP_REMOVED lines=10> */
.L_x_85:
[----:B------:R-:W1:Y:S02]  /*4240*/  MUFU.RCP R0, R179 ;  /* 0x000000b300007308 */ /* 0x000e640000001000 */
[----:B-1----:R-:W-:-:S04]  /*4250*/  FFMA R3, R179, R0, -1 ;  /* 0xbf800000b3037423 */ /* 0x002fc80000000000 */
[----:B------:R-:W-:-:S04]  /*4260*/  FADD.FTZ R3, -R3, -RZ ;  /* 0x800000ff03037221 */ /* 0x000fc80000010100 */
[----:B------:R-:W-:-:S07]  /*4270*/  FFMA R197, R0, R3, R0 ;  /* 0x0000000300c57223 */ /* 0x000fce0000000000 */
.L_x_86:
[----:B------:R-:W-:Y:S05]  /*4280*/  BSYNC B1 ;  /* 0x0000000000017941 */ /* 0x000fea0003800000 */
.L_x_84:
        /* <DEDUP_REMOVED lines=10> */
.L_x_88:
[----:B------:R-:W1:Y:S02]  /*4330*/  MUFU.RCP R3, R180 ;  /* 0x000000b400037308 */ /* 0x000e640000001000 */
[----:B-1----:R-:W-:-:S04]  /*4340*/  FFMA R0, R180, R3, -1 ;  /* 0xbf800000b4007423 */ /* 0x002fc80000000003 */
[----:B------:R-:W-:-:S04]  /*4350*/  FADD.FTZ R0, -R0, -RZ ;  /* 0x800000ff00007221 */ /* 0x000fc80000010100 */
[----:B------:R-:W-:-:S07]  /*4360*/  FFMA R170, R3, R0, R3 ;  /* 0x0000000003aa7223 */ /* 0x000fce0000000003 */
.L_x_89:
[----:B------:R-:W-:Y:S05]  /*4370*/  BSYNC B1 ;  /* 0x0000000000017941 */ /* 0x000fea0003800000 */
.L_x_87:
        /* <DEDUP_REMOVED lines=10> */
.L_x_91:
[----:B------:R-:W1:Y:S02]  /*4420*/  MUFU.RCP R0, R181 ;  /* 0x000000b500007308 */ /* 0x000e640000001000 */
[----:B-1----:R-:W-:-:S04]  /*4430*/  FFMA R3, R181, R0, -1 ;  /* 0xbf800000b5037423 */ /* 0x002fc80000000000 */
[----:B------:R-:W-:-:S04]  /*4440*/  FADD.FTZ R3, -R3, -RZ ;  /* 0x800000ff03037221 */ /* 0x000fc80000010100 */
[----:B------:R-:W-:-:S07]  /*4450*/  FFMA R179, R0, R3, R0 ;  /* 0x0000000300b37223 */ /* 0x000fce0000000000 */
.L_x_92:
[----:B------:R-:W-:Y:S05]  /*4460*/  BSYNC B1 ;  /* 0x0000000000017941 */ /* 0x000fea0003800000 */
.L_x_90:
        /* <DEDUP_REMOVED lines=10> */
.L_x_94:
[----:B------:R-:W1:Y:S02]  /*4510*/  MUFU.RCP R3, R182 ;  /* 0x000000b600037308 */ /* 0x000e640000001000 */
[----:B-1----:R-:W-:-:S04]  /*4520*/  FFMA R0, R182, R3, -1 ;  /* 0xbf800000b6007423 */ /* 0x002fc80000000003 */
[----:B------:R-:W-:-:S04]  /*4530*/  FADD.FTZ R0, -R0, -RZ ;  /* 0x800000ff00007221 */ /* 0x000fc80000010100 */
[----:B------:R-:W-:-:S07]  /*4540*/  FFMA R172, R3, R0, R3 ;  /* 0x0000000003ac7223 */ /* 0x000fce0000000003 */
.L_x_95:
[----:B------:R-:W-:Y:S05]  /*4550*/  BSYNC B1 ;  /* 0x0000000000017941 */ /* 0x000fea0003800000 */
.L_x_93:
        /* <DEDUP_REMOVED lines=10> */
.L_x_97:
[----:B------:R-:W1:Y:S02]  /*4600*/  MUFU.RCP R0, R183 ;  /* 0x000000b700007308 */ /* 0x000e640000001000 */
[----:B-1----:R-:W-:-:S04]  /*4610*/  FFMA R3, R183, R0, -1 ;  /* 0xbf800000b7037423 */ /* 0x002fc80000000000 */
[----:B------:R-:W-:-:S04]  /*4620*/  FADD.FTZ R3, -R3, -RZ ;  /* 0x800000ff03037221 */ /* 0x000fc80000010100 */
[----:B------:R-:W-:-:S07]  /*4630*/  FFMA R181, R0, R3, R0 ;  /* 0x0000000300b57223 */ /* 0x000fce0000000000 */
.L_x_98:
[----:B------:R-:W-:Y:S05]  /*4640*/  BSYNC B1 ;  /* 0x0000000000017941 */ /* 0x000fea0003800000 */
.L_x_96:
        /* <DEDUP_REMOVED lines=8> */
[----:B------:R-:W-:Y:S05]  /*46d0*/  BRA `(.L_x_101) ;  /* 0x0000000000107947 */ /* 0x000fea0003800000 */
.L_x_100:
[----:B------:R-:W1:Y:S02]  /*46e0*/  MUFU.RCP R3, R184 ;  /* 0x000000b800037308 */ /* 0x000e640000001000 */
[----:B-1----:R-:W-:-:S04]  /*46f0*/  FFMA R0, R184, R3, -1 ;  /* 0xbf800000b8007423 */ /* 0x002fc80000000003 */
[----:B------:R-:W-:-:S04]  /*4700*/  FADD.FTZ R0, -R0, -RZ ;  /* 0x800000ff00007221 */ /* 0x000fc80000010100 */
[----:B------:R-:W-:-:S07]  /*4710*/  FFMA R0, R3, R0, R3 ;  /* 0x0000000003007223 */ /* 0x000fce0000000003 */
.L_x_101:
[----:B------:R-:W-:Y:S05]  /*4720*/  BSYNC B1 ;  /* 0x0000000000017941 */ /* 0x000fea0003800000 */
.L_x_99:
[----:B------:R-:W-:Y:S01]  /*4730*/  FMUL R4, R88, R185 ;  /* 0x000000b958047220 */ /* 0x000fe20000400000 */
[----:B------:R-:W-:Y:S01]  /*4740*/  SHF.L.U32 R88, R18, 0x5, RZ ;  /* 0x0000000512587819 */ /* 0x000fe200000006ff */
[----:B------:R-:W-:Y:S01]  /*4750*/  FMUL R187, R6, R187 ;  /* 0x000000bb06bb7220 */ /* 0x000fe20000400000 */
[----:B------:R-:W-:Y:S01]  /*4760*/  SHF.L.U32 R3, R18, 0x4, RZ ;  /* 0x0000000412037819 */ /* 0x000fe200000006ff */
[----:B------:R-:W-:Y:S01]  /*4770*/  FMUL R5, R90, R189 ;  /* 0x000000bd5a057220 */ /* 0x000fe20000400000 */
[----:B------:R-:W-:Y:S01]  /*4780*/  FMUL R6, R92, R11 ;  /* 0x0000000b5c067220 */ /* 0x000fe20000400000 */
[----:B------:R-:W-:Y:S01]  /*4790*/  SHF.R.U32.HI R90, RZ, 0x1, R18 ;  /* 0x00000001ff5a7819 */ /* 0x000fe20000011612 */
[----:B------:R-:W-:Y:S01]  /*47a0*/  FMUL R10, R7, R10 ;  /* 0x0000000a070a7220 */ /* 0x000fe20000400000 */
[----:B------:R-:W-:Y:S01]  /*47b0*/  LOP3.LUT R11, R88, 0xc0, RZ, 0xc0, !PT ;  /* 0x000000c0580b7812 */ /* 0x000fe200078ec0ff */
[----:B------:R-:W-:Y:S01]  /*47c0*/  FMUL R7, R94, R193 ;  /* 0x000000c15e077220 */ /* 0x000fe20000400000 */
[----:B------:R-:W-:Y:S01]  /*47d0*/  LOP3.LUT R3, R3, 0xe00, RZ, 0xc0, !PT ;  /* 0x00000e0003037812 */ /* 0x000fe200078ec0ff */
[----:B------:R-:W-:Y:S01]  /*47e0*/  FMUL R20, R9, R20 ;  /* 0x0000001409147220 */ /* 0x000fe20000400000 */
[----:B------:R-:W-:Y:S01]  /*47f0*/  LOP3.LUT R11, R11, 0x8, R90, 0xf8, !PT ;  /* 0x000000080b0b7812 */ /* 0x000fe200078ef85a */
[----:B------:R-:W-:Y:S01]  /*4800*/  FMUL R191, R8, R191 ;  /* 0x000000bf08bf7220 */ /* 0x000fe20000400000 */
[--C-:B------:R-:W-:Y:S01]  /*4810*/  LOP3.LUT R3, R3, 0x20, R88.reuse, 0xf8, !PT ;  /* 0x0000002003037812 */ /* 0x100fe200078ef858 */
[----:B------:R-:W-:Y:S01]  /*4820*/  FMUL R0, R103, R0 ;  /* 0x0000000067007220 */ /* 0x000fe20000400000 */
[----:B------:R-:W-:Y:S01]  /*4830*/  SHF.L.U32 R90, R18, 0x2, RZ ;  /* 0x00000002125a7819 */ /* 0x000fe200000006ff */
[----:B------:R-:W-:Y:S01]  /*4840*/  FMUL R8, R96, R195 ;  /* 0x000000c360087220 */ /* 0x000fe20000400000 */
[----:B------:R-:W-:Y:S01]  /*4850*/  LOP3.LUT R3, R3, 0x100, R88, 0xf8, !PT ;  /* 0x0000010003037812 */ /* 0x000fe200078ef858 */
[----:B------:R-:W-:Y:S01]  /*4860*/  FMUL R97, R97, R168 ;  /* 0x000000a861617220 */ /* 0x000fe20000400000 */
[----:B------:R-:W-:Y:S01]  /*4870*/  LOP3.LUT R90, R11, 0x18, R90, 0x78, !PT ;  /* 0x000000180b5a7812 */ /* 0x000fe200078e785a */
[----:B------:R-:W-:Y:S01]  /*4880*/  FMUL R11, R102, R181 ;  /* 0x000000b5660b7220 */ /* 0x000fe20000400000 */
[----:B------:R-:W-:Y:S01]  /*4890*/  F2FP.BF16.F32.PACK_AB R7, R20, R7 ;  /* 0x000000071407723e */ /* 0x000fe200000010ff */
[----:B------:R-:W-:Y:S01]  /*48a0*/  FMUL R9, R98, R197 ;  /* 0x000000c562097220 */ /* 0x000fe20000400000 */
[----:B------:R-:W-:Y:S01]  /*48b0*/  LOP3.LUT R3, R3, R90, RZ, 0xfc, !PT ;  /* 0x0000005a03037212 */ /* 0x000fe200078efcff */
[----:B------:R-:W-:Y:S01]  /*48c0*/  FMUL R170, R99, R170 ;  /* 0x000000aa63aa7220 */ /* 0x000fe20000400000 */
[----:B------:R-:W-:Y:S01]  /*48d0*/  FMUL R179, R100, R179 ;  /* 0x000000b364b37220 */ /* 0x000fe20000400000 */
[----:B------:R-:W-:Y:S01]  /*48e0*/  FMUL R172, R101, R172 ;  /* 0x000000ac65ac7220 */ /* 0x000fe20000400000 */
[----:B------:R-:W-:Y:S01]  /*48f0*/  LEA R20, R3, UR52, 0x1 ;  /* 0x0000003403147c11 */ /* 0x000fe2000f8e08ff */
[----:B------:R-:W-:Y:S05]  /*4900*/  WARPSYNC.ALL ;  /* 0x0000000000007948 */ /* 0x000fea0003800000 */
[----:B------:R-:W-:Y:S01]  /*4910*/  F2FP.BF16.F32.PACK_AB R4, R187, R4 ;  /* 0x00000004bb04723e */ /* 0x000fe200000010ff */
[----:B------:R-:W-:Y:S01]  /*4920*/  BSSY B0, `(.L_x_102) ;  /* 0x0000018000007945 */ /* 0x000fe20003800000 */
[----:B------:R-:W-:-:S02]  /*4930*/  F2FP.BF16.F32.PACK_AB R5, R10, R5 ;  /* 0x000000050a05723e */ /* 0x000fc400000010ff */
[----:B------:R-:W-:Y:S02]  /*4940*/  F2FP.BF16.F32.PACK_AB R6, R191, R6 ;  /* 0x00000006bf06723e */ /* 0x000fe400000010ff */
[----:B------:R-:W-:Y:S01]  /*4950*/  F2FP.BF16.F32.PACK_AB R11, R0, R11 ;  /* 0x0000000b000b723e */ /* 0x000fe200000010ff */
[----:B------:R-:W-:Y:S01]  /*4960*/  IMAD R0, R155, 0x2, R20 ;  /* 0x000000029b007824 */ /* 0x000fe200078e0214 */
[----:B------:R-:W-:Y:S01]  /*4970*/  F2FP.BF16.F32.PACK_AB R8, R97, R8 ;  /* 0x000000086108723e */ /* 0x000fe200000010ff */
[----:B------:R1:W-:Y:S01]  /*4980*/  STSM.16.M88.4 [R20+0x200], R4 ;  /* 0x0002000414007844 */ /* 0x0003e20000000200 */
[----:B------:R-:W-:Y:S02]  /*4990*/  F2FP.BF16.F32.PACK_AB R9, R170, R9 ;  /* 0x00000009aa09723e */ /* 0x000fe400000010ff */
[----:B------:R-:W-:-:S05]  /*49a0*/  F2FP.BF16.F32.PACK_AB R10, R172, R179 ;  /* 0x000000b3ac0a723e */ /* 0x000fca00000010ff */
[----:B------:R1:W-:Y:S01]  /*49b0*/  STSM.16.M88.4 [R0+0x200], R8 ;  /* 0x0002000800007844 */ /* 0x0003e20000000200 */
[----:B------:R-:W-:Y:S01]  /*49c0*/  @!PT LDS RZ, [RZ] ;  /* 0x00000000fffff984 */ /* 0x000fe20000000800 */
[----:B------:R-:W-:Y:S01]  /*49d0*/  @!PT LDS RZ, [RZ] ;  /* 0x00000000fffff984 */ /* 0x000fe20000000800 */
[----:B------:R-:W-:Y:S01]  /*49e0*/  @!PT LDS RZ, [RZ] ;  /* 0x00000000fffff984 */ /* 0x000fe20000000800 */
[----:B------:R-:W-:Y:S01]  /*49f0*/  @!PT LDS RZ, [RZ] ;  /* 0x00000000fffff984 */ /* 0x000fe20000000800 */
[----:B------:R2:W-:Y:S06]  /*4a00*/  MEMBAR.ALL.CTA ;  /* 0x0000000000007992 */ /* 0x0005ec0000008000 */
[----:B--2---:R-:W2:Y:S02]  /*4a10*/  FENCE.VIEW.ASYNC.S ;  /* 0x00000000000073c6 */ /* 0x004ea40000000000 */
[----:B--2---:R-:W-:Y:S06]  /*4a20*/  BAR.SYNC.DEFER_BLOCKING 0x1, 0x100 ;  /* 0x0044000000007b1d */ /* 0x004fec0000010000 */
[----:B------:R-:W-:Y:S05]  /*4a30*/  @P5 BRA `(.L_x_103) ;  /* 0x0000000000185947 */ /* 0x000fea0003800000 */
[----:B------:R-:W-:Y:S02]  /*4a40*/  UIADD3 UR4, UP0, UR54, 0x4f0, URZ ;  /* 0x000004f036047890 */ /* 0x000fe4000ff1e03f */
[----:B------:R-:W-:Y:S02]  /*4a50*/  UIADD3 UR44, UR52, 0x200, URZ ;  /* 0x00000200342c7890 */ /* 0x000fe4000fffe03f */
[----:B------:R-:W-:-:S09]  /*4a60*/  UIADD3.X UR5, URZ, UR55, URZ, UP0, !UPT ;  /* 0x000000373f057290 */ /* 0x000fd200087fe43f */
[----:B------:R2:W-:Y:S01]  /*4a70*/  UTMASTG.3D [UR44], [UR4] ;  /* 0x0000002c040073b5 */ /* 0x0005e20008010000 */
[----:B------:R0:W-:Y:S01]  /*4a80*/  UTMACMDFLUSH ;  /* 0x00000000000079b7 */ /* 0x0001e20000000000 */
[----:B--2---:R-:W-:-:S04]  /*4a90*/  DEPBAR.LE SB0, 0x1 ;  /* 0x000080400000791a */ /* 0x004fc80000000000 */
.L_x_103:
[----:B------:R-:W-:Y:S05]  /*4aa0*/  BSYNC B0 ;  /* 0x0000000000007941 */ /* 0x000fea0003800000 */
.L_x_102:
[----:B------:R-:W-:Y:S01]  /*4ab0*/  BAR.SYNC.DEFER_BLOCKING 0x1, 0x100 ;  /* 0x0044000000007b1d */ /* 0x000fe20000010000 */
[----:B------:R-:W-:Y:S02]  /*4ac0*/  ISETP.NE.AND P2, PT, RZ, UR39, PT ;  /* 0x00000027ff007c0c */ /* 0x000fe4000bf45270 */
[----:B------:R-:W-:-:S04]  /*4ad0*/  IADD3 R97, R20, 0x200, RZ ;  /* 0x0000020014617810 */ /* 0x000fc80007ffe0ff */
[----:B------:R-:W-:-:S07]  /*4ae0*/  LEA R88, R155, R97, 0x1 ;  /* 0x000000619b587211 */ /* 0x000fce00078e08ff */
[----:B------:R-:W-:Y:S05]  /*4af0*/  @!P2 BRA `(.L_x_104) ;  /* 0x000000000034a947 */ /* 0x000fea0003800000 */
[----:B------:R-:W-:Y:S04]  /*4b00*/  BSSY B0, `(.L_x_105) ;  /* 0x0000009000007945 */ /* 0x000fe80003800000 */
[----:B------:R-:W-:Y:S05]  /*4b10*/  @P0 BRA `(.L_x_106) ;  /* 0x00000000001c0947 */ /* 0x000fea0003800000 */
[----:B------:R-:W-:-:S13]  /*4b20*/  ISETP.NE.AND P2, PT, R158, 0x3, PT ;  /* 0x000000039e00780c */ /* 0x000fda0003f45270 */
[----:B------:R-:W-:Y:S05]  /*4b30*/  @!P2 BRA `(.L_x_107) ;  /* 0x000000000004a947 */ /* 0x000fea0003800000 */
[----:B------:R-:W-:Y:S01]  /*4b40*/  BPT.TRAP 0x1 ;  /* 0x000000040000795c */ /* 0x000fe20000300000 */
.L_x_107:
[----:B------:R-:W-:-:S04]  /*4b50*/  ULEA UR4, UR36, UR52, 0x3 ;  /* 0x0000003424047291 */ /* 0x000fc8000f8e183f */
[----:B------:R-:W-:-:S04]  /*4b60*/  UIADD3 UR4, UR4, 0x60, URZ ;  /* 0x0000006004047890 */ /* 0x000fc8000fffe03f */
[----:B------:R-:W-:-:S09]  /*4b70*/  UPRMT UR4, UR51, 0x654, UR4 ;  /* 0x0000065433047896 */ /* 0x000fd20008000004 */
[----:B------:R-:W-:Y:S03]  /*4b80*/  SYNCS.ARRIVE.TRANS64.RED.A1T0 RZ, [UR4], RZ ;  /* 0x000000ffffff79a7 */ /* 0x000fe60008100404 */
.L_x_106:
[----:B------:R-:W-:Y:S05]  /*4b90*/  BSYNC B0 ;  /* 0x0000000000007941 */ /* 0x000fea0003800000 */
.L_x_105:
[----:B------:R-:W-:-:S04]  /*4ba0*/  UIADD3 UR36, UR36, 0x1, URZ ;  /* 0x0000000124247890 */ /* 0x000fc8000fffe03f */
[----:B------:R-:W-:-:S04]  /*4bb0*/  UISETP.NE.AND UP0, UPT, UR36, 0x4, UPT ;  /* 0x000000042400788c */ /* 0x000fc8000bf05270 */
[----:B------:R-:W-:-:S12]  /*4bc0*/  USEL UR36, UR36, URZ, UP0 ;  /* 0x0000003f24247287 */ /* 0x000fd80008000000 */
.L_x_104:
[----:B------:R-:W-:Y:S04]  /*4bd0*/  BSSY B0, `(.L_x_108) ;  /* 0x0000032000007945 */ /* 0x000fe80003800000 */
[----:B------:R-:W-:Y:S05]  /*4be0*/  @P0 BRA `(.L_x_109) ;  /* 0x0000000000c00947 */ /* 0x000fea0003800000 */
[----:B------:R-:W-:-:S13]  /*4bf0*/  ISETP.NE.AND P2, PT, R158, 0x3, PT ;  /* 0x000000039e00780c */ /* 0x000fda0003f45270 */
[----:B------:R-:W-:Y:S05]  /*4c00*/  @!P2 BRA `(.L_x_110) ;  /* 0x000000000004a947 */ /* 0x000fea0003800000 */
[----:B------:R-:W-:Y:S01]  /*4c10*/  BPT.TRAP 0x1 ;  /* 0x000000040000795c */ /* 0x000fe20000300000 */
.L_x_110:
[----:B-1----:R-:W-:Y:S01]  /*4c20*/  LEA R0, R12, UR52, 0x3 ;  /* 0x000000340c007c11 */ /* 0x002fe2000f8e18ff */
[----:B------:R-:W-:Y:S01]  /*4c30*/  BSSY B1, `(.L_x_111) ;  /* 0x0000004000017945 */ /* 0x000fe20003800000 */
[----:B------:R-:W-:-:S04]  /*4c40*/  SHF.L.U32 R3, RZ, 0x1f, RZ ;  /* 0x0000001fff037819 */ /* 0x000fc800000006ff */
[----:B------:R-:W1:Y:S02]  /*4c50*/  SYNCS.PHASECHK.TRANS64.TRYWAIT P2, [R0+URZ+0x40], R3 ;  /* 0x00004003000075a7 */ /* 0x000e64000804017f */
[----:B-1----:R-:W-:Y:S05]  /*4c60*/  @!P2 BRA `(.L_x_112) ;  /* 0x0000011000aca947 */ /* 0x002fea0003800000 */
.L_x_621:
[----:B------:R-:W-:Y:S05]  /*4c70*/  BSYNC B1 ;  /* 0x0000000000017941 */ /* 0x000fea0003800000 */
.L_x_111:
[----:B------:R-:W-:Y:S05]  /*4c80*/  @P1 BRA `(.L_x_113) ;  /* 0x0000000000941947 */ /* 0x000fea0003800000 */
[----:B-1----:R-:W-:Y:S01]  /*4c90*/  LEA R0, R12, R97, 0xd ;  /* 0x000000610c007211 */ /* 0x002fe200078e68ff */
[----:B------:R-:W-:Y:S05]  /*4ca0*/  WARPSYNC.ALL ;  /* 0x0000000000007948 */ /* 0x000fea0003800000 */
[----:B------:R-:W-:Y:S01]  /*4cb0*/  LEA R8, R155, R0, 0x1 ;  /* 0x000000009b087211 */ /* 0x000fe200078e08ff */
[----:B------:R-:W1:Y:S05]  /*4cc0*/  LDSM.16.M88.4 R4, [R0] ;  /* 0x000000000004783b */ /* 0x000e6a0000000200 */
[----:B------:R-:W2:Y:S01]  /*4cd0*/  LDSM.16.M88.4 R8, [R8] ;  /* 0x000000000808783b */ /* 0x000ea20000000200 */
[----:B-1----:R-:W-:Y:S01]  /*4ce0*/  SHF.L.U32 R14, R4, 0x10, RZ ;  /* 0x00000010040e7819 */ /* 0x002fe200000006ff */
[----:B------:R-:W-:Y:S01]  /*4cf0*/  IMAD.U32 R90, R5, 0x10000, RZ ;  /* 0x00010000055a7824 */ /* 0x000fe200078e00ff */
[----:B------:R-:W-:-:S02]  /*4d00*/  SHF.L.U32 R94, R6, 0x10, RZ ;  /* 0x00000010065e7819 */ /* 0x000fc400000006ff */
[----:B------:R-:W-:Y:S01]  /*4d10*/  LOP3.LUT R4, R4, 0xffff0000, RZ, 0xc0, !PT ;  /* 0xffff000004047812 */ /* 0x000fe200078ec0ff */
[----:B--2---:R-:W-:Y:S01]  /*4d20*/  IMAD.U32 R164, R11, 0x10000, RZ ;  /* 0x000100000ba47824 */ /* 0x004fe200078e00ff */
[C---:B------:R-:W-:Y:S01]  /*4d30*/  SHF.L.U32 R0, R8.reuse, 0x10, RZ ;  /* 0x0000001008007819 */ /* 0x040fe200000006ff */
[C---:B------:R-:W-:Y:S01]  /*4d40*/  FMUL R13, R157.reuse, R14 ;  /* 0x0000000e9d0d7220 */ /* 0x040fe20000400000 */
[----:B------:R-:W-:Y:S01]  /*4d50*/  LOP3.LUT R100, R8, 0xffff0000, RZ, 0xc0, !PT ;  /* 0xffff000008647812 */ /* 0x000fe200078ec0ff */
[C---:B------:R-:W-:Y:S01]  /*4d60*/  FMUL R14, R157.reuse, R4 ;  /* 0x000000049d0e7220 */ /* 0x040fe20000400000 */
[----:B------:R-:W-:Y:S01]  /*4d70*/  SHF.L.U32 R162, R10, 0x10, RZ ;  /* 0x000000100aa27819 */ /* 0x000fe200000006ff */
[----:B------:R-:W-:Y:S01]  /*4d80*/  FMUL R15, R157, R90 ;  /* 0x0000005a9d0f7220 */ /* 0x000fe20000400000 */
[----:B------:R-:W-:Y:S01]  /*4d90*/  LOP3.LUT R92, R5, 0xffff0000, RZ, 0xc0, !PT ;  /* 0xffff0000055c7812 */ /* 0x000fe200078ec0ff */
[C---:B------:R-:W-:Y:S01]  /*4da0*/  FMUL R23, R157.reuse, R94 ;  /* 0x0000005e9d177220 */ /* 0x040fe20000400000 */
[----:B------:R-:W-:Y:S01]  /*4db0*/  LOP3.LUT R6, R6, 0xffff0000, RZ, 0xc0, !PT ;  /* 0xffff000006067812 */ /* 0x000fe200078ec0ff */
[----:B------:R-:W-:Y:S01]  /*4dc0*/  FMUL R163, R157, R0 ;  /* 0x000000009da37220 */ /* 0x000fe20000400000 */
[----:B------:R-:W-:Y:S01]  /*4dd0*/  SHF.L.U32 R96, R7, 0x10, RZ ;  /* 0x0000001007607819 */ /* 0x000fe200000006ff */
[----:B------:R-:W-:Y:S01]  /*4de0*/  FMUL R21, R157, R92 ;  /* 0x0000005c9d157220 */ /* 0x000fe20000400000 */
[----:B------:R-:W-:Y:S01]  /*4df0*/  LOP3.LUT R98, R7, 0xffff0000, RZ, 0xc0, !PT ;  /* 0xffff000007627812 */ /* 0x000fe200078ec0ff */
[----:B------:R-:W-:Y:S01]  /*4e00*/  FMUL R159, R157, R6 ;  /* 0x000000069d9f7220 */ /* 0x000fe20000400000 */
[----:B------:R-:W-:Y:S01]  /*4e10*/  SHF.L.U32 R8, R9, 0x10, RZ ;  /* 0x0000001009087819 */ /* 0x000fe200000006ff */
[----:B------:R-:W-:Y:S01]  /*4e20*/  FMUL R89, R157, R96 ;  /* 0x000000609d597220 */ /* 0x000fe20000400000 */
[----:B------:R-:W-:Y:S01]  /*4e30*/  LOP3.LUT R102, R9, 0xffff0000, RZ, 0xc0, !PT ;  /* 0xffff000009667812 */ /* 0x000fe200078ec0ff */
[C---:B------:R-:W-:Y:S01]  /*4e40*/  FMUL R161, R157.reuse, R98 ;  /* 0x000000629da17220 */ /* 0x040fe20000400000 */
[----:B------:R-:W-:Y:S01]  /*4e50*/  LOP3.LUT R10, R10, 0xffff0000, RZ, 0xc0, !PT ;  /* 0xffff00000a0a7812 */ /* 0x000fe200078ec0ff */
[----:B------:R-:W-:Y:S01]  /*4e60*/  FMUL R165, R157, R100 ;  /* 0x000000649da57220 */ /* 0x000fe20000400000 */
[----:B------:R-:W-:Y:S01]  /*4e70*/  LOP3.LUT R166, R11, 0xffff0000, RZ, 0xc0, !PT ;  /* 0xffff00000ba67812 */ /* 0x000fe200078ec0ff */
[C---:B------:R-:W-:Y:S01]  /*4e80*/  FMUL R91, R157.reuse, R8 ;  /* 0x000000089d5b7220 */ /* 0x040fe20000400000 */
[C---:B------:R-:W-:Y:S01]  /*4e90*/  FMUL R167, R157.reuse, R102 ;  /* 0x000000669da77220 */ /* 0x040fe20000400000 */
[C---:B------:R-:W-:Y:S01]  /*4ea0*/  FMUL R93, R157.reuse, R162 ;  /* 0x000000a29d5d7220 */ /* 0x040fe20000400000 */
[C---:B------:R-:W-:Y:S01]  /*4eb0*/  FMUL R169, R157.reuse, R10 ;  /* 0x0000000a9da97220 */ /* 0x040fe20000400000 */
[C---:B------:R-:W-:Y:S01]  /*4ec0*/  FMUL R95, R157.reuse, R164 ;  /* 0x000000a49d5f7220 */ /* 0x040fe20000400000 */
[----:B------:R-:W-:-:S07]  /*4ed0*/  FMUL R171, R157, R166 ;  /* 0x000000a69dab7220 */ /* 0x000fce0000400000 */
.L_x_113:
[----:B------:R-:W-:-:S07]  /*4ee0*/  IADD3 R12, R12, 0x1, RZ ;  /* 0x000000010c0c7810 */ /* 0x000fce0007ffe0ff */
.L_x_109:
[----:B------:R-:W-:Y:S05]  /*4ef0*/  BSYNC B0 ;  /* 0x0000000000007941 */ /* 0x000fea0003800000 */
.L_x_108:
[----:B-1----:R-:W-:Y:S01]  /*4f00*/  MOV R3, 0x3bbb989d ;  /* 0x3bbb989d00037802 */ /* 0x002fe20000000f00 */
[C---:B------:R-:W-:Y:S01]  /*4f10*/  FFMA R24, R156.reuse, R24, R13 ;  /* 0x000000189c187223 */ /* 0x040fe2000000000d */
[----:B------:R-:W-:Y:S01]  /*4f20*/  MOV R0, 0x437c0000 ;  /* 0x437c000000007802 */ /* 0x000fe20000000f00 */
[C---:B------:R-:W-:Y:S01]  /*4f30*/  FFMA R25, R156.reuse, R25, R14 ;  /* 0x000000199c197223 */ /* 0x040fe2000000000e */
[----:B------:R-:W-:Y:S01]  /*4f40*/  FFMA R26, R156, R26, R15 ;  /* 0x0000001a9c1a7223 */ /* 0x000fe2000000000f */
[----:B------:R-:W-:Y:S01]  /*4f50*/  FFMA.SAT R5, -R24, R3, 0.5 ;  /* 0x3f00000018057423 */ /* 0x000fe20000002103 */
[C---:B------:R-:W-:Y:S01]  /*4f60*/  FFMA R27, R156.reuse, R27, R21 ;  /* 0x0000001b9c1b7223 */ /* 0x040fe20000000015 */
[----:B------:R-:W-:Y:S01]  /*4f70*/  FFMA R28, R156, R28, R23 ;  /* 0x0000001c9c1c7223 */ /* 0x000fe20000000017 */
[-C--:B------:R-:W-:Y:S01]  /*4f80*/  FFMA.SAT R9, -R26, R3.reuse, 0.5 ;  /* 0x3f0000001a097423 */ /* 0x080fe20000002103 */
[-C--:B------:R-:W-:Y:S01]  /*4f90*/  FFMA.RM R4, R5, R0.reuse, 12582913 ;  /* 0x4b40000105047423 */ /* 0x080fe20000004000 */
[-C--:B------:R-:W-:Y:S01]  /*4fa0*/  FFMA.SAT R5, -R25, R3.reuse, 0.5 ;  /* 0x3f00000019057423 */ /* 0x080fe20000002103 */
[----:B------:R-:W-:Y:S01]  /*4fb0*/  FFMA.SAT R11, -R27, R3, 0.5 ;  /* 0x3f0000001b0b7423 */ /* 0x000fe20000002103 */
[-C--:B------:R-:W-:Y:S01]  /*4fc0*/  FFMA.RM R6, R9, R0.reuse, 12582913 ;  /* 0x4b40000109067423 */ /* 0x080fe20000004000 */
[----:B------:R-:W-:Y:S01]  /*4fd0*/  FADD R7, R4, -12583039 ;  /* 0xcb40007f04077421 */ /* 0x000fe20000000000 */
[----:B------:R-:W-:Y:S01]  /*4fe0*/  FFMA.RM R5, R5, R0, 12582913 ;  /* 0x4b40000105057423 */ /* 0x000fe20000004000 */
[----:B------:R-:W-:Y:S01]  /*4ff0*/  FFMA R29, R156, R29, R159 ;  /* 0x0000001d9c1d7223 */ /* 0x000fe2000000009f */
[----:B------:R-:W-:Y:S01]  /*5000*/  FADD R9, R6, -12583039 ;  /* 0xcb40007f06097421 */ /* 0x000fe20000000000 */
[----:B------:R-:W-:Y:S01]  /*5010*/  FFMA R7, -R24, 1.4426950216293334961, -R7 ;  /* 0x3fb8aa3b18077823 */ /* 0x000fe20000000907 */
[----:B------:R-:W-:Y:S01]  /*5020*/  FADD R8, R5, -12583039 ;  /* 0xcb40007f05087421 */ /* 0x000fe20000000000 */
[-C--:B------:R-:W-:Y:S01]  /*5030*/  FFMA.SAT R99, -R28, R3.reuse, 0.5 ;  /* 0x3f0000001c637423 */ /* 0x080fe20000002103 */
[----:B------:R-:W-:Y:S01]  /*5040*/  FFMA R9, -R26, 1.4426950216293334961, -R9 ;  /* 0x3fb8aa3b1a097823 */ /* 0x000fe20000000909 */
[----:B------:R-:W-:Y:S01]  /*5050*/  FFMA.SAT R101, -R29, R3, 0.5 ;  /* 0x3f0000001d657423 */ /* 0x000fe20000002103 */
[C---:B------:R-:W-:Y:S01]  /*5060*/  FFMA R8, -R25.reuse, 1.4426950216293334961, -R8 ;  /* 0x3fb8aa3b19087823 */ /* 0x040fe20000000908 */
[----:B------:R-:W-:Y:S01]  /*5070*/  FFMA R7, -R24, 1.925963033500011079e-08, R7 ;  /* 0x32a5706018077823 */ /* 0x000fe20000000107 */
[C---:B------:R-:W-:Y:S01]  /*5080*/  FFMA R30, R156.reuse, R30, R89 ;  /* 0x0000001e9c1e7223 */ /* 0x040fe20000000059 */
[----:B------:R-:W-:Y:S01]  /*5090*/  FFMA R36, R156, R36, R93 ;  /* 0x000000249c247223 */ /* 0x000fe2000000005d */
[----:B------:R-:W-:Y:S01]  /*50a0*/  FFMA R10, -R25, 1.925963033500011079e-08, R8 ;  /* 0x32a57060190a7823 */ /* 0x000fe20000000108 */
[-C--:B------:R-:W-:Y:S01]  /*50b0*/  FFMA.RM R8, R11, R0.reuse, 12582913 ;  /* 0x4b4000010b087423 */ /* 0x080fe20000004000 */
[----:B------:R-:W-:Y:S01]  /*50c0*/  FFMA R11, -R26, 1.925963033500011079e-08, R9 ;  /* 0x32a570601a0b7823 */ /* 0x000fe20000000109 */
[----:B------:R-:W-:Y:S01]  /*50d0*/  FFMA.RM R9, R99, R0, 12582913 ;  /* 0x4b40000163097423 */ /* 0x000fe20000004000 */
[----:B------:R-:W1:Y:S01]  /*50e0*/  MUFU.EX2 R7, R7 ;  /* 0x0000000700077308 */ /* 0x000e620000000800 */
[----:B------:R-:W-:Y:S01]  /*50f0*/  FADD R90, R8, -12583039 ;  /* 0xcb40007f085a7421 */ /* 0x000fe20000000000 */
[----:B------:R-:W-:Y:S01]  /*5100*/  FFMA R31, R156, R31, R161 ;  /* 0x0000001f9c1f7223 */ /* 0x000fe200000000a1 */
[----:B------:R-:W-:Y:S01]  /*5110*/  FADD R99, R9, -12583039 ;  /* 0xcb40007f09637421 */ /* 0x000fe20000000000 */
[-C--:B------:R-:W-:Y:S01]  /*5120*/  FFMA.SAT R181, -R36, R3.reuse, 0.5 ;  /* 0x3f00000024b57423 */ /* 0x080fe20000002103 */
[C---:B------:R-:W-:Y:S01]  /*5130*/  FFMA R90, -R27.reuse, 1.4426950216293334961, -R90 ;  /* 0x3fb8aa3b1b5a7823 */ /* 0x040fe2000000095a */
[----:B------:R-:W-:Y:S01]  /*5140*/  FFMA R32, R156, R32, R163 ;  /* 0x000000209c207223 */ /* 0x000fe200000000a3 */
[----:B------:R-:W-:Y:S01]  /*5150*/  FFMA R99, -R28, 1.4426950216293334961, -R99 ;  /* 0x3fb8aa3b1c637823 */ /* 0x000fe20000000963 */
[----:B------:R-:W2:Y:S01]  /*5160*/  MUFU.EX2 R10, R10 ;  /* 0x0000000a000a7308 */ /* 0x000ea20000000800 */
[----:B------:R-:W-:Y:S01]  /*5170*/  FFMA R94, -R27, 1.925963033500011079e-08, R90 ;  /* 0x32a570601b5e7823 */ /* 0x000fe2000000015a */
[----:B------:R-:W-:Y:S01]  /*5180*/  FFMA.RM R90, R101, R0, 12582913 ;  /* 0x4b400001655a7423 */ /* 0x000fe20000004000 */
[----:B------:R-:W-:Y:S01]  /*5190*/  FFMA.SAT R101, -R30, R3, 0.5 ;  /* 0x3f0000001e657423 */ /* 0x000fe20000002103 */
[C---:B------:R-:W-:Y:S01]  /*51a0*/  FFMA R33, R156.reuse, R33, R165 ;  /* 0x000000219c217223 */ /* 0x040fe200000000a5 */
[----:B------:R-:W-:Y:S01]  /*51b0*/  FFMA R34, R156, R34, R91 ;  /* 0x000000229c227223 */ /* 0x000fe2000000005b */
[----:B------:R-:W-:Y:S01]  /*51c0*/  FADD R96, R90, -12583039 ;  /* 0xcb40007f5a607421 */ /* 0x000fe20000000000 */
[----:B------:R-:W-:Y:S01]  /*51d0*/  FFMA.RM R92, R101, R0, 12582913 ;  /* 0x4b400001655c7423 */ /* 0x000fe20000004000 */
[----:B------:R-:W-:Y:S01]  /*51e0*/  FFMA.SAT R101, -R31, R3, 0.5 ;  /* 0x3f0000001f657423 */ /* 0x000fe20000002103 */
[C---:B------:R-:W-:Y:S01]  /*51f0*/  FFMA R35, R156.reuse, R35, R167 ;  /* 0x000000239c237223 */ /* 0x040fe200000000a7 */
[----:B------:R-:W-:Y:S01]  /*5200*/  FFMA R96, -R29, 1.4426950216293334961, -R96 ;  /* 0x3fb8aa3b1d607823 */ /* 0x000fe20000000960 */
[C---:B------:R-:W-:Y:S01]  /*5210*/  FFMA R37, R156.reuse, R37, R169 ;  /* 0x000000259c257223 */ /* 0x040fe200000000a9 */
[C---:B------:R-:W-:Y:S01]  /*5220*/  FFMA R38, R156.reuse, R38, R95 ;  /* 0x000000269c267223 */ /* 0x040fe2000000005f */
[----:B------:R-:W-:Y:S01]  /*5230*/  FFMA R39, R156, R39, R171 ;  /* 0x000000279c277223 */ /* 0x000fe200000000ab */
[----:B------:R-:W3:Y:S01]  /*5240*/  MUFU.EX2 R11, R11 ;  /* 0x0000000b000b7308 */ /* 0x000ee20000000800 */
[-C--:B------:R-:W-:Y:S01]  /*5250*/  FFMA.RM R166, R181, R0.reuse, 12582913 ;  /* 0x4b400001b5a67423 */ /* 0x080fe20000004000 */
[----:B------:R-:W-:Y:S01]  /*5260*/  FFMA R98, -R28, 1.925963033500011079e-08, R99 ;  /* 0x32a570601c627823 */ /* 0x000fe20000000163 */
[----:B------:R-:W-:Y:S01]  /*5270*/  FFMA R100, -R29, 1.925963033500011079e-08, R96 ;  /* 0x32a570601d647823 */ /* 0x000fe20000000160 */
[----:B------:R-:W-:Y:S01]  /*5280*/  FADD R99, R92, -12583039 ;  /* 0xcb40007f5c637421 */ /* 0x000fe20000000000 */
[-C--:B------:R-:W-:Y:S01]  /*5290*/  FFMA.RM R96, R101, R0.reuse, 12582913 ;  /* 0x4b40000165607423 */ /* 0x080fe20000004000 */
[-C--:B------:R-:W-:Y:S01]  /*52a0*/  FFMA.SAT R101, -R32, R3.reuse, 0.5 ;  /* 0x3f00000020657423 */ /* 0x080fe20000002103 */
[-C--:B------:R-:W-:Y:S01]  /*52b0*/  FFMA.SAT R103, -R33, R3.reuse, 0.5 ;  /* 0x3f00000021677423 */ /* 0x080fe20000002103 */
[----:B------:R-:W4:Y:S01]  /*52c0*/  MUFU.EX2 R94, R94 ;  /* 0x0000005e005e7308 */ /* 0x000f220000000800 */
[-C--:B------:R-:W-:Y:S01]  /*52d0*/  FFMA.SAT R175, -R34, R3.reuse, 0.5 ;  /* 0x3f00000022af7423 */ /* 0x080fe20000002103 */
[-C--:B------:R-:W-:Y:S01]  /*52e0*/  FFMA.SAT R179, -R35, R3.reuse, 0.5 ;  /* 0x3f00000023b37423 */ /* 0x080fe20000002103 */
[-C--:B------:R-:W-:Y:S01]  /*52f0*/  FFMA.SAT R183, -R37, R3.reuse, 0.5 ;  /* 0x3f00000025b77423 */ /* 0x080fe20000002103 */
[-C--:B------:R-:W-:Y:S01]  /*5300*/  FFMA.SAT R185, -R38, R3.reuse, 0.5 ;  /* 0x3f00000026b97423 */ /* 0x080fe20000002103 */
[----:B------:R-:W-:Y:S01]  /*5310*/  FFMA.SAT R187, -R39, R3, 0.5 ;  /* 0x3f00000027bb7423 */ /* 0x000fe20000002103 */
[----:B------:R-:W-:Y:S01]  /*5320*/  FADD R3, R166, -12583039 ;  /* 0xcb40007fa6037421 */ /* 0x000fe20000000000 */
[----:B------:R-:W-:Y:S01]  /*5330*/  FFMA R99, -R30, 1.4426950216293334961, -R99 ;  /* 0x3fb8aa3b1e637823 */ /* 0x000fe20000000963 */
[----:B------:R-:W-:Y:S01]  /*5340*/  SHF.L.U32 R4, R4, 0x17, RZ ;  /* 0x0000001704047819 */ /* 0x000fe200000006ff */
[----:B------:R-:W5:Y:S01]  /*5350*/  MUFU.EX2 R100, R100 ;  /* 0x0000006400647308 */ /* 0x000f620000000800 */
[----:B------:R-:W-:Y:S01]  /*5360*/  FADD R162, R96, -12583039 ;  /* 0xcb40007f60a27421 */ /* 0x000fe20000000000 */
[-C--:B------:R-:W-:Y:S01]  /*5370*/  FFMA.RM R168, R183, R0.reuse, 12582913 ;  /* 0x4b400001b7a87423 */ /* 0x080fe20000004000 */
[----:B------:R-:W-:Y:S01]  /*5380*/  FFMA R3, -R36, 1.4426950216293334961, -R3 ;  /* 0x3fb8aa3b24037823 */ /* 0x000fe20000000903 */
[----:B------:R-:W-:Y:S01]  /*5390*/  FFMA R102, -R30, 1.925963033500011079e-08, R99 ;  /* 0x32a570601e667823 */ /* 0x000fe20000000163 */
[-C--:B------:R-:W-:Y:S01]  /*53a0*/  FFMA.RM R99, R101, R0.reuse, 12582913 ;  /* 0x4b40000165637423 */ /* 0x080fe20000004000 */
[-C--:B------:R-:W-:Y:S01]  /*53b0*/  FFMA.RM R103, R103, R0.reuse, 12582913 ;  /* 0x4b40000167677423 */ /* 0x080fe20000004000 */
[-C--:B------:R-:W-:Y:S01]  /*53c0*/  FFMA.RM R175, R175, R0.reuse, 12582913 ;  /* 0x4b400001afaf7423 */ /* 0x080fe20000004000 */
[-C--:B------:R-:W-:Y:S01]  /*53d0*/  FFMA.RM R179, R179, R0.reuse, 12582913 ;  /* 0x4b400001b3b37423 */ /* 0x080fe20000004000 */
[-C--:B------:R-:W-:Y:S01]  /*53e0*/  FFMA.RM R185, R185, R0.reuse, 12582913 ;  /* 0x4b400001b9b97423 */ /* 0x080fe20000004000 */
[----:B------:R-:W-:Y:S01]  /*53f0*/  FFMA.RM R187, R187, R0, 12582913 ;  /* 0x4b400001bbbb7423 */ /* 0x000fe20000004000 */
[----:B-1----:R-:W-:Y:S01]  /*5400*/  FFMA R170, R4, R7, 1 ;  /* 0x3f80000004aa7423 */ /* 0x002fe20000000007 */
[----:B------:R-:W-:Y:S01]  /*5410*/  SHF.L.U32 R5, R5, 0x17, RZ ;  /* 0x0000001705057819 */ /* 0x000fe200000006ff */
[C---:B------:R-:W-:Y:S01]  /*5420*/  FFMA R162, -R31.reuse, 1.4426950216293334961, -R162 ;  /* 0x3fb8aa3b1fa27823 */ /* 0x040fe200000009a2 */
[----:B------:R-:W-:Y:S01]  /*5430*/  FADD R4, R168, -12583039 ;  /* 0xcb40007fa8047421 */ /* 0x000fe20000000000 */
[----:B------:R-:W-:Y:S01]  /*5440*/  FFMA R0, -R36, 1.925963033500011079e-08, R3 ;  /* 0x32a5706024007823 */ /* 0x000fe20000000103 */
[----:B------:R-:W-:Y:S01]  /*5450*/  IMAD.SHL.U32 R6, R6, 0x800000, RZ ;  /* 0x0080000006067824 */ /* 0x000fe200078e00ff */
[----:B------:R-:W-:Y:S01]  /*5460*/  SHF.L.U32 R3, R8, 0x17, RZ ;  /* 0x0000001708037819 */ /* 0x000fe200000006ff */
[----:B------:R-:W-:Y:S01]  /*5470*/  FFMA R101, -R31, 1.925963033500011079e-08, R162 ;  /* 0x32a570601f657823 */ /* 0x000fe200000001a2 */
[----:B------:R-:W-:Y:S01]  /*5480*/  FFMA R4, -R37, 1.4426950216293334961, -R4 ;  /* 0x3fb8aa3b25047823 */ /* 0x000fe20000000904 */
[----:B--2---:R-:W-:Y:S01]  /*5490*/  FFMA R10, R5, R10, 1 ;  /* 0x3f800000050a7423 */ /* 0x004fe2000000000a */
[----:B------:R-:W-:Y:S01]  /*54a0*/  FADD R173, R99, -12583039 ;  /* 0xcb40007f63ad7421 */ /* 0x000fe20000000000 */
[----:B------:R-:W-:Y:S01]  /*54b0*/  FADD R162, R103, -12583039 ;  /* 0xcb40007f67a27421 */ /* 0x000fe20000000000 */
[----:B------:R-:W-:Y:S01]  /*54c0*/  FADD R177, R175, -12583039 ;  /* 0xcb40007fafb17421 */ /* 0x000fe20000000000 */
[----:B------:R-:W-:Y:S01]  /*54d0*/  FADD R5, R185, -12583039 ;  /* 0xcb40007fb9057421 */ /* 0x000fe20000000000 */
[----:B---3--:R-:W-:Y:S01]  /*54e0*/  FFMA R11, R6, R11, 1 ;  /* 0x3f800000060b7423 */ /* 0x008fe2000000000b */
[----:B------:R-:W-:Y:S01]  /*54f0*/  FADD R8, R187, -12583039 ;  /* 0xcb40007fbb087421 */ /* 0x000fe20000000000 */
[----:B----4-:R-:W-:Y:S01]  /*5500*/  FFMA R6, R3, R94, 1 ;  /* 0x3f80000003067423 */ /* 0x010fe2000000005e */
[----:B------:R-:W-:Y:S01]  /*5510*/  FADD R164, R179, -12583039 ;  /* 0xcb40007fb3a47421 */ /* 0x000fe20000000000 */
[----:B------:R-:W-:Y:S01]  /*5520*/  SHF.L.U32 R3, R90, 0x17, RZ ;  /* 0x000000175a037819 */ /* 0x000fe200000006ff */
[----:B------:R-:W-:Y:S01]  /*5530*/  FFMA R4, -R37, 1.925963033500011079e-08, R4 ;  /* 0x32a5706025047823 */ /* 0x000fe20000000104 */
[----:B------:R-:W-:Y:S01]  /*5540*/  FFMA R173, -R32, 1.4426950216293334961, -R173 ;  /* 0x3fb8aa3b20ad7823 */ /* 0x000fe200000009ad */
[----:B------:R-:W-:Y:S01]  /*5550*/  FFMA R162, -R33, 1.4426950216293334961, -R162 ;  /* 0x3fb8aa3b21a27823 */ /* 0x000fe200000009a2 */
[----:B------:R-:W-:Y:S01]  /*5560*/  FFMA R177, -R34, 1.4426950216293334961, -R177 ;  /* 0x3fb8aa3b22b17823 */ /* 0x000fe200000009b1 */
[----:B------:R-:W-:Y:S01]  /*5570*/  FFMA R7, -R38, 1.4426950216293334961, -R5 ;  /* 0x3fb8aa3b26077823 */ /* 0x000fe20000000905 */
[----:B------:R-:W-:Y:S01]  /*5580*/  FFMA R8, -R39, 1.4426950216293334961, -R8 ;  /* 0x3fb8aa3b27087823 */ /* 0x000fe20000000908 */
[----:B------:R-:W-:Y:S01]  /*5590*/  FFMA R164, -R35, 1.4426950216293334961, -R164 ;  /* 0x3fb8aa3b23a47823 */ /* 0x000fe200000009a4 */
[----:B------:R1:W2:Y:S01]  /*55a0*/  MUFU.EX2 R183, R0 ;  /* 0x0000000000b77308 */ /* 0x0002a20000000800 */
[----:B-----5:R-:W-:Y:S01]  /*55b0*/  FFMA R100, R3, R100, 1 ;  /* 0x3f80000003647423 */ /* 0x020fe20000000064 */
[----:B------:R-:W-:Y:S01]  /*55c0*/  FFMA R173, -R32, 1.925963033500011079e-08, R173 ;  /* 0x32a5706020ad7823 */ /* 0x000fe200000001ad */
[----:B------:R-:W-:Y:S01]  /*55d0*/  FFMA R162, -R33, 1.925963033500011079e-08, R162 ;  /* 0x32a5706021a27823 */ /* 0x000fe200000001a2 */
[----:B------:R-:W-:Y:S01]  /*55e0*/  FFMA R177, -R34, 1.925963033500011079e-08, R177 ;  /* 0x32a5706022b17823 */ /* 0x000fe200000001b1 */
[----:B------:R-:W-:Y:S01]  /*55f0*/  FFMA R3, -R39, 1.925963033500011079e-08, R8 ;  /* 0x32a5706027037823 */ /* 0x000fe20000000108 */
[----:B------:R-:W-:Y:S01]  /*5600*/  FFMA R164, -R35, 1.925963033500011079e-08, R164 ;  /* 0x32a5706023a47823 */ /* 0x000fe200000001a4 */
[----:B------:R-:W-:Y:S01]  /*5610*/  SHF.L.U32 R9, R9, 0x17, RZ ;  /* 0x0000001709097819 */ /* 0x000fe200000006ff */
[----:B------:R3:W-:Y:S01]  /*5620*/  MUFU.EX2 R5, R4 ;  /* 0x0000000400057308 */ /* 0x0007e20000000800 */
[----:B-1----:R-:W-:Y:S01]  /*5630*/  FFMA R0, -R38, 1.925963033500011079e-08, R7 ;  /* 0x32a5706026007823 */ /* 0x002fe20000000107 */
[----:B------:R-:W-:Y:S01]  /*5640*/  SHF.L.U32 R7, R92, 0x17, RZ ;  /* 0x000000175c077819 */ /* 0x000fe200000006ff */
[----:B------:R-:W-:Y:S01]  /*5650*/  IMAD.SHL.U32 R8, R99, 0x800000, RZ ;  /* 0x0080000063087824 */ /* 0x000fe200078e00ff */
[----:B------:R-:W-:Y:S01]  /*5660*/  SHF.L.U32 R96, R96, 0x17, RZ ;  /* 0x0000001760607819 */ /* 0x000fe200000006ff */
[----:B------:R-:W-:Y:S01]  /*5670*/  BSSY B1, `(.L_x_114) ;  /* 0x0000029000017945 */ /* 0x000fe20003800000 */
[----:B------:R-:W-:-:S02]  /*5680*/  SHF.L.U32 R90, R175, 0x17, RZ ;  /* 0x00000017af5a7819 */ /* 0x000fc400000006ff */
[----:B------:R-:W1:Y:S01]  /*5690*/  MUFU.EX2 R98, R98 ;  /* 0x0000006200627308 */ /* 0x000e620000000800 */
[----:B---3--:R-:W-:Y:S02]  /*56a0*/  IADD3 R4, R170, 0x1800000, RZ ;  /* 0x01800000aa047810 */ /* 0x008fe40007ffe0ff */
[----:B------:R-:W-:Y:S02]  /*56b0*/  SHF.L.U32 R92, R179, 0x17, RZ ;  /* 0x00000017b35c7819 */ /* 0x000fe400000006ff */
[----:B------:R-:W-:Y:S02]  /*56c0*/  LOP3.LUT R4, R4, 0x7f800000, RZ, 0xc0, !PT ;  /* 0x7f80000004047812 */ /* 0x000fe400078ec0ff */
[----:B------:R-:W-:Y:S01]  /*56d0*/  SHF.L.U32 R94, R166, 0x17, RZ ;  /* 0x00000017a65e7819 */ /* 0x000fe200000006ff */
[----:B------:R-:W3:Y:S01]  /*56e0*/  MUFU.EX2 R102, R102 ;  /* 0x0000006600667308 */ /* 0x000ee20000000800 */
[----:B------:R-:W-:Y:S02]  /*56f0*/  ISETP.GT.U32.AND P2, PT, R4, 0x1ffffff, PT ;  /* 0x01ffffff0400780c */ /* 0x000fe40003f44070 */
[----:B------:R-:W-:Y:S01]  /*5700*/  SHF.L.U32 R99, R185, 0x17, RZ ;  /* 0x00000017b9637819 */ /* 0x000fe200000006ff */
[----:B--2---:R-:W-:-:S04]  /*5710*/  FFMA R94, R94, R183, 1 ;  /* 0x3f8000005e5e7423 */ /* 0x004fc800000000b7 */
[----:B------:R-:W2:Y:S01]  /*5720*/  MUFU.EX2 R101, R101 ;  /* 0x0000006500657308 */ /* 0x000ea20000000800 */
[----:B-1----:R-:W-:Y:S01]  /*5730*/  FFMA R98, R9, R98, 1 ;  /* 0x3f80000009627423 */ /* 0x002fe20000000062 */
[----:B------:R-:W-:-:S06]  /*5740*/  SHF.L.U32 R9, R103, 0x17, RZ ;  /* 0x0000001767097819 */ /* 0x000fcc00000006ff */
[----:B------:R-:W1:Y:S01]  /*5750*/  MUFU.EX2 R173, R173 ;  /* 0x000000ad00ad7308 */ /* 0x000e620000000800 */
[----:B---3--:R-:W-:Y:S01]  /*5760*/  FFMA R7, R7, R102, 1 ;  /* 0x3f80000007077423 */ /* 0x008fe20000000066 */
[----:B------:R-:W-:-:S06]  /*5770*/  SHF.L.U32 R102, R187, 0x17, RZ ;  /* 0x00000017bb667819 */ /* 0x000fcc00000006ff */
[----:B------:R-:W3:Y:S01]  /*5780*/  MUFU.EX2 R162, R162 ;  /* 0x000000a200a27308 */ /* 0x000ee20000000800 */
[----:B--2---:R-:W-:Y:S01]  /*5790*/  FFMA R101, R96, R101, 1 ;  /* 0x3f80000060657423 */ /* 0x004fe20000000065 */
[----:B------:R-:W-:-:S04]  /*57a0*/  IMAD.SHL.U32 R96, R168, 0x800000, RZ ;  /* 0x00800000a8607824 */ /* 0x000fc800078e00ff */
[----:B------:R-:W-:Y:S02]  /*57b0*/  FFMA R96, R96, R5, 1 ;  /* 0x3f80000060607423 */ /* 0x000fe40000000005 */
        /* <DEDUP_REMOVED lines=11> */
[----:B------:R-:W-:Y:S02]  /*5870*/  MOV R0, R170 ;  /* 0x000000aa00007202 */ /* 0x000fe40000000f00 */
[----:B------:R-:W-:-:S07]  /*5880*/  MOV R4, 0x58a0 ;  /* 0x000058a000047802 */ /* 0x000fce0000000f00 */
[----:B------:R-:W-:Y:S05]  /*5890*/  CALL.REL.NOINC `($__internal_0_$__cuda_sm20_rcp_rn_f32_slowpath) ;  /* 0x0000010c00d07944 */ /* 0x000fea0003c00000 */
[----:B------:R-:W-:Y:S01]  /*58a0*/  MOV R103, R0 ;  /* 0x0000000000677202 */ /* 0x000fe20000000f00 */
[----:B------:R-:W-:Y:S06]  /*58b0*/  BRA `(.L_x_116) ;  /* 0x0000000000107947 */ /* 0x000fec0003800000 */
.L_x_115:
[----:B------:R-:W1:Y:S02]  /*58c0*/  MUFU.RCP R103, R170 ;  /* 0x000000aa00677308 */ /* 0x000e640000001000 */
[----:B-1----:R-:W-:-:S04]  /*58d0*/  FFMA R0, R170, R103, -1 ;  /* 0xbf800000aa007423 */ /* 0x002fc80000000067 */
[----:B------:R-:W-:-:S04]  /*58e0*/  FADD.FTZ R0, -R0, -RZ ;  /* 0x800000ff00007221 */ /* 0x000fc80000010100 */
[----:B------:R-:W-:-:S07]  /*58f0*/  FFMA R103, R103, R0, R103 ;  /* 0x0000000067677223 */ /* 0x000fce0000000067 */
.L_x_116:
[----:B------:R-:W-:Y:S05]  /*5900*/  BSYNC B1 ;  /* 0x0000000000017941 */ /* 0x000fea0003800000 */
.L_x_114:
[----:B------:R-:W-:Y:S01]  /*5910*/  IADD3 R0, R10, 0x1800000, RZ ;  /* 0x018000000a007810 */ /* 0x000fe20007ffe0ff */
[----:B------:R-:W-:Y:S03]  /*5920*/  BSSY B1, `(.L_x_117) ;  /* 0x000000d000017945 */ /* 0x000fe60003800000 */
[----:B------:R-:W-:-:S04]  /*5930*/  LOP3.LUT R0, R0, 0x7f800000, RZ, 0xc0, !PT ;  /* 0x7f80000000007812 */ /* 0x000fc800078ec0ff */
[----:B------:R-:W-:-:S13]  /*5940*/  ISETP.GT.U32.AND P2, PT, R0, 0x1ffffff, PT ;  /* 0x01ffffff0000780c */ /* 0x000fda0003f44070 */
[----:B------:R-:W-:Y:S05]  /*5950*/  @P2 BRA `(.L_x_118) ;  /* 0x0000000000142947 */ /* 0x000fea0003800000 */
[----:B------:R-:W-:Y:S01]  /*5960*/  IMAD.MOV.U32 R0, RZ, RZ, R10 ;  /* 0x000000ffff007224 */ /* 0x000fe200078e000a */
[----:B------:R-:W-:-:S07]  /*5970*/  MOV R4, 0x5990 ;  /* 0x0000599000047802 */ /* 0x000fce0000000f00 */
[----:B------:R-:W-:Y:S05]  /*5980*/  CALL.REL.NOINC `($__internal_0_$__cuda_sm20_rcp_rn_f32_slowpath) ;  /* 0x0000010c00947944 */ /* 0x000fea0003c00000 */
[----:B------:R-:W-:Y:S01]  /*5990*/  MOV R168, R0 ;  /* 0x0000000000a87202 */ /* 0x000fe20000000f00 */
[----:B------:R-:W-:Y:S06]  /*59a0*/  BRA `(.L_x_119) ;  /* 0x0000000000107947 */ /* 0x000fec0003800000 */
.L_x_118:
[----:B------:R-:W1:Y:S02]  /*59b0*/  MUFU.RCP R3, R10 ;  /* 0x0000000a00037308 */ /* 0x000e640000001000 */
[----:B-1----:R-:W-:-:S04]  /*59c0*/  FFMA R0, R10, R3, -1 ;  /* 0xbf8000000a007423 */ /* 0x002fc80000000003 */
[----:B------:R-:W-:-:S04]  /*59d0*/  FADD.FTZ R0, -R0, -RZ ;  /* 0x800000ff00007221 */ /* 0x000fc80000010100 */
[----:B------:R-:W-:-:S07]  /*59e0*/  FFMA R168, R3, R0, R3 ;  /* 0x0000000003a87223 */ /* 0x000fce0000000003 */
.L_x_119:
[----:B------:R-:W-:Y:S05]  /*59f0*/  BSYNC B1 ;  /* 0x0000000000017941 */ /* 0x000fea0003800000 */
.L_x_117:
        /* <DEDUP_REMOVED lines=10> */
.L_x_121:
[----:B------:R-:W1:Y:S02]  /*5aa0*/  MUFU.RCP R0, R11 ;  /* 0x0000000b00007308 */ /* 0x000e640000001000 */
[----:B-1----:R-:W-:-:S04]  /*5ab0*/  FFMA R3, R11, R0, -1 ;  /* 0xbf8000000b037423 */ /* 0x002fc80000000000 */
[----:B------:R-:W-:-:S04]  /*5ac0*/  FADD.FTZ R3, -R3, -RZ ;  /* 0x800000ff03037221 */ /* 0x000fc80000010100 */
[----:B------:R-:W-:-:S07]  /*5ad0*/  FFMA R179, R0, R3, R0 ;  /* 0x0000000300b37223 */ /* 0x000fce0000000000 */
.L_x_122:
[----:B------:R-:W-:Y:S05]  /*5ae0*/  BSYNC B1 ;  /* 0x0000000000017941 */ /* 0x000fea0003800000 */
.L_x_120:
        /* <DEDUP_REMOVED lines=10> */
.L_x_124:
[----:B------:R-:W1:Y:S02]  /*5b90*/  MUFU.RCP R3, R6 ;  /* 0x0000000600037308 */ /* 0x000e640000001000 */
[----:B-1----:R-:W-:-:S04]  /*5ba0*/  FFMA R0, R6, R3, -1 ;  /* 0xbf80000006007423 */ /* 0x002fc80000000003 */
[----:B------:R-:W-:-:S04]  /*5bb0*/  FADD.FTZ R0, -R0, -RZ ;  /* 0x800000ff00007221 */ /* 0x000fc80000010100 */
[----:B------:R-:W-:-:S07]  /*5bc0*/  FFMA R10, R3, R0, R3 ;  /* 0x00000000030a7223 */ /* 0x000fce0000000003 */
.L_x_125:
[----:B------:R-:W-:Y:S05]  /*5bd0*/  BSYNC B1 ;  /* 0x0000000000017941 */ /* 0x000fea0003800000 */
.L_x_123:
        /* <DEDUP_REMOVED lines=10> */
.L_x_127:
[----:B------:R-:W1:Y:S02]  /*5c80*/  MUFU.RCP R11, R98 ;  /* 0x00000062000b7308 */ /* 0x000e640000001000 */
[----:B-1----:R-:W-:-:S04]  /*5c90*/  FFMA R0, R98, R11, -1 ;  /* 0xbf80000062007423 */ /* 0x002fc8000000000b */
[----:B------:R-:W-:-:S04]  /*5ca0*/  FADD.FTZ R0, -R0, -RZ ;  /* 0x800000ff00007221 */ /* 0x000fc80000010100 */
[----:B------:R-:W-:-:S07]  /*5cb0*/  FFMA R11, R11, R0, R11 ;  /* 0x000000000b0b7223 */ /* 0x000fce000000000b */
.L_x_128:
[----:B------:R-:W-:Y:S05]  /*5cc0*/  BSYNC B1 ;  /* 0x0000000000017941 */ /* 0x000fea0003800000 */
.L_x_126:
        /* <DEDUP_REMOVED lines=10> */
.L_x_130:
[----:B------:R-:W1:Y:S02]  /*5d70*/  MUFU.RCP R3, R100 ;  /* 0x0000006400037308 */ /* 0x000e640000001000 */
[----:B-1----:R-:W-:-:S04]  /*5d80*/  FFMA R0, R100, R3, -1 ;  /* 0xbf80000064007423 */ /* 0x002fc80000000003 */
[----:B------:R-:W-:-:S04]  /*5d90*/  FADD.FTZ R0, -R0, -RZ ;  /* 0x800000ff00007221 */ /* 0x000fc80000010100 */
[----:B------:R-:W-:-:S07]  /*5da0*/  FFMA R6, R3, R0, R3 ;  /* 0x0000000003067223 */ /* 0x000fce0000000003 */
.L_x_131:
[----:B------:R-:W-:Y:S05]  /*5db0*/  BSYNC B1 ;  /* 0x0000000000017941 */ /* 0x000fea0003800000 */
.L_x_129:
        /* <DEDUP_REMOVED lines=10> */
.L_x_133:
[----:B------:R-:W1:Y:S02]  /*5e60*/  MUFU.RCP R0, R7 ;  /* 0x0000000700007308 */ /* 0x000e640000001000 */
[----:B-1----:R-:W-:-:S04]  /*5e70*/  FFMA R3, R7, R0, -1 ;  /* 0xbf80000007037423 */ /* 0x002fc80000000000 */
[----:B------:R-:W-:-:S04]  /*5e80*/  FADD.FTZ R3, -R3, -RZ ;  /* 0x800000ff03037221 */ /* 0x000fc80000010100 */
[----:B------:R-:W-:-:S07]  /*5e90*/  FFMA R181, R0, R3, R0 ;  /* 0x0000000300b57223 */ /* 0x000fce0000000000 */
.L_x_134:
[----:B------:R-:W-:Y:S05]  /*5ea0*/  BSYNC B1 ;  /* 0x0000000000017941 */ /* 0x000fea0003800000 */
.L_x_132:
        /* <DEDUP_REMOVED lines=10> */
.L_x_136:
[----:B------:R-:W1:Y:S02]  /*5f50*/  MUFU.RCP R98, R101 ;  /* 0x0000006500627308 */ /* 0x000e640000001000 */
[----:B-1----:R-:W-:-:S04]  /*5f60*/  FFMA R0, R101, R98, -1 ;  /* 0xbf80000065007423 */ /* 0x002fc80000000062 */
[----:B------:R-:W-:-:S04]  /*5f70*/  FADD.FTZ R3, -R0, -RZ ;  /* 0x800000ff00037221 */ /* 0x000fc80000010100 */
[----:B------:R-:W-:-:S07]  /*5f80*/  FFMA R98, R98, R3, R98 ;  /* 0x0000000362627223 */ /* 0x000fce0000000062 */
.L_x_137:
[----:B------:R-:W-:Y:S05]  /*5f90*/  BSYNC B1 ;  /* 0x0000000000017941 */ /* 0x000fea0003800000 */
.L_x_135:
        /* <DEDUP_REMOVED lines=10> */
.L_x_139:
[----:B------:R-:W1:Y:S02]  /*6040*/  MUFU.RCP R7, R8 ;  /* 0x0000000800077308 */ /* 0x000e640000001000 */
[----:B-1----:R-:W-:-:S04]  /*6050*/  FFMA R0, R8, R7, -1 ;  /* 0xbf80000008007423 */ /* 0x002fc80000000007 */
[----:B------:R-:W-:-:S04]  /*6060*/  FADD.FTZ R0, -R0, -RZ ;  /* 0x800000ff00007221 */ /* 0x000fc80000010100 */
[----:B------:R-:W-:-:S07]  /*6070*/  FFMA R7, R7, R0, R7 ;  /* 0x0000000007077223 */ /* 0x000fce0000000007 */
.L_x_140:
[----:B------:R-:W-:Y:S05]  /*6080*/  BSYNC B1 ;  /* 0x0000000000017941 */ /* 0x000fea0003800000 */
.L_x_138:
        /* <DEDUP_REMOVED lines=10> */
.L_x_142:
[----:B------:R-:W1:Y:S02]  /*6130*/  MUFU.RCP R8, R9 ;  /* 0x0000000900087308 */ /* 0x000e640000001000 */
[----:B-1----:R-:W-:-:S04]  /*6140*/  FFMA R0, R9, R8, -1 ;  /* 0xbf80000009007423 */ /* 0x002fc80000000008 */
[----:B------:R-:W-:-:S04]  /*6150*/  FADD.FTZ R3, -R0, -RZ ;  /* 0x800000ff00037221 */ /* 0x000fc80000010100 */
[----:B------:R-:W-:-:S07]  /*6160*/  FFMA R8, R8, R3, R8 ;  /* 0x0000000308087223 */ /* 0x000fce0000000008 */
.L_x_143:
[----:B------:R-:W-:Y:S05]  /*6170*/  BSYNC B1 ;  /* 0x0000000000017941 */ /* 0x000fea0003800000 */
.L_x_141:
[----:B------:R-:W-:Y:S01]  /*6180*/  VIADD R0, R90, 0x1800000 ;  /* 0x018000005a007836 */ /* 0x000fe20000000000 */
[----:B------:R-:W-:Y:S04]  /*6190*/  BSSY B1, `(.L_x_144) ;  /* 0x000000d000017945 */ /* 0x000fe80003800000 */
        /* <DEDUP_REMOVED lines=8> */
.L_x_145:
[----:B------:R-:W1:Y:S02]  /*6220*/  MUFU.RCP R9, R90 ;  /* 0x0000005a00097308 */ /* 0x000e640000001000 */
[----:B-1----:R-:W-:-:S04]  /*6230*/  FFMA R0, R90, R9, -1 ;  /* 0xbf8000005a007423 */ /* 0x002fc80000000009 */
[----:B------:R-:W-:-:S04]  /*6240*/  FADD.FTZ R0, -R0, -RZ ;  /* 0x800000ff00007221 */ /* 0x000fc80000010100 */
[----:B------:R-:W-:-:S07]  /*6250*/  FFMA R9, R9, R0, R9 ;  /* 0x0000000009097223 */ /* 0x000fce0000000009 */
.L_x_146:
[----:B------:R-:W-:Y:S05]  /*6260*/  BSYNC B1 ;  /* 0x0000000000017941 */ /* 0x000fea0003800000 */
.L_x_144:
        /* <DEDUP_REMOVED lines=10> */
.L_x_148:
[----:B------:R-:W1:Y:S02]  /*6310*/  MUFU.RCP R3, R92 ;  /* 0x0000005c00037308 */ /* 0x000e640000001000 */
[----:B-1----:R-:W-:-:S04]  /*6320*/  FFMA R0, R92, R3, -1 ;  /* 0xbf8000005c007423 */ /* 0x002fc80000000003 */
[----:B------:R-:W-:-:S04]  /*6330*/  FADD.FTZ R0, -R0, -RZ ;  /* 0x800000ff00007221 */ /* 0x000fc80000010100 */
[----:B------:R-:W-:-:S07]  /*6340*/  FFMA R90, R3, R0, R3 ;  /* 0x00000000035a7223 */ /* 0x000fce0000000003 */
.L_x_149:
[----:B------:R-:W-:Y:S05]  /*6350*/  BSYNC B1 ;  /* 0x0000000000017941 */ /* 0x000fea0003800000 */
.L_x_147:
        /* <DEDUP_REMOVED lines=10> */
.L_x_151:
[----:B------:R-:W1:Y:S02]  /*6400*/  MUFU.RCP R101, R94 ;  /* 0x0000005e00657308 */ /* 0x000e640000001000 */
[----:B-1----:R-:W-:-:S04]  /*6410*/  FFMA R0, R94, R101, -1 ;  /* 0xbf8000005e007423 */ /* 0x002fc80000000065 */
[----:B------:R-:W-:-:S04]  /*6420*/  FADD.FTZ R0, -R0, -RZ ;  /* 0x800000ff00007221 */ /* 0x000fc80000010100 */
[----:B------:R-:W-:-:S07]  /*6430*/  FFMA R101, R101, R0, R101 ;  /* 0x0000000065657223 */ /* 0x000fce0000000065 */
.L_x_152:
[----:B------:R-:W-:Y:S05]  /*6440*/  BSYNC B1 ;  /* 0x0000000000017941 */ /* 0x000fea0003800000 */
.L_x_150:
        /* <DEDUP_REMOVED lines=10> */
.L_x_154:
[----:B------:R-:W1:Y:S02]  /*64f0*/  MUFU.RCP R3, R96 ;  /* 0x0000006000037308 */ /* 0x000e640000001000 */
[----:B-1----:R-:W-:-:S04]  /*6500*/  FFMA R0, R96, R3, -1 ;  /* 0xbf80000060007423 */ /* 0x002fc80000000003 */
[----:B------:R-:W-:-:S04]  /*6510*/  FADD.FTZ R0, -R0, -RZ ;  /* 0x800000ff00007221 */ /* 0x000fc80000010100 */
[----:B------:R-:W-:-:S07]  /*6520*/  FFMA R92, R3, R0, R3 ;  /* 0x00000000035c7223 */ /* 0x000fce0000000003 */
.L_x_155:
[----:B------:R-:W-:Y:S05]  /*6530*/  BSYNC B1 ;  /* 0x0000000000017941 */ /* 0x000fea0003800000 */
.L_x_153:
        /* <DEDUP_REMOVED lines=10> */
.L_x_157:
[----:B------:R-:W1:Y:S02]  /*65e0*/  MUFU.RCP R0, R99 ;  /* 0x0000006300007308 */ /* 0x000e640000001000 */
[----:B-1----:R-:W-:-:S04]  /*65f0*/  FFMA R3, R99, R0, -1 ;  /* 0xbf80000063037423 */ /* 0x002fc80000000000 */
[----:B------:R-:W-:-:S04]  /*6600*/  FADD.FTZ R3, -R3, -RZ ;  /* 0x800000ff03037221 */ /* 0x000fc80000010100 */
[----:B------:R-:W-:-:S07]  /*6610*/  FFMA R183, R0, R3, R0 ;  /* 0x0000000300b77223 */ /* 0x000fce0000000000 */
.L_x_158:
[----:B------:R-:W-:Y:S05]  /*6620*/  BSYNC B1 ;  /* 0x0000000000017941 */ /* 0x000fea0003800000 */
.L_x_156:
        /* <DEDUP_REMOVED lines=9> */
.L_x_160:
[----:B------:R-:W1:Y:S02]  /*66c0*/  MUFU.RCP R3, R102 ;  /* 0x0000006600037308 */ /* 0x000e640000001000 */
[----:B-1----:R-:W-:-:S04]  /*66d0*/  FFMA R0, R102, R3, -1 ;  /* 0xbf80000066007423 */ /* 0x002fc80000000003 */
[----:B------:R-:W-:-:S04]  /*66e0*/  FADD.FTZ R0, -R0, -RZ ;  /* 0x800000ff00007221 */ /* 0x000fc80000010100 */
[----:B------:R-:W-:-:S07]  /*66f0*/  FFMA R0, R3, R0, R3 ;  /* 0x0000000003007223 */ /* 0x000fce0000000003 */
.L_x_161:
[----:B------:R-:W-:Y:S05]  /*6700*/  BSYNC B1 ;  /* 0x0000000000017941 */ /* 0x000fea0003800000 */
.L_x_159:
[----:B------:R-:W-:Y:S01]  /*6710*/  FMUL R11, R28, R11 ;  /* 0x0000000b1c0b7220 */ /* 0x000fe20000400000 */
        /* <DEDUP_REMOVED lines=15> */
[----:B------:R-:W-:Y:S01]  /*6810*/  F2FP.BF16.F32.PACK_AB R6, R6, R11 ;  /* 0x0000000b0606723e */ /* 0x000fe200000010ff */
[----:B------:R-:W-:Y:S05]  /*6820*/  WARPSYNC.ALL ;  /* 0x0000000000007948 */ /* 0x000fea0003800000 */
[----:B------:R-:W-:Y:S01]  /*6830*/  F2FP.BF16.F32.PACK_AB R4, R25, R4 ;  /* 0x000000041904723e */ /* 0x000fe200000010ff */
[----:B------:R-:W-:Y:S01]  /*6840*/  BSSY B0, `(.L_x_162) ;  /* 0x000001b000007945 */ /* 0x000fe20003800000 */
[----:B------:R-:W-:-:S02]  /*6850*/  F2FP.BF16.F32.PACK_AB R5, R10, R5 ;  /* 0x000000050a05723e */ /* 0x000fc400000010ff */
[----:B------:R-:W-:Y:S02]  /*6860*/  F2FP.BF16.F32.PACK_AB R7, R98, R181 ;  /* 0x000000b56207723e */ /* 0x000fe400000010ff */
[----:B------:R-:W-:Y:S02]  /*6870*/  F2FP.BF16.F32.PACK_AB R11, R0, R183 ;  /* 0x000000b7000b723e */ /* 0x000fe400000010ff */
[----:B------:R-:W-:Y:S01]  /*6880*/  F2FP.BF16.F32.PACK_AB R8, R33, R32 ;  /* 0x000000202108723e */ /* 0x000fe200000010ff */
[----:B------:R1:W-:Y:S01]  /*6890*/  STSM.16.M88.4 [R20+0x2200], R4 ;  /* 0x0022000414007844 */ /* 0x0003e20000000200 */
[----:B------:R-:W-:Y:S02]  /*68a0*/  F2FP.BF16.F32.PACK_AB R9, R90, R9 ;  /* 0x000000095a09723e */ /* 0x000fe400000010ff */
[----:B------:R-:W-:Y:S02]  /*68b0*/  F2FP.BF16.F32.PACK_AB R10, R92, R101 ;  /* 0x000000655c0a723e */ /* 0x000fe400000010ff */
[----:B------:R-:W-:-:S05]  /*68c0*/  LEA R0, R155, R20, 0x1 ;  /* 0x000000149b007211 */ /* 0x000fca00078e08ff */
        /* <DEDUP_REMOVED lines=11> */
[----:B------:R-:W-:Y:S02]  /*6980*/  UIADD3 UR4, UR52, 0x2200, URZ ;  /* 0x0000220034047890 */ /* 0x000fe4000fffe03f */
[----:B------:R-:W-:Y:S01]  /*6990*/  UIADD3.X UR9, URZ, UR55, URZ, UP0, !UPT ;  /* 0x000000373f097290 */ /* 0x000fe200087fe43f */
[----:B------:R-:W-:Y:S01]  /*69a0*/  UMOV UR5, UR45 ;  /* 0x0000002d00057c82 */ /* 0x000fe20008000000 */
[----:B------:R-:W-:-:S07]  /*69b0*/  UMOV UR7, UR47 ;  /* 0x0000002f00077c82 */ /* 0x000fce0008000000 */
[----:B------:R2:W-:Y:S01]  /*69c0*/  UTMASTG.3D [UR4], [UR8] ;  /* 0x00000004080073b5 */ /* 0x0005e20008010000 */
[----:B------:R0:W-:Y:S01]  /*69d0*/  UTMACMDFLUSH ;  /* 0x00000000000079b7 */ /* 0x0001e20000000000 */
[----:B--2---:R-:W-:-:S04]  /*69e0*/  DEPBAR.LE SB0, 0x1 ;  /* 0x000080400000791a */ /* 0x004fc80000000000 */
.L_x_163:
[----:B------:R-:W-:Y:S05]  /*69f0*/  BSYNC B0 ;  /* 0x0000000000007941 */ /* 0x000fea0003800000 */
.L_x_162:
[----:B------:R-:W-:Y:S01]  /*6a00*/  IADD3 R24, R20, 0x2200, RZ ;  /* 0x0000220014187810 */ /* 0x000fe20007ffe0ff */
[----:B------:R-:W-:Y:S03]  /*6a10*/  BAR.SYNC.DEFER_BLOCKING 0x1, 0x100 ;  /* 0x0044000000007b1d */ /* 0x000fe60000010000 */
[----:B------:R-:W-:-:S03]  /*6a20*/  LEA R24, R155, R24, 0x1 ;  /* 0x000000189b187211 */ /* 0x000fc600078e08ff */
[----:B------:R-:W-:Y:S04]  /*6a30*/  BSSY B0, `(.L_x_164) ;  /* 0x0000009000007945 */ /* 0x000fe80003800000 */
[----:B------:R-:W-:Y:S05]  /*6a40*/  @P0 BRA `(.L_x_165) ;  /* 0x00000000001c0947 */ /* 0x000fea0003800000 */
[----:B------:R-:W-:-:S13]  /*6a50*/  ISETP.NE.AND P2, PT, R158, 0x3, PT ;  /* 0x000000039e00780c */ /* 0x000fda0003f45270 */
[----:B------:R-:W-:Y:S05]  /*6a60*/  @!P2 BRA `(.L_x_166) ;  /* 0x000000000004a947 */ /* 0x000fea0003800000 */
[----:B------:R-:W-:Y:S01]  /*6a70*/  BPT.TRAP 0x1 ;  /* 0x000000040000795c */ /* 0x000fe20000300000 */
.L_x_166:
[----:B------:R-:W-:-:S04]  /*6a80*/  ULEA UR4, UR36, UR52, 0x3 ;  /* 0x0000003424047291 */ /* 0x000fc8000f8e183f */
[----:B------:R-:W-:-:S04]  /*6a90*/  UIADD3 UR4, UR4, 0x60, URZ ;  /* 0x0000006004047890 */ /* 0x000fc8000fffe03f */
[----:B------:R-:W-:-:S09]  /*6aa0*/  UPRMT UR4, UR51, 0x654, UR4 ;  /* 0x0000065433047896 */ /* 0x000fd20008000004 */
[----:B------:R-:W-:Y:S03]  /*6ab0*/  SYNCS.ARRIVE.TRANS64.RED.A1T0 RZ, [UR4], RZ ;  /* 0x000000ffffff79a7 */ /* 0x000fe60008100404 */
.L_x_165:
[----:B------:R-:W-:Y:S05]  /*6ac0*/  BSYNC B0 ;  /* 0x0000000000007941 */ /* 0x000fea0003800000 */
.L_x_164:
[----:B------:R-:W-:Y:S01]  /*6ad0*/  UIADD3 UR36, UR36, 0x1, URZ ;  /* 0x0000000124247890 */ /* 0x000fe2000fffe03f */
[----:B------:R-:W-:Y:S01]  /*6ae0*/  BSSY B0, `(.L_x_167) ;  /* 0x0000038000007945 */ /* 0x000fe20003800000 */
[----:B------:R-:W-:Y:S02]  /*6af0*/  MOV R25, RZ ;  /* 0x000000ff00197202 */ /* 0x000fe40000000f00 */
[----:B------:R-:W-:-:S04]  /*6b00*/  UISETP.NE.AND UP0, UPT, UR36, 0x4, UPT ;  /* 0x000000042400788c */ /* 0x000fc8000bf05270 */
[----:B------:R-:W-:Y:S01]  /*6b10*/  USEL UR36, UR36, URZ, UP0 ;  /* 0x0000003f24247287 */ /* 0x000fe20008000000 */
[----:B------:R-:W-:Y:S11]  /*6b20*/  @P0 BRA `(.L_x_168) ;  /* 0x0000000000cc0947 */ /* 0x000ff60003800000 */
[----:B------:R-:W-:-:S13]  /*6b30*/  ISETP.NE.AND P2, PT, R158, 0x3, PT ;  /* 0x000000039e00780c */ /* 0x000fda0003f45270 */
[----:B------:R-:W-:Y:S05]  /*6b40*/  @!P2 BRA `(.L_x_169) ;  /* 0x000000000004a947 */ /* 0x000fea0003800000 */
[----:B------:R-:W-:Y:S01]  /*6b50*/  BPT.TRAP 0x1 ;  /* 0x000000040000795c */ /* 0x000fe20000300000 */
.L_x_169:
[C---:B-1----:R-:W-:Y:S01]  /*6b60*/  LEA R0, R12.reuse, UR52, 0x3 ;  /* 0x000000340c007c11 */ /* 0x042fe2000f8e18ff */
[----:B------:R-:W-:Y:S01]  /*6b70*/  VIADD R27, R12, 0x1 ;  /* 0x000000010c1b7836 */ /* 0x000fe20000000000 */
[----:B------:R-:W-:Y:S01]  /*6b80*/  SHF.L.U32 R3, RZ, 0x1f, RZ ;  /* 0x0000001fff037819 */ /* 0x000fe200000006ff */
[----:B------:R-:W-:Y:S03]  /*6b90*/  BSSY B1, `(.L_x_170) ;  /* 0x0000004000017945 */ /* 0x000fe60003800000 */
[----:B------:R-:W1:Y:S01]  /*6ba0*/  SYNCS.PHASECHK.TRANS64.TRYWAIT P2, [R0+URZ+0x40], R3 ;  /* 0x00004003000075a7 */ /* 0x000e62000804017f */
[----:B------:R-:W-:Y:S01]  /*6bb0*/  ISETP.NE.AND P3, PT, R27, 0x4, PT ;  /* 0x000000041b00780c */ /* 0x000fe20003f65270 */
[----:B-1----:R-:W-:-:S12]  /*6bc0*/  @!P2 BRA `(.L_x_171) ;  /* 0x000000f000e8a947 */ /* 0x002fd80003800000 */
.L_x_622:
[----:B------:R-:W-:Y:S05]  /*6bd0*/  BSYNC B1 ;  /* 0x0000000000017941 */ /* 0x000fea0003800000 */
.L_x_170:
[----:B------:R-:W-:Y:S05]  /*6be0*/  @P1 BRA `(.L_x_172) ;  /* 0x0000000000941947 */ /* 0x000fea0003800000 */
[----:B------:R-:W-:Y:S01]  /*6bf0*/  LEA R14, R12, R97, 0xd ;  /* 0x000000610c0e7211 */ /* 0x000fe200078e68ff */
[----:B------:R-:W-:Y:S05]  /*6c00*/  WARPSYNC.ALL ;  /* 0x0000000000007948 */ /* 0x000fea0003800000 */
[----:B------:R-:W-:Y:S01]  /*6c10*/  LEA R5, R155, R14, 0x1 ;  /* 0x0000000e9b057211 */ /* 0x000fe200078e08ff */
[----:B------:R-:W1:Y:S05]  /*6c20*/  LDSM.16.M88.4 R8, [R14] ;  /* 0x000000000e08783b */ /* 0x000e6a0000000200 */
[----:B------:R-:W2:Y:S01]  /*6c30*/  LDSM.16.M88.4 R4, [R5] ;  /* 0x000000000504783b */ /* 0x000ea20000000200 */
[----:B-1----:R-:W-:-:S02]  /*6c40*/  SHF.L.U32 R0, R8, 0x10, RZ ;  /* 0x0000001008007819 */ /* 0x002fc400000006ff */
[----:B------:R-:W-:Y:S02]  /*6c50*/  SHF.L.U32 R28, R10, 0x10, RZ ;  /* 0x000000100a1c7819 */ /* 0x000fe400000006ff */
[----:B------:R-:W-:Y:S01]  /*6c60*/  LOP3.LUT R8, R8, 0xffff0000, RZ, 0xc0, !PT ;  /* 0xffff000008087812 */ /* 0x000fe200078ec0ff */
[----:B--2---:R-:W-:Y:S01]  /*6c70*/  IMAD.U32 R34, R4, 0x10000, RZ ;  /* 0x0001000004227824 */ /* 0x004fe200078e00ff */
[----:B------:R-:W-:Y:S01]  /*6c80*/  SHF.L.U32 R90, R6, 0x10, RZ ;  /* 0x00000010065a7819 */ /* 0x000fe200000006ff */
[----:B------:R-:W-:Y:S01]  /*6c90*/  FMUL R13, R157, R0 ;  /* 0x000000009d0d7220 */ /* 0x000fe20000400000 */
        /* <DEDUP_REMOVED lines=22> */
[C---:B------:R-:W-:Y:S01]  /*6e00*/  FMUL R93, R157.reuse, R90 ;  /* 0x0000005a9d5d7220 */ /* 0x040fe20000400000 */
[C---:B------:R-:W-:Y:S01]  /*6e10*/  FMUL R169, R157.reuse, R6 ;  /* 0x000000069da97220 */ /* 0x040fe20000400000 */
[C---:B------:R-:W-:Y:S01]  /*6e20*/  FMUL R95, R157.reuse, R92 ;  /* 0x0000005c9d5f7220 */ /* 0x040fe20000400000 */
[----:B------:R-:W-:-:S07]  /*6e30*/  FMUL R171, R157, R94 ;  /* 0x0000005e9dab7220 */ /* 0x000fce0000400000 */
.L_x_172:
[----:B------:R-:W-:Y:S02]  /*6e40*/  SEL R25, RZ, 0x1, P3 ;  /* 0x00000001ff197807 */ /* 0x000fe40001800000 */
[----:B------:R-:W-:-:S07]  /*6e50*/  SEL R12, R27, RZ, P3 ;  /* 0x000000ff1b0c7207 */ /* 0x000fce0001800000 */
.L_x_168:
[----:B------:R-:W-:Y:S05]  /*6e60*/  BSYNC B0 ;  /* 0x0000000000007941 */ /* 0x000fea0003800000 */
.L_x_167:
[----:B------:R-:W-:Y:S01]  /*6e70*/  MOV R177, 0x3bbb989d ;  /* 0x3bbb989d00b17802 */ /* 0x000fe20000000f00 */
[C---:B------:R-:W-:Y:S01]  /*6e80*/  FFMA R104, R156.reuse, R104, R13 ;  /* 0x000000689c687223 */ /* 0x040fe2000000000d */
[----:B-1----:R-:W-:Y:S01]  /*6e90*/  MOV R0, 0x437c0000 ;  /* 0x437c000000007802 */ /* 0x002fe20000000f00 */
        /* <DEDUP_REMOVED lines=8> */
[-C--:B------:R-:W-:Y:S01]  /*6f20*/  FFMA.SAT R9, -R107, R177.reuse, 0.5 ;  /* 0x3f0000006b097423 */ /* 0x080fe200000021b1 */
[-C--:B------:R-:W-:Y:S01]  /*6f30*/  FFMA.RM R8, R7, R0.reuse, 12582913 ;  /* 0x4b40000107087423 */ /* 0x080fe20000004000 */
[-C--:B------:R-:W-:Y:S01]  /*6f40*/  FFMA.SAT R29, -R109, R177.reuse, 0.5 ;  /* 0x3f0000006d1d7423 */ /* 0x080fe200000021b1 */
[----:B------:R-:W-:Y:S01]  /*6f50*/  FFMA.RM R3, R3, R0, 12582913 ;  /* 0x4b40000103037423 */ /* 0x000fe20000004000 */
[----:B------:R-:W-:Y:S01]  /*6f60*/  FFMA R108, R156, R108, R23 ;  /* 0x0000006c9c6c7223 */ /* 0x000fe20000000017 */
[----:B------:R-:W-:Y:S01]  /*6f70*/  FADD R7, R8, -12583039 ;  /* 0xcb40007f08077421 */ /* 0x000fe20000000000 */
[----:B------:R-:W-:Y:S01]  /*6f80*/  FFMA R110, R156, R110, R89 ;  /* 0x0000006e9c6e7223 */ /* 0x000fe20000000059 */
[----:B------:R-:W-:Y:S01]  /*6f90*/  FADD R6, R3, -12583039 ;  /* 0xcb40007f03067421 */ /* 0x000fe20000000000 */
[-C--:B------:R-:W-:Y:S01]  /*6fa0*/  FFMA.RM R10, R9, R0.reuse, 12582913 ;  /* 0x4b400001090a7423 */ /* 0x080fe20000004000 */
[-C--:B------:R-:W-:Y:S01]  /*6fb0*/  FFMA.RM R30, R29, R0.reuse, 12582913 ;  /* 0x4b4000011d1e7423 */ /* 0x080fe20000004000 */
[-C--:B------:R-:W-:Y:S01]  /*6fc0*/  FFMA.SAT R11, -R108, R177.reuse, 0.5 ;  /* 0x3f0000006c0b7423 */ /* 0x080fe200000021b1 */
[C---:B------:R-:W-:Y:S01]  /*6fd0*/  FFMA R6, -R105.reuse, 1.4426950216293334961, -R6 ;  /* 0x3fb8aa3b69067823 */ /* 0x040fe20000000906 */
[----:B------:R-:W-:Y:S01]  /*6fe0*/  FFMA R9, -R106, 1.4426950216293334961, -R7 ;  /* 0x3fb8aa3b6a097823 */ /* 0x000fe20000000907 */
[----:B------:R-:W-:Y:S01]  /*6ff0*/  FFMA.SAT R31, -R110, R177, 0.5 ;  /* 0x3f0000006e1f7423 */ /* 0x000fe200000021b1 */
[----:B------:R-:W-:Y:S01]  /*7000*/  FADD R26, R10, -12583039 ;  /* 0xcb40007f0a1a7421 */ /* 0x000fe20000000000 */
[----:B------:R-:W-:Y:S01]  /*7010*/  FFMA R6, -R105, 1.925963033500011079e-08, R6 ;  /* 0x32a5706069067823 */ /* 0x000fe20000000106 */
[----:B------:R-:W-:Y:S01]  /*7020*/  FFMA R111, R156, R111, R161 ;  /* 0x0000006f9c6f7223 */ /* 0x000fe200000000a1 */
[----:B------:R-:W-:Y:S01]  /*7030*/  FADD R5, R4, -12583039 ;  /* 0xcb40007f04057421 */ /* 0x000fe20000000000 */
[-C--:B------:R-:W-:Y:S01]  /*7040*/  FFMA.RM R27, R11, R0.reuse, 12582913 ;  /* 0x4b4000010b1b7423 */ /* 0x080fe20000004000 */
[----:B------:R1:W-:Y:S01]  /*7050*/  MUFU.EX2 R7, R6 ;  /* 0x0000000600077308 */ /* 0x0003e20000000800 */
[----:B------:R-:W-:Y:S01]  /*7060*/  FFMA R113, R156, R113, R165 ;  /* 0x000000719c717223 */ /* 0x000fe200000000a5 */
[----:B------:R-:W-:Y:S01]  /*7070*/  FFMA.RM R32, R31, R0, 12582913 ;  /* 0x4b4000011f207423 */ /* 0x000fe20000004000 */
[----:B------:R-:W-:Y:S01]  /*7080*/  FFMA R26, -R107, 1.4426950216293334961, -R26 ;  /* 0x3fb8aa3b6b1a7823 */ /* 0x000fe2000000091a */
[-C--:B------:R-:W-:Y:S01]  /*7090*/  FFMA.SAT R33, -R111, R177.reuse, 0.5 ;  /* 0x3f0000006f217423 */ /* 0x080fe200000021b1 */
[----:B------:R-:W-:Y:S01]  /*70a0*/  FFMA R5, -R104, 1.4426950216293334961, -R5 ;  /* 0x3fb8aa3b68057823 */ /* 0x000fe20000000905 */
[----:B------:R-:W-:Y:S01]  /*70b0*/  FADD R11, R27, -12583039 ;  /* 0xcb40007f1b0b7421 */ /* 0x000fe20000000000 */
[-C--:B------:R-:W-:Y:S01]  /*70c0*/  FFMA.SAT R37, -R113, R177.reuse, 0.5 ;  /* 0x3f00000071257423 */ /* 0x080fe200000021b1 */
[----:B------:R-:W-:Y:S01]  /*70d0*/  FADD R31, R32, -12583039 ;  /* 0xcb40007f201f7421 */ /* 0x000fe20000000000 */
[----:B-1----:R-:W-:Y:S01]  /*70e0*/  FADD R6, R30, -12583039 ;  /* 0xcb40007f1e067421 */ /* 0x002fe20000000000 */
[----:B------:R-:W-:Y:S01]  /*70f0*/  FFMA R26, -R107, 1.925963033500011079e-08, R26 ;  /* 0x32a570606b1a7823 */ /* 0x000fe2000000011a */
[----:B------:R-:W-:Y:S01]  /*7100*/  FFMA R114, R156, R114, R91 ;  /* 0x000000729c727223 */ /* 0x000fe2000000005b */
[----:B------:R-:W-:Y:S01]  /*7110*/  FFMA R9, -R106, 1.925963033500011079e-08, R9 ;  /* 0x32a570606a097823 */ /* 0x000fe20000000109 */
[----:B------:R-:W-:Y:S01]  /*7120*/  FFMA R6, -R109, 1.4426950216293334961, -R6 ;  /* 0x3fb8aa3b6d067823 */ /* 0x000fe20000000906 */
[-C--:B------:R-:W-:Y:S01]  /*7130*/  FFMA.RM R34, R33, R0.reuse, 12582913 ;  /* 0x4b40000121227423 */ /* 0x080fe20000004000 */
[----:B------:R-:W-:Y:S01]  /*7140*/  FFMA R5, -R104, 1.925963033500011079e-08, R5 ;  /* 0x32a5706068057823 */ /* 0x000fe20000000105 */
[----:B------:R-:W-:Y:S01]  /*7150*/  FFMA.RM R39, R37, R0, 12582913 ;  /* 0x4b40000125277423 */ /* 0x000fe20000004000 */
[----:B------:R-:W-:Y:S01]  /*7160*/  FFMA R6, -R109, 1.925963033500011079e-08, R6 ;  /* 0x32a570606d067823 */ /* 0x000fe20000000106 */
[----:B------:R-:W-:Y:S01]  /*7170*/  FFMA R29, -R108, 1.4426950216293334961, -R11 ;  /* 0x3fb8aa3b6c1d7823 */ /* 0x000fe2000000090b */
[----:B------:R-:W-:Y:S01]  /*7180*/  FFMA R33, -R110, 1.4426950216293334961, -R31 ;  /* 0x3fb8aa3b6e217823 */ /* 0x000fe2000000091f */
[----:B------:R1:W-:Y:S01]  /*7190*/  MUFU.EX2 R11, R26 ;  /* 0x0000001a000b7308 */ /* 0x0003e20000000800 */
[----:B------:R-:W-:Y:S01]  /*71a0*/  FFMA.SAT R99, -R114, R177, 0.5 ;  /* 0x3f00000072637423 */ /* 0x000fe200000021b1 */
[----:B------:R-:W-:Y:S01]  /*71b0*/  FFMA R112, R156, R112, R163 ;  /* 0x000000709c707223 */ /* 0x000fe200000000a3 */
[----:B------:R-:W-:Y:S01]  /*71c0*/  FFMA R33, -R110, 1.925963033500011079e-08, R33 ;  /* 0x32a570606e217823 */ /* 0x000fe20000000121 */
[----:B------:R-:W-:Y:S01]  /*71d0*/  FFMA R115, R156, R115, R167 ;  /* 0x000000739c737223 */ /* 0x000fe200000000a7 */
[----:B------:R-:W-:Y:S01]  /*71e0*/  FFMA.RM R99, R99, R0, 12582913 ;  /* 0x4b40000163637423 */ /* 0x000fe20000004000 */
[----:B------:R-:W-:Y:S01]  /*71f0*/  FFMA.SAT R35, -R112, R177, 0.5 ;  /* 0x3f00000070237423 */ /* 0x000fe200000021b1 */
[----:B------:R-:W-:Y:S01]  /*7200*/  FFMA R117, R156, R117, R169 ;  /* 0x000000759c757223 */ /* 0x000fe200000000a9 */
[----:B------:R2:W-:Y:S01]  /*7210*/  MUFU.EX2 R31, R6 ;  /* 0x00000006001f7308 */ /* 0x0005e20000000800 */
[----:B-1----:R-:W-:Y:S01]  /*7220*/  FADD R26, R34, -12583039 ;  /* 0xcb40007f221a7421 */ /* 0x002fe20000000000 */
[----:B------:R-:W-:Y:S01]  /*7230*/  FFMA R29, -R108, 1.925963033500011079e-08, R29 ;  /* 0x32a570606c1d7823 */ /* 0x000fe2000000011d */
[C---:B------:R-:W-:Y:S01]  /*7240*/  FFMA R116, R156.reuse, R116, R93 ;  /* 0x000000749c747223 */ /* 0x040fe2000000005d */
[C---:B------:R-:W-:Y:S01]  /*7250*/  FFMA R118, R156.reuse, R118, R95 ;  /* 0x000000769c767223 */ /* 0x040fe2000000005f */
[----:B------:R-:W-:Y:S01]  /*7260*/  FFMA R36, -R111, 1.4426950216293334961, -R26 ;  /* 0x3fb8aa3b6f247823 */ /* 0x000fe2000000091a */
[----:B------:R-:W-:Y:S01]  /*7270*/  FFMA.SAT R101, -R115, R177, 0.5 ;  /* 0x3f00000073657423 */ /* 0x000fe200000021b1 */
[-C--:B------:R-:W-:Y:S01]  /*7280*/  FFMA.RM R35, R35, R0.reuse, 12582913 ;  /* 0x4b40000123237423 */ /* 0x080fe20000004000 */
[----:B------:R-:W-:Y:S01]  /*7290*/  MUFU.EX2 R9, R9 ;  /* 0x0000000900097308 */ /* 0x000fe20000000800 */
[----:B--2---:R-:W-:Y:S01]  /*72a0*/  FADD R6, R39, -12583039 ;  /* 0xcb40007f27067421 */ /* 0x004fe20000000000 */
[----:B------:R-:W-:Y:S01]  /*72b0*/  FFMA R119, R156, R119, R171 ;  /* 0x000000779c777223 */ /* 0x000fe200000000ab */
[-C--:B------:R-:W-:Y:S01]  /*72c0*/  FFMA.SAT R173, -R117, R177.reuse, 0.5 ;  /* 0x3f00000075ad7423 */ /* 0x080fe200000021b1 */
[-C--:B------:R-:W-:Y:S01]  /*72d0*/  FFMA.RM R90, R101, R0.reuse, 12582913 ;  /* 0x4b400001655a7423 */ /* 0x080fe20000004000 */
[C---:B------:R-:W-:Y:S01]  /*72e0*/  FFMA R6, -R113.reuse, 1.4426950216293334961, -R6 ;  /* 0x3fb8aa3b71067823 */ /* 0x040fe20000000906 */
[-C--:B------:R-:W-:Y:S01]  /*72f0*/  FFMA.SAT R103, -R116, R177.reuse, 0.5 ;  /* 0x3f00000074677423 */ /* 0x080fe200000021b1 */
[-C--:B------:R-:W-:Y:S01]  /*7300*/  FFMA.SAT R175, -R118, R177.reuse, 0.5 ;  /* 0x3f00000076af7423 */ /* 0x080fe200000021b1 */
[----:B------:R-:W1:Y:S01]  /*7310*/  MUFU.EX2 R5, R5 ;  /* 0x0000000500057308 */ /* 0x000e620000000800 */
[----:B------:R-:W-:Y:S01]  /*7320*/  FFMA R6, -R113, 1.925963033500011079e-08, R6 ;  /* 0x32a5706071067823 */ /* 0x000fe20000000106 */
[----:B------:R-:W-:Y:S01]  /*7330*/  FFMA.SAT R177, -R119, R177, 0.5 ;  /* 0x3f00000077b17423 */ /* 0x000fe200000021b1 */
[-C--:B------:R-:W-:Y:S01]  /*7340*/  FFMA.RM R94, R173, R0.reuse, 12582913 ;  /* 0x4b400001ad5e7423 */ /* 0x080fe20000004000 */
[----:B------:R-:W-:Y:S01]  /*7350*/  SHF.L.U32 R8, R8, 0x17, RZ ;  /* 0x0000001708087819 */ /* 0x000fe200000006ff */
[-C--:B------:R-:W-:Y:S01]  /*7360*/  FFMA.RM R103, R103, R0.reuse, 12582913 ;  /* 0x4b40000167677423 */ /* 0x080fe20000004000 */
[----:B------:R-:W-:Y:S01]  /*7370*/  SHF.L.U32 R4, R4, 0x17, RZ ;  /* 0x0000001704047819 */ /* 0x000fe200000006ff */
[-C--:B------:R-:W-:Y:S01]  /*7380*/  FFMA.RM R175, R175, R0.reuse, 12582913 ;  /* 0x4b400001afaf7423 */ /* 0x080fe20000004000 */
[----:B------:R2:W-:Y:S01]  /*7390*/  MUFU.EX2 R26, R33 ;  /* 0x00000021001a7308 */ /* 0x0005e20000000800 */
[----:B------:R-:W-:Y:S01]  /*73a0*/  SHF.L.U32 R10, R10, 0x17, RZ ;  /* 0x000000170a0a7819 */ /* 0x000fe200000006ff */
[----:B------:R-:W-:Y:S01]  /*73b0*/  FFMA.RM R177, R177, R0, 12582913 ;  /* 0x4b400001b1b17423 */ /* 0x000fe20000004000 */
[----:B------:R-:W-:Y:S01]  /*73c0*/  FADD R0, R94, -12583039 ;  /* 0xcb40007f5e007421 */ /* 0x000fe20000000000 */
[----:B------:R-:W-:Y:S01]  /*73d0*/  FFMA R36, -R111, 1.925963033500011079e-08, R36 ;  /* 0x32a570606f247823 */ /* 0x000fe20000000124 */
[----:B------:R-:W-:Y:S03]  /*73e0*/  BSSY B1, `(.L_x_173) ;  /* 0x0000049000017945 */ /* 0x000fe60003800000 */
[----:B------:R3:W4:Y:S01]  /*73f0*/  MUFU.EX2 R28, R29 ;  /* 0x0000001d001c7308 */ /* 0x0007220000000800 */
[----:B--2---:R-:W-:Y:S01]  /*7400*/  FADD R33, R99, -12583039 ;  /* 0xcb40007f63217421 */ /* 0x004fe20000000000 */
[----:B-1----:R-:W-:Y:S01]  /*7410*/  FFMA R96, R4, R5, 1 ;  /* 0x3f80000004607423 */ /* 0x002fe20000000005 */
[----:B------:R-:W-:Y:S01]  /*7420*/  FFMA R4, -R117, 1.4426950216293334961, -R0 ;  /* 0x3fb8aa3b75047823 */ /* 0x000fe20000000900 */
[----:B------:R-:W-:Y:S01]  /*7430*/  SHF.L.U32 R99, R99, 0x17, RZ ;  /* 0x0000001763637819 */ /* 0x000fe200000006ff */
[----:B------:R-:W-:-:S02]  /*7440*/  FFMA R101, -R114, 1.4426950216293334961, -R33 ;  /* 0x3fb8aa3b72657823 */ /* 0x000fc40000000921 */
[----:B------:R-:W-:Y:S01]  /*7450*/  FFMA R4, -R117, 1.925963033500011079e-08, R4 ;  /* 0x32a5706075047823 */ /* 0x000fe20000000104 */
[----:B------:R1:W2:Y:S01]  /*7460*/  MUFU.EX2 R33, R6 ;  /* 0x0000000600217308 */ /* 0x0002a20000000800 */
[----:B---3--:R-:W-:Y:S01]  /*7470*/  FADD R29, R35, -12583039 ;  /* 0xcb40007f231d7421 */ /* 0x008fe20000000000 */
[----:B------:R-:W-:-:S03]  /*7480*/  FFMA R101, -R114, 1.925963033500011079e-08, R101 ;  /* 0x32a5706072657823 */ /* 0x000fc60000000165 */
[----:B------:R-:W-:-:S03]  /*7490*/  FFMA R37, -R112, 1.4426950216293334961, -R29 ;  /* 0x3fb8aa3b70257823 */ /* 0x000fc6000000091d */
[----:B------:R3:W5:Y:S01]  /*74a0*/  MUFU.EX2 R29, R36 ;  /* 0x00000024001d7308 */ /* 0x0007620000000800 */
[----:B-1----:R-:W-:Y:S02]  /*74b0*/  IMAD.SHL.U32 R6, R3, 0x800000, RZ ;  /* 0x0080000003067824 */ /* 0x002fe400078e00ff */
[----:B------:R-:W-:Y:S01]  /*74c0*/  FFMA R37, -R112, 1.925963033500011079e-08, R37 ;  /* 0x32a5706070257823 */ /* 0x000fe20000000125 */
[----:B------:R-:W-:Y:S01]  /*74d0*/  FADD R3, R175, -12583039 ;  /* 0xcb40007faf037421 */ /* 0x000fe20000000000 */
[----:B------:R-:W-:Y:S01]  /*74e0*/  FFMA R6, R6, R7, 1 ;  /* 0x3f80000006067423 */ /* 0x000fe20000000007 */
[----:B------:R-:W-:Y:S01]  /*74f0*/  FFMA R7, R8, R9, 1 ;  /* 0x3f80000008077423 */ /* 0x000fe20000000009 */
[----:B------:R-:W-:Y:S01]  /*7500*/  FFMA R8, R10, R11, 1 ;  /* 0x3f8000000a087423 */ /* 0x000fe2000000000b */
[----:B------:R-:W-:Y:S01]  /*7510*/  SHF.L.U32 R10, R30, 0x17, RZ ;  /* 0x000000171e0a7819 */ /* 0x000fe200000006ff */
[----:B------:R-:W-:Y:S01]  /*7520*/  FADD R30, R177, -12583039 ;  /* 0xcb40007fb11e7421 */ /* 0x000fe20000000000 */
[----:B---3--:R-:W-:Y:S01]  /*7530*/  FADD R36, R90, -12583039 ;  /* 0xcb40007f5a247421 */ /* 0x008fe20000000000 */
[----:B------:R1:W3:Y:S01]  /*7540*/  MUFU.EX2 R38, R37 ;  /* 0x0000002500267308 */ /* 0x0002e20000000800 */
[C---:B------:R-:W-:Y:S01]  /*7550*/  FFMA R5, -R118.reuse, 1.4426950216293334961, -R3 ;  /* 0x3fb8aa3b76057823 */ /* 0x040fe20000000903 */
[----:B------:R-:W-:Y:S01]  /*7560*/  FFMA R30, -R119, 1.4426950216293334961, -R30 ;  /* 0x3fb8aa3b771e7823 */ /* 0x000fe2000000091e */
[----:B------:R-:W-:Y:S01]  /*7570*/  FFMA R92, -R115, 1.4426950216293334961, -R36 ;  /* 0x3fb8aa3b735c7823 */ /* 0x000fe20000000924 */
[----:B------:R-:W-:Y:S01]  /*7580*/  SHF.L.U32 R9, R27, 0x17, RZ ;  /* 0x000000171b097819 */ /* 0x000fe200000006ff */
[----:B------:R-:W-:Y:S01]  /*7590*/  FFMA R5, -R118, 1.925963033500011079e-08, R5 ;  /* 0x32a5706076057823 */ /* 0x000fe20000000105 */
[----:B------:R-:W-:-:S02]  /*75a0*/  IMAD.SHL.U32 R27, R35, 0x800000, RZ ;  /* 0x00800000231b7824 */ /* 0x000fc400078e00ff */
[----:B------:R-:W-:Y:S01]  /*75b0*/  FFMA R92, -R115, 1.925963033500011079e-08, R92 ;  /* 0x32a57060735c7823 */ /* 0x000fe2000000015c */
[----:B------:R2:W-:Y:S01]  /*75c0*/  MUFU.EX2 R3, R4 ;  /* 0x0000000400037308 */ /* 0x0005e20000000800 */
[----:B-1----:R-:W-:Y:S01]  /*75d0*/  FADD R37, R103, -12583039 ;  /* 0xcb40007f67257421 */ /* 0x002fe20000000000 */
[----:B------:R-:W-:Y:S01]  /*75e0*/  SHF.L.U32 R11, R32, 0x17, RZ ;  /* 0x00000017200b7819 */ /* 0x000fe200000006ff */
[----:B----4-:R-:W-:Y:S01]  /*75f0*/  FFMA R9, R9, R28, 1 ;  /* 0x3f80000009097423 */ /* 0x010fe2000000001c */
[----:B------:R-:W-:Y:S01]  /*7600*/  SHF.L.U32 R28, R39, 0x17, RZ ;  /* 0x00000017271c7819 */ /* 0x000fe200000006ff */
[----:B------:R-:W-:Y:S01]  /*7610*/  FFMA R173, -R116, 1.4426950216293334961, -R37 ;  /* 0x3fb8aa3b74ad7823 */ /* 0x000fe20000000925 */
[----:B------:R-:W-:Y:S01]  /*7620*/  FFMA R10, R10, R31, 1 ;  /* 0x3f8000000a0a7423 */ /* 0x000fe2000000001f */
[----:B------:R-:W-:Y:S01]  /*7630*/  FFMA R11, R11, R26, 1 ;  /* 0x3f8000000b0b7423 */ /* 0x000fe2000000001a */
[----:B------:R-:W1:Y:S01]  /*7640*/  MUFU.EX2 R37, R92 ;  /* 0x0000005c00257308 */ /* 0x000e620000000800 */
[----:B--2---:R-:W-:Y:S01]  /*7650*/  FFMA R4, -R119, 1.925963033500011079e-08, R30 ;  /* 0x32a5706077047823 */ /* 0x004fe2000000011e */
[----:B------:R-:W-:Y:S01]  /*7660*/  IADD3 R30, R96, 0x1800000, RZ ;  /* 0x01800000601e7810 */ /* 0x000fe20007ffe0ff */
[----:B------:R-:W-:Y:S01]  /*7670*/  FFMA R173, -R116, 1.925963033500011079e-08, R173 ;  /* 0x32a5706074ad7823 */ /* 0x000fe200000001ad */
[----:B------:R-:W-:Y:S01]  /*7680*/  SHF.L.U32 R26, R34, 0x17, RZ ;  /* 0x00000017221a7819 */ /* 0x000fe200000006ff */
[----:B------:R-:W-:Y:S01]  /*7690*/  FFMA R28, R28, R33, 1 ;  /* 0x3f8000001c1c7423 */ /* 0x000fe20000000021 */
[----:B------:R-:W-:Y:S01]  /*76a0*/  LOP3.LUT R30, R30, 0x7f800000, RZ, 0xc0, !PT ;  /* 0x7f8000001e1e7812 */ /* 0x000fe200078ec0ff */
[----:B------:R-:W-:Y:S01]  /*76b0*/  IMAD.SHL.U32 R33, R175, 0x800000, RZ ;  /* 0x00800000af217824 */ /* 0x000fe200078e00ff */
[----:B------:R-:W2:Y:S01]  /*76c0*/  MUFU.EX2 R36, R101 ;  /* 0x0000006500247308 */ /* 0x000ea20000000800 */
[----:B------:R-:W-:Y:S01]  /*76d0*/  SHF.L.U32 R31, R103, 0x17, RZ ;  /* 0x00000017671f7819 */ /* 0x000fe200000006ff */
[----:B-----5:R-:W-:Y:S01]  /*76e0*/  FFMA R26, R26, R29, 1 ;  /* 0x3f8000001a1a7423 */ /* 0x020fe2000000001d */
[----:B------:R-:W-:Y:S01]  /*76f0*/  ISETP.GT.U32.AND P2, PT, R30, 0x1ffffff, PT ;  /* 0x01ffffff1e00780c */ /* 0x000fe20003f44070 */
[----:B---3--:R-:W-:Y:S01]  /*7700*/  FFMA R27, R27, R38, 1 ;  /* 0x3f8000001b1b7423 */ /* 0x008fe20000000026 */
[----:B------:R-:W-:-:S02]  /*7710*/  SHF.L.U32 R30, R90, 0x17, RZ ;  /* 0x000000175a1e7819 */ /* 0x000fc400000006ff */
[----:B------:R-:W-:Y:S01]  /*7720*/  SHF.L.U32 R32, R94, 0x17, RZ ;  /* 0x000000175e207819 */ /* 0x000fe200000006ff */
[----:B------:R-:W3:Y:S01]  /*7730*/  MUFU.EX2 R0, R173 ;  /* 0x000000ad00007308 */ /* 0x000ee20000000800 */
[----:B------:R-:W-:Y:S01]  /*7740*/  SHF.L.U32 R34, R177, 0x17, RZ ;  /* 0x00000017b1227819 */ /* 0x000fe200000006ff */
[----:B-1----:R-:W-:Y:S02]  /*7750*/  FFMA R30, R30, R37, 1 ;  /* 0x3f8000001e1e7423 */ /* 0x002fe40000000025 */
[----:B------:R-:W-:-:S04]  /*7760*/  FFMA R32, R32, R3, 1 ;  /* 0x3f80000020207423 */ /* 0x000fc80000000003 */
[----:B------:R-:W1:Y:S01]  /*7770*/  MUFU.EX2 R92, R5 ;  /* 0x00000005005c7308 */ /* 0x000e620000000800 */
[----:B--2---:R-:W-:-:S07]  /*7780*/  FFMA R29, R99, R36, 1 ;  /* 0x3f800000631d7423 */ /* 0x004fce0000000024 */
[----:B------:R-:W2:Y:S01]  /*7790*/  MUFU.EX2 R35, R4 ;  /* 0x0000000400237308 */ /* 0x000ea20000000800 */
[----:B---3--:R-:W-:Y:S01]  /*77a0*/  FFMA R31, R31, R0, 1 ;  /* 0x3f8000001f1f7423 */ /* 0x008fe20000000000 */
[----:B-1----:R-:W-:Y:S01]  /*77b0*/  FFMA R33, R33, R92, 1 ;  /* 0x3f80000021217423 */ /* 0x002fe2000000005c */
[----:B--2---:R-:W-:Y:S01]  /*77c0*/  FFMA R34, R34, R35, 1 ;  /* 0x3f80000022227423 */ /* 0x004fe20000000023 */
[----:B------:R-:W-:Y:S06]  /*77d0*/  @P2 BRA `(.L_x_174) ;  /* 0x0000000000142947 */ /* 0x000fec0003800000 */
[----:B------:R-:W-:Y:S02]  /*77e0*/  MOV R0, R96 ;  /* 0x0000006000007202 */ /* 0x000fe40000000f00 */
[----:B------:R-:W-:-:S07]  /*77f0*/  MOV R4, 0x7810 ;  /* 0x0000781000047802 */ /* 0x000fce0000000f00 */
[----:B------:R-:W-:Y:S05]  /*7800*/  CALL.REL.NOINC `($__internal_0_$__cuda_sm20_rcp_rn_f32_slowpath) ;  /* 0x000000ec00f47944 */ /* 0x000fea0003c00000 */
[----:B------:R-:W-:Y:S01]  /*7810*/  MOV R35, R0 ;  /* 0x0000000000237202 */ /* 0x000fe20000000f00 */
[----:B------:R-:W-:Y:S06]  /*7820*/  BRA `(.L_x_175) ;  /* 0x0000000000107947 */ /* 0x000fec0003800000 */
.L_x_174:
[----:B------:R-:W1:Y:S02]  /*7830*/  MUFU.RCP R35, R96 ;  /* 0x0000006000237308 */ /* 0x000e640000001000 */
[----:B-1----:R-:W-:-:S04]  /*7840*/  FFMA R0, R96, R35, -1 ;  /* 0xbf80000060007423 */ /* 0x002fc80000000023 */
[----:B------:R-:W-:-:S04]  /*7850*/  FADD.FTZ R0, -R0, -RZ ;  /* 0x800000ff00007221 */ /* 0x000fc80000010100 */
[----:B------:R-:W-:-:S07]  /*7860*/  FFMA R35, R35, R0, R35 ;  /* 0x0000000023237223 */ /* 0x000fce0000000023 */
.L_x_175:
[----:B------:R-:W-:Y:S05]  /*7870*/  BSYNC B1 ;  /* 0x0000000000017941 */ /* 0x000fea0003800000 */
.L_x_173:
        /* <DEDUP_REMOVED lines=10> */
.L_x_177:
[----:B------:R-:W1:Y:S02]  /*7920*/  MUFU.RCP R3, R6 ;  /* 0x0000000600037308 */ /* 0x000e640000001000 */
[----:B-1----:R-:W-:-:S04]  /*7930*/  FFMA R0, R6, R3, -1 ;  /* 0xbf80000006007423 */ /* 0x002fc80000000003 */
[----:B------:R-:W-:-:S04]  /*7940*/  FADD.FTZ R0, -R0, -RZ ;  /* 0x800000ff00007221 */ /* 0x000fc80000010100 */
[----:B------:R-:W-:-:S07]  /*7950*/  FFMA R36, R3, R0, R3 ;  /* 0x0000000003247223 */ /* 0x000fce0000000003 */
.L_x_178:
[----:B------:R-:W-:Y:S05]  /*7960*/  BSYNC B1 ;  /* 0x0000000000017941 */ /* 0x000fea0003800000 */
.L_x_176:
        /* <DEDUP_REMOVED lines=10> */
.L_x_180:
[----:B------:R-:W1:Y:S02]  /*7a10*/  MUFU.RCP R0, R7 ;  /* 0x0000000700007308 */ /* 0x000e640000001000 */
[----:B-1----:R-:W-:-:S04]  /*7a20*/  FFMA R3, R7, R0, -1 ;  /* 0xbf80000007037423 */ /* 0x002fc80000000000 */
[----:B------:R-:W-:-:S04]  /*7a30*/  FADD.FTZ R3, -R3, -RZ ;  /* 0x800000ff03037221 */ /* 0x000fc80000010100 */
[----:B------:R-:W-:-:S07]  /*7a40*/  FFMA R37, R0, R3, R0 ;  /* 0x0000000300257223 */ /* 0x000fce0000000000 */
.L_x_181:
[----:B------:R-:W-:Y:S05]  /*7a50*/  BSYNC B1 ;  /* 0x0000000000017941 */ /* 0x000fea0003800000 */
.L_x_179:
        /* <DEDUP_REMOVED lines=10> */
.L_x_183:
[----:B------:R-:W1:Y:S02]  /*7b00*/  MUFU.RCP R3, R8 ;  /* 0x0000000800037308 */ /* 0x000e640000001000 */
[----:B-1----:R-:W-:-:S04]  /*7b10*/  FFMA R0, R8, R3, -1 ;  /* 0xbf80000008007423 */ /* 0x002fc80000000003 */
[----:B------:R-:W-:-:S04]  /*7b20*/  FADD.FTZ R0, -R0, -RZ ;  /* 0x800000ff00007221 */ /* 0x000fc80000010100 */
[----:B------:R-:W-:-:S07]  /*7b30*/  FFMA R6, R3, R0, R3 ;  /* 0x0000000003067223 */ /* 0x000fce0000000003 */
.L_x_184:
[----:B------:R-:W-:Y:S05]  /*7b40*/  BSYNC B1 ;  /* 0x0000000000017941 */ /* 0x000fea0003800000 */
.L_x_182:
        /* <DEDUP_REMOVED lines=10> */
.L_x_186:
[----:B------:R-:W1:Y:S02]  /*7bf0*/  MUFU.RCP R0, R9 ;  /* 0x0000000900007308 */ /* 0x000e640000001000 */
[----:B-1----:R-:W-:-:S04]  /*7c00*/  FFMA R3, R9, R0, -1 ;  /* 0xbf80000009037423 */ /* 0x002fc80000000000 */
[----:B------:R-:W-:-:S04]  /*7c10*/  FADD.FTZ R3, -R3, -RZ ;  /* 0x800000ff03037221 */ /* 0x000fc80000010100 */
[----:B------:R-:W-:-:S07]  /*7c20*/  FFMA R7, R0, R3, R0 ;  /* 0x0000000300077223 */ /* 0x000fce0000000000 */
.L_x_187:
[----:B------:R-:W-:Y:S05]  /*7c30*/  BSYNC B1 ;  /* 0x0000000000017941 */ /* 0x000fea0003800000 */
.L_x_185:
        /* <DEDUP_REMOVED lines=10> */
.L_x_189:
[----:B------:R-:W1:Y:S02]  /*7ce0*/  MUFU.RCP R3, R10 ;  /* 0x0000000a00037308 */ /* 0x000e640000001000 */
[----:B-1----:R-:W-:-:S04]  /*7cf0*/  FFMA R0, R10, R3, -1 ;  /* 0xbf8000000a007423 */ /* 0x002fc80000000003 */
[----:B------:R-:W-:-:S04]  /*7d00*/  FADD.FTZ R0, -R0, -RZ ;  /* 0x800000ff00007221 */ /* 0x000fc80000010100 */
[----:B------:R-:W-:-:S07]  /*7d10*/  FFMA R8, R3, R0, R3 ;  /* 0x0000000003087223 */ /* 0x000fce0000000003 */
.L_x_190:
[----:B------:R-:W-:Y:S05]  /*7d20*/  BSYNC B1 ;  /* 0x0000000000017941 */ /* 0x000fea0003800000 */
.L_x_188:
        /* <DEDUP_REMOVED lines=10> */
.L_x_192:
[----:B------:R-:W1:Y:S02]  /*7dd0*/  MUFU.RCP R0, R11 ;  /* 0x0000000b00007308 */ /* 0x000e640000001000 */
[----:B-1----:R-:W-:-:S04]  /*7de0*/  FFMA R3, R11, R0, -1 ;  /* 0xbf8000000b037423 */ /* 0x002fc80000000000 */
[----:B------:R-:W-:-:S04]  /*7df0*/  FADD.FTZ R3, -R3, -RZ ;  /* 0x800000ff03037221 */ /* 0x000fc80000010100 */
[----:B------:R-:W-:-:S07]  /*7e00*/  FFMA R9, R0, R3, R0 ;  /* 0x0000000300097223 */ /* 0x000fce0000000000 */
.L_x_193:
[----:B------:R-:W-:Y:S05]  /*7e10*/  BSYNC B1 ;  /* 0x0000000000017941 */ /* 0x000fea0003800000 */
.L_x_191:
        /* <DEDUP_REMOVED lines=10> */
.L_x_195:
[----:B------:R-:W1:Y:S02]  /*7ec0*/  MUFU.RCP R3, R26 ;  /* 0x0000001a00037308 */ /* 0x000e640000001000 */
[----:B-1----:R-:W-:-:S04]  /*7ed0*/  FFMA R0, R26, R3, -1 ;  /* 0xbf8000001a007423 */ /* 0x002fc80000000003 */
[----:B------:R-:W-:-:S04]  /*7ee0*/  FADD.FTZ R0, -R0, -RZ ;  /* 0x800000ff00007221 */ /* 0x000fc80000010100 */
[----:B------:R-:W-:-:S07]  /*7ef0*/  FFMA R10, R3, R0, R3 ;  /* 0x00000000030a7223 */ /* 0x000fce0000000003 */
.L_x_196:
[----:B------:R-:W-:Y:S05]  /*7f00*/  BSYNC B1 ;  /* 0x0000000000017941 */ /* 0x000fea0003800000 */
.L_x_194:
        /* <DEDUP_REMOVED lines=10> */
.L_x_198:
[----:B------:R-:W1:Y:S02]  /*7fb0*/  MUFU.RCP R0, R27 ;  /* 0x0000001b00007308 */ /* 0x000e640000001000 */
[----:B-1----:R-:W-:-:S04]  /*7fc0*/  FFMA R3, R27, R0, -1 ;  /* 0xbf8000001b037423 */ /* 0x002fc80000000000 */
[----:B------:R-:W-:-:S04]  /*7fd0*/  FADD.FTZ R3, -R3, -RZ ;  /* 0x800000ff03037221 */ /* 0x000fc80000010100 */
[----:B------:R-:W-:-:S07]  /*7fe0*/  FFMA R11, R0, R3, R0 ;  /* 0x00000003000b7223 */ /* 0x000fce0000000000 */
.L_x_199:
[----:B------:R-:W-:Y:S05]  /*7ff0*/  BSYNC B1 ;  /* 0x0000000000017941 */ /* 0x000fea0003800000 */
.L_x_197:
        /* <DEDUP_REMOVED lines=10> */
.L_x_201:
[----:B------:R-:W1:Y:S02]  /*80a0*/  MUFU.RCP R3, R28 ;  /* 0x0000001c00037308 */ /* 0x000e640000001000 */
[----:B-1----:R-:W-:-:S04]  /*80b0*/  FFMA R0, R28, R3, -1 ;  /* 0xbf8000001c007423 */ /* 0x002fc80000000003 */
[----:B------:R-:W-:-:S04]  /*80c0*/  FADD.FTZ R0, -R0, -RZ ;  /* 0x800000ff00007221 */ /* 0x000fc80000010100 */
[----:B------:R-:W-:-:S07]  /*80d0*/  FFMA R26, R3, R0, R3 ;  /* 0x00000000031a7223 */ /* 0x000fce0000000003 */
.L_x_202:
[----:B------:R-:W-:Y:S05]  /*80e0*/  BSYNC B1 ;  /* 0x0000000000017941 */ /* 0x000fea0003800000 */
.L_x_200:
        /* <DEDUP_REMOVED lines=10> */
.L_x_204:
[----:B------:R-:W1:Y:S02]  /*8190*/  MUFU.RCP R0, R29 ;  /* 0x0000001d00007308 */ /* 0x000e640000001000 */
[----:B-1----:R-:W-:-:S04]  /*81a0*/  FFMA R3, R29, R0, -1 ;  /* 0xbf8000001d037423 */ /* 0x002fc80000000000 */
[----:B------:R-:W-:-:S04]  /*81b0*/  FADD.FTZ R3, -R3, -RZ ;  /* 0x800000ff03037221 */ /* 0x000fc80000010100 */
[----:B------:R-:W-:-:S07]  /*81c0*/  FFMA R27, R0, R3, R0 ;  /* 0x00000003001b7223 */ /* 0x000fce0000000000 */
.L_x_205:
[----:B------:R-:W-:Y:S05]  /*81d0*/  BSYNC B1 ;  /* 0x0000000000017941 */ /* 0x000fea0003800000 */
.L_x_203:
        /* <DEDUP_REMOVED lines=10> */
.L_x_207:
[----:B------:R-:W1:Y:S02]  /*8280*/  MUFU.RCP R3, R30 ;  /* 0x0000001e00037308 */ /* 0x000e640000001000 */
[----:B-1----:R-:W-:-:S04]  /*8290*/  FFMA R0, R30, R3, -1 ;  /* 0xbf8000001e007423 */ /* 0x002fc80000000003 */
[----:B------:R-:W-:-:S04]  /*82a0*/  FADD.FTZ R0, -R0, -RZ ;  /* 0x800000ff00007221 */ /* 0x000fc80000010100 */
[----:B------:R-:W-:-:S07]  /*82b0*/  FFMA R28, R3, R0, R3 ;  /* 0x00000000031c7223 */ /* 0x000fce0000000003 */
.L_x_208:
[----:B------:R-:W-:Y:S05]  /*82c0*/  BSYNC B1 ;  /* 0x0000000000017941 */ /* 0x000fea0003800000 */
.L_x_206:
        /* <DEDUP_REMOVED lines=10> */
.L_x_210:
[----:B------:R-:W1:Y:S02]  /*8370*/  MUFU.RCP R0, R31 ;  /* 0x0000001f00007308 */ /* 0x000e640000001000 */
[----:B-1----:R-:W-:-:S04]  /*8380*/  FFMA R3, R31, R0, -1 ;  /* 0xbf8000001f037423 */ /* 0x002fc80000000000 */
[----:B------:R-:W-:-:S04]  /*8390*/  FADD.FTZ R3, -R3, -RZ ;  /* 0x800000ff03037221 */ /* 0x000fc80000010100 */
[----:B------:R-:W-:-:S07]  /*83a0*/  FFMA R29, R0, R3, R0 ;  /* 0x00000003001d7223 */ /* 0x000fce0000000000 */
.L_x_211:
[----:B------:R-:W-:Y:S05]  /*83b0*/  BSYNC B1 ;  /* 0x0000000000017941 */ /* 0x000fea0003800000 */
.L_x_209:
        /* <DEDUP_REMOVED lines=10> */
.L_x_213:
[----:B------:R-:W1:Y:S02]  /*8460*/  MUFU.RCP R3, R32 ;  /* 0x0000002000037308 */ /* 0x000e640000001000 */
[----:B-1----:R-:W-:-:S04]  /*8470*/  FFMA R0, R32, R3, -1 ;  /* 0xbf80000020007423 */ /* 0x002fc80000000003 */
[----:B------:R-:W-:-:S04]  /*8480*/  FADD.FTZ R0, -R0, -RZ ;  /* 0x800000ff00007221 */ /* 0x000fc80000010100 */
[----:B------:R-:W-:-:S07]  /*8490*/  FFMA R30, R3, R0, R3 ;  /* 0x00000000031e7223 */ /* 0x000fce0000000003 */
.L_x_214:
[----:B------:R-:W-:Y:S05]  /*84a0*/  BSYNC B1 ;  /* 0x0000000000017941 */ /* 0x000fea0003800000 */
.L_x_212:
        /* <DEDUP_REMOVED lines=10> */
.L_x_216:
[----:B------:R-:W1:Y:S02]  /*8550*/  MUFU.RCP R0, R33 ;  /* 0x0000002100007308 */ /* 0x000e640000001000 */
[----:B-1----:R-:W-:-:S04]  /*8560*/  FFMA R3, R33, R0, -1 ;  /* 0xbf80000021037423 */ /* 0x002fc80000000000 */
[----:B------:R-:W-:-:S04]  /*8570*/  FADD.FTZ R3, -R3, -RZ ;  /* 0x800000ff03037221 */ /* 0x000fc80000010100 */
[----:B------:R-:W-:-:S07]  /*8580*/  FFMA R31, R0, R3, R0 ;  /* 0x00000003001f7223 */ /* 0x000fce0000000000 */
.L_x_217:
[----:B------:R-:W-:Y:S05]  /*8590*/  BSYNC B1 ;  /* 0x0000000000017941 */ /* 0x000fea0003800000 */
.L_x_215:
        /* <DEDUP_REMOVED lines=9> */
.L_x_219:
[----:B------:R-:W1:Y:S02]  /*8630*/  MUFU.RCP R3, R34 ;  /* 0x0000002200037308 */ /* 0x000e640000001000 */
[----:B-1----:R-:W-:-:S04]  /*8640*/  FFMA R0, R34, R3, -1 ;  /* 0xbf80000022007423 */ /* 0x002fc80000000003 */
[----:B------:R-:W-:-:S04]  /*8650*/  FADD.FTZ R0, -R0, -RZ ;  /* 0x800000ff00007221 */ /* 0x000fc80000010100 */
[----:B------:R-:W-:-:S07]  /*8660*/  FFMA R0, R3, R0, R3 ;  /* 0x0000000003007223 */ /* 0x000fce0000000003 */
.L_x_220:
[----:B------:R-:W-:Y:S05]  /*8670*/  BSYNC B1 ;  /* 0x0000000000017941 */ /* 0x000fea0003800000 */
.L_x_218:
        /* <DEDUP_REMOVED lines=23> */
[----:B------:R-:W-:Y:S02]  /*87f0*/  F2FP.BF16.F32.PACK_AB R11, R0, R31 ;  /* 0x0000001f000b723e */ /* 0x000fe400000010ff */
[----:B------:R-:W-:Y:S01]  /*8800*/  F2FP.BF16.F32.PACK_AB R9, R28, R27 ;  /* 0x0000001b1c09723e */ /* 0x000fe200000010ff */
[----:B------:R1:W-:Y:S01]  /*8810*/  STSM.16.M88.4 [R20+0x4200], R4 ;  /* 0x0042000414007844 */ /* 0x0003e20000000200 */
        /* <DEDUP_REMOVED lines=20> */
.L_x_222:
[----:B------:R-:W-:Y:S05]  /*8960*/  BSYNC B0 ;  /* 0x0000000000007941 */ /* 0x000fea0003800000 */
.L_x_221:
[----:B-1----:R-:W-:Y:S01]  /*8970*/  VIADD R6, R20, 0x4200 ;  /* 0x0000420014067836 */ /* 0x002fe20000000000 */
[----:B------:R-:W-:Y:S04]  /*8980*/  BAR.SYNC.DEFER_BLOCKING 0x1, 0x100 ;  /* 0x0044000000007b1d */ /* 0x000fe80000010000 */
[----:B------:R-:W-:Y:S02]  /*8990*/  LEA R6, R155, R6, 0x1 ;  /* 0x000000069b067211 */ /* 0x000fe400078e08ff */
[----:B------:R-:W-:Y:S04]  /*89a0*/  BSSY B0, `(.L_x_223) ;  /* 0x0000009000007945 */ /* 0x000fe80003800000 */
[----:B------:R-:W-:Y:S05]  /*89b0*/  @P0 BRA `(.L_x_224) ;  /* 0x00000000001c0947 */ /* 0x000fea0003800000 */
[----:B------:R-:W-:-:S13]  /*89c0*/  ISETP.NE.AND P2, PT, R158, 0x3, PT ;  /* 0x000000039e00780c */ /* 0x000fda0003f45270 */
[----:B------:R-:W-:Y:S05]  /*89d0*/  @!P2 BRA `(.L_x_225) ;  /* 0x000000000004a947 */ /* 0x000fea0003800000 */
[----:B------:R-:W-:Y:S01]  /*89e0*/  BPT.TRAP 0x1 ;  /* 0x000000040000795c */ /* 0x000fe20000300000 */
.L_x_225:
[----:B------:R-:W-:-:S04]  /*89f0*/  ULEA UR4, UR36, UR52, 0x3 ;  /* 0x0000003424047291 */ /* 0x000fc8000f8e183f */
[----:B------:R-:W-:-:S04]  /*8a00*/  UIADD3 UR4, UR4, 0x60, URZ ;  /* 0x0000006004047890 */ /* 0x000fc8000fffe03f */
[----:B------:R-:W-:-:S09]  /*8a10*/  UPRMT UR4, UR51, 0x654, UR4 ;  /* 0x0000065433047896 */ /* 0x000fd20008000004 */
[----:B------:R-:W-:Y:S03]  /*8a20*/  SYNCS.ARRIVE.TRANS64.RED.A1T0 RZ, [UR4], RZ ;  /* 0x000000ffffff79a7 */ /* 0x000fe60008100404 */
.L_x_224:
[----:B------:R-:W-:Y:S05]  /*8a30*/  BSYNC B0 ;  /* 0x0000000000007941 */ /* 0x000fea0003800000 */
.L_x_223:
[----:B------:R-:W-:Y:S01]  /*8a40*/  UIADD3 UR4, UR36, 0x1, URZ ;  /* 0x0000000124047890 */ /* 0x000fe2000fffe03f */
[----:B------:R-:W-:Y:S03]  /*8a50*/  BSSY B0, `(.L_x_226) ;  /* 0x0000038000007945 */ /* 0x000fe60003800000 */
[----:B------:R-:W-:-:S04]  /*8a60*/  UISETP.NE.AND UP0, UPT, UR4, 0x4, UPT ;  /* 0x000000040400788c */ /* 0x000fc8000bf05270 */
[----:B------:R-:W-:Y:S01]  /*8a70*/  USEL UR5, UR4, URZ, UP0 ;  /* 0x0000003f04057287 */ /* 0x000fe20008000000 */
[----:B------:R-:W-:Y:S11]  /*8a80*/  @P0 BRA `(.L_x_227) ;  /* 0x0000000000d00947 */ /* 0x000ff60003800000 */
[----:B------:R-:W-:-:S13]  /*8a90*/  ISETP.NE.AND P2, PT, R158, 0x3, PT ;  /* 0x000000039e00780c */ /* 0x000fda0003f45270 */
[----:B------:R-:W-:Y:S05]  /*8aa0*/  @!P2 BRA `(.L_x_228) ;  /* 0x000000000004a947 */ /* 0x000fea0003800000 */
[----:B------:R-:W-:Y:S01]  /*8ab0*/  BPT.TRAP 0x1 ;  /* 0x000000040000795c */ /* 0x000fe20000300000 */
.L_x_228:
[C---:B------:R-:W-:Y:S01]  /*8ac0*/  LEA R3, R12.reuse, UR52, 0x3 ;  /* 0x000000340c037c11 */ /* 0x040fe2000f8e18ff */
[----:B------:R-:W-:Y:S01]  /*8ad0*/  BSSY B1, `(.L_x_229) ;  /* 0x0000007000017945 */ /* 0x000fe20003800000 */
[----:B------:R-:W-:Y:S02]  /*8ae0*/  SHF.L.U32 R0, R25, 0x1f, RZ ;  /* 0x0000001f19007819 */ /* 0x000fe400000006ff */
[----:B------:R-:W-:Y:S02]  /*8af0*/  IADD3 R5, R12, 0x1, RZ ;  /* 0x000000010c057810 */ /* 0x000fe40007ffe0ff */
[----:B------:R-:W1:Y:S02]  /*8b00*/  SYNCS.PHASECHK.TRANS64.TRYWAIT P2, [R3+URZ+0x40], R0 ;  /* 0x00004000030075a7 */ /* 0x000e64000804017f */
[----:B------:R-:W-:-:S04]  /*8b10*/  ISETP.NE.AND P3, PT, R5, 0x4, PT ;  /* 0x000000040500780c */ /* 0x000fc80003f65270 */
[----:B------:R-:W-:Y:S01]  /*8b20*/  SEL R98, RZ, 0x1, P3 ;  /* 0x00000001ff627807 */ /* 0x000fe20001800000 */
[----:B-1----:R-:W-:Y:S08]  /*8b30*/  @!P2 BRA `(.L_x_230) ;  /* 0x000000d40020a947 */ /* 0x002ff00003800000 */
.L_x_623:
[----:B------:R-:W-:Y:S05]  /*8b40*/  BSYNC B1 ;  /* 0x0000000000017941 */ /* 0x000fea0003800000 */
.L_x_229:
[----:B------:R-:W-:Y:S05]  /*8b50*/  @P1 BRA `(.L_x_231) ;  /* 0x0000000000941947 */ /* 0x000fea0003800000 */
[----:B------:R-:W-:Y:S01]  /*8b60*/  LEA R36, R12, R97, 0xd ;  /* 0x000000610c247211 */ /* 0x000fe200078e68ff */
[----:B------:R-:W-:Y:S05]  /*8b70*/  WARPSYNC.ALL ;  /* 0x0000000000007948 */ /* 0x000fea0003800000 */
[----:B------:R-:W-:Y:S01]  /*8b80*/  LEA R9, R155, R36, 0x1 ;  /* 0x000000249b097211 */ /* 0x000fe200078e08ff */
[----:B------:R-:W1:Y:S05]  /*8b90*/  LDSM.16.M88.4 R12, [R36] ;  /* 0x00000000240c783b */ /* 0x000e6a0000000200 */
[----:B------:R-:W2:Y:S01]  /*8ba0*/  LDSM.16.M88.4 R8, [R9] ;  /* 0x000000000908783b */ /* 0x000ea20000000200 */
[----:B-1----:R-:W-:Y:S01]  /*8bb0*/  SHF.L.U32 R0, R12, 0x10, RZ ;  /* 0x000000100c007819 */ /* 0x002fe200000006ff */
[----:B------:R-:W-:Y:S01]  /*8bc0*/  IMAD.U32 R28, R14, 0x10000, RZ ;  /* 0x000100000e1c7824 */ /* 0x000fe200078e00ff */
[----:B------:R-:W-:-:S02]  /*8bd0*/  LOP3.LUT R12, R12, 0xffff0000, RZ, 0xc0, !PT ;  /* 0xffff00000c0c7812 */ /* 0x000fc400078ec0ff */
[----:B------:R-:W-:Y:S01]  /*8be0*/  SHF.L.U32 R4, R13, 0x10, RZ ;  /* 0x000000100d047819 */ /* 0x000fe200000006ff */
[----:B------:R-:W-:Y:S01]  /*8bf0*/  FMUL R23, R157, R28 ;  /* 0x0000001c9d177220 */ /* 0x000fe20000400000 */
[----:B--2---:R-:W-:Y:S02]  /*8c00*/  SHF.L.U32 R36, R8, 0x10, RZ ;  /* 0x0000001008247819 */ /* 0x004fe400000006ff */
[----:B------:R-:W-:Y:S02]  /*8c10*/  SHF.L.U32 R92, R10, 0x10, RZ ;  /* 0x000000100a5c7819 */ /* 0x000fe400000006ff */
        /* <DEDUP_REMOVED lines=25> */
.L_x_231:
[----:B------:R-:W-:Y:S02]  /*8db0*/  LOP3.LUT R25, R25, R98, RZ, 0x3c, !PT ;  /* 0x0000006219197212 */ /* 0x000fe400078e3cff */
[----:B------:R-:W-:-:S07]  /*8dc0*/  SEL R12, R5, RZ, P3 ;  /* 0x000000ff050c7207 */ /* 0x000fce0001800000 */
.L_x_227:
[----:B------:R-:W-:Y:S05]  /*8dd0*/  BSYNC B0 ;  /* 0x0000000000007941 */ /* 0x000fea0003800000 */
.L_x_226:
[----:B------:R-:W-:Y:S01]  /*8de0*/  MOV R102, 0x3bbb989d ;  /* 0x3bbb989d00667802 */ /* 0x000fe20000000f00 */
[C---:B------:R-:W-:Y:S01]  /*8df0*/  FFMA R41, R156.reuse, R41, R14 ;  /* 0x000000299c297223 */ /* 0x040fe2000000000e */
[C---:B------:R-:W-:Y:S01]  /*8e00*/  FFMA R42, R156.reuse, R42, R15 ;  /* 0x0000002a9c2a7223 */ /* 0x040fe2000000000f */
[----:B------:R-:W-:Y:S02]  /*8e10*/  IMAD.MOV.U32 R103, RZ, RZ, 0x437c0000 ;  /* 0x437c0000ff677424 */ /* 0x000fe400078e00ff */
[----:B------:R-:W-:Y:S01]  /*8e20*/  FFMA R44, R156, R44, R23 ;  /* 0x0000002c9c2c7223 */ /* 0x000fe20000000017 */
[-C--:B------:R-:W-:Y:S01]  /*8e30*/  FFMA.SAT R4, -R41, R102.reuse, 0.5 ;  /* 0x3f00000029047423 */ /* 0x080fe20000002166 */
[----:B------:R-:W-:Y:S01]  /*8e40*/  FFMA.SAT R5, -R42, R102, 0.5 ;  /* 0x3f0000002a057423 */ /* 0x000fe20000002166 */
[C---:B------:R-:W-:Y:S01]  /*8e50*/  FFMA R40, R156.reuse, R40, R13 ;  /* 0x000000289c287223 */ /* 0x040fe2000000000d */
[----:B------:R-:W-:Y:S01]  /*8e60*/  FFMA R43, R156, R43, R21 ;  /* 0x0000002b9c2b7223 */ /* 0x000fe20000000015 */
[-C--:B------:R-:W-:Y:S01]  /*8e70*/  FFMA.RM R4, R4, R103.reuse, 12582913 ;  /* 0x4b40000104047423 */ /* 0x080fe20000004067 */
[----:B------:R-:W-:Y:S01]  /*8e80*/  FFMA.RM R7, R5, R103, 12582913 ;  /* 0x4b40000105077423 */ /* 0x000fe20000004067 */
[-C--:B------:R-:W-:Y:S01]  /*8e90*/  FFMA.SAT R26, -R44, R102.reuse, 0.5 ;  /* 0x3f0000002c1a7423 */ /* 0x080fe20000002166 */
[-C--:B-1----:R-:W-:Y:S01]  /*8ea0*/  FFMA.SAT R0, -R40, R102.reuse, 0.5 ;  /* 0x3f00000028007423 */ /* 0x082fe20000002166 */
[----:B------:R-:W-:Y:S01]  /*8eb0*/  FADD R8, R4, -12583039 ;  /* 0xcb40007f04087421 */ /* 0x000fe20000000000 */
[----:B------:R-:W-:Y:S01]  /*8ec0*/  FFMA.SAT R9, -R43, R102, 0.5 ;  /* 0x3f0000002b097423 */ /* 0x000fe20000002166 */
[----:B------:R-:W-:Y:S01]  /*8ed0*/  FFMA R45, R156, R45, R159 ;  /* 0x0000002d9c2d7223 */ /* 0x000fe2000000009f */
[----:B------:R-:W-:Y:S01]  /*8ee0*/  FADD R5, R7, -12583039 ;  /* 0xcb40007f07057421 */ /* 0x000fe20000000000 */
[-C--:B------:R-:W-:Y:S01]  /*8ef0*/  FFMA.RM R27, R26, R103.reuse, 12582913 ;  /* 0x4b4000011a1b7423 */ /* 0x080fe20000004067 */
[----:B------:R-:W-:Y:S01]  /*8f00*/  FFMA R8, -R41, 1.4426950216293334961, -R8 ;  /* 0x3fb8aa3b29087823 */ /* 0x000fe20000000908 */
[----:B------:R-:W-:Y:S01]  /*8f10*/  FFMA R46, R156, R46, R89 ;  /* 0x0000002e9c2e7223 */ /* 0x000fe20000000059 */
[-C--:B------:R-:W-:Y:S01]  /*8f20*/  FFMA.RM R0, R0, R103.reuse, 12582913 ;  /* 0x4b40000100007423 */ /* 0x080fe20000004067 */
[----:B------:R-:W-:Y:S01]  /*8f30*/  FFMA.RM R11, R9, R103, 12582913 ;  /* 0x4b400001090b7423 */ /* 0x000fe20000004067 */
[-C--:B------:R-:W-:Y:S01]  /*8f40*/  FFMA.SAT R28, -R45, R102.reuse, 0.5 ;  /* 0x3f0000002d1c7423 */ /* 0x080fe20000002166 */
[----:B------:R-:W-:Y:S01]  /*8f50*/  FFMA R9, -R42, 1.4426950216293334961, -R5 ;  /* 0x3fb8aa3b2a097823 */ /* 0x000fe20000000905 */
[----:B------:R-:W-:Y:S01]  /*8f60*/  FADD R29, R27, -12583039 ;  /* 0xcb40007f1b1d7421 */ /* 0x000fe20000000000 */
[----:B------:R-:W-:Y:S01]  /*8f70*/  FFMA R47, R156, R47, R161 ;  /* 0x0000002f9c2f7223 */ /* 0x000fe200000000a1 */
[----:B------:R-:W-:Y:S01]  /*8f80*/  FFMA R8, -R41, 1.925963033500011079e-08, R8 ;  /* 0x32a5706029087823 */ /* 0x000fe20000000108 */
[----:B------:R-:W-:Y:S01]  /*8f90*/  FFMA.SAT R30, -R46, R102, 0.5 ;  /* 0x3f0000002e1e7423 */ /* 0x000fe20000002166 */
[----:B------:R-:W-:Y:S01]  /*8fa0*/  FFMA R48, R156, R48, R163 ;  /* 0x000000309c307223 */ /* 0x000fe200000000a3 */
[----:B------:R-:W-:Y:S01]  /*8fb0*/  FADD R3, R0, -12583039 ;  /* 0xcb40007f00037421 */ /* 0x000fe20000000000 */
[----:B------:R-:W-:Y:S01]  /*8fc0*/  FADD R10, R11, -12583039 ;  /* 0xcb40007f0b0a7421 */ /* 0x000fe20000000000 */
[-C--:B------:R-:W-:Y:S01]  /*8fd0*/  FFMA.RM R28, R28, R103.reuse, 12582913 ;  /* 0x4b4000011c1c7423 */ /* 0x080fe20000004067 */
[----:B------:R-:W-:Y:S01]  /*8fe0*/  FFMA R9, -R42, 1.925963033500011079e-08, R9 ;  /* 0x32a570602a097823 */ /* 0x000fe20000000109 */
[----:B------:R-:W-:Y:S01]  /*8ff0*/  FFMA R29, -R44, 1.4426950216293334961, -R29 ;  /* 0x3fb8aa3b2c1d7823 */ /* 0x000fe2000000091d */
[-C--:B------:R-:W-:Y:S01]  /*9000*/  FFMA.SAT R32, -R47, R102.reuse, 0.5 ;  /* 0x3f0000002f207423 */ /* 0x080fe20000002166 */
[----:B------:R1:W-:Y:S01]  /*9010*/  MUFU.EX2 R5, R8 ;  /* 0x0000000800057308 */ /* 0x0003e20000000800 */
[----:B------:R-:W-:Y:S01]  /*9020*/  FFMA.RM R31, R30, R103, 12582913 ;  /* 0x4b4000011e1f7423 */ /* 0x000fe20000004067 */
[----:B------:R-:W-:Y:S01]  /*9030*/  FFMA.SAT R35, -R48, R102, 0.5 ;  /* 0x3f00000030237423 */ /* 0x000fe20000002166 */
[----:B------:R-:W-:Y:S01]  /*9040*/  FFMA R3, -R40, 1.4426950216293334961, -R3 ;  /* 0x3fb8aa3b28037823 */ /* 0x000fe20000000903 */
[----:B------:R-:W-:Y:S01]  /*9050*/  FFMA R26, -R43, 1.4426950216293334961, -R10 ;  /* 0x3fb8aa3b2b1a7823 */ /* 0x000fe2000000090a */
[----:B------:R-:W-:Y:S01]  /*9060*/  FFMA R49, R156, R49, R165 ;  /* 0x000000319c317223 */ /* 0x000fe200000000a5 */
[----:B------:R-:W-:Y:S01]  /*9070*/  FFMA R29, -R44, 1.925963033500011079e-08, R29 ;  /* 0x32a570602c1d7823 */ /* 0x000fe2000000011d */
[-C--:B------:R-:W-:Y:S01]  /*9080*/  FFMA.RM R34, R32, R103.reuse, 12582913 ;  /* 0x4b40000120227423 */ /* 0x080fe20000004067 */
[----:B------:R2:W-:Y:S01]  /*9090*/  MUFU.EX2 R10, R9 ;  /* 0x00000009000a7308 */ /* 0x0005e20000000800 */
[----:B-1----:R-:W-:Y:S01]  /*90a0*/  FADD R8, R28, -12583039 ;  /* 0xcb40007f1c087421 */ /* 0x002fe20000000000 */
[----:B------:R-:W-:Y:S01]  /*90b0*/  FFMA.RM R35, R35, R103, 12582913 ;  /* 0x4b40000123237423 */ /* 0x000fe20000004067 */
[----:B------:R-:W-:Y:S01]  /*90c0*/  FFMA R3, -R40, 1.925963033500011079e-08, R3 ;  /* 0x32a5706028037823 */ /* 0x000fe20000000103 */
[----:B------:R-:W-:Y:S01]  /*90d0*/  FFMA R50, R156, R50, R91 ;  /* 0x000000329c327223 */ /* 0x000fe2000000005b */
[----:B------:R-:W-:Y:S01]  /*90e0*/  FFMA R30, -R45, 1.4426950216293334961, -R8 ;  /* 0x3fb8aa3b2d1e7823 */ /* 0x000fe20000000908 */
[----:B------:R-:W-:Y:S01]  /*90f0*/  FFMA.SAT R37, -R49, R102, 0.5 ;  /* 0x3f00000031257423 */ /* 0x000fe20000002166 */
[----:B------:R-:W-:Y:S01]  /*9100*/  FADD R32, R34, -12583039 ;  /* 0xcb40007f22207421 */ /* 0x000fe20000000000 */
[----:B------:R1:W-:Y:S01]  /*9110*/  MUFU.EX2 R8, R29 ;  /* 0x0000001d00087308 */ /* 0x0003e20000000800 */
[----:B--2---:R-:W-:Y:S01]  /*9120*/  FADD R9, R31, -12583039 ;  /* 0xcb40007f1f097421 */ /* 0x004fe20000000000 */
[C---:B------:R-:W-:Y:S01]  /*9130*/  FFMA R51, R156.reuse, R51, R167 ;  /* 0x000000339c337223 */ /* 0x040fe200000000a7 */
[----:B------:R-:W-:Y:S01]  /*9140*/  FFMA R30, -R45, 1.925963033500011079e-08, R30 ;  /* 0x32a570602d1e7823 */ /* 0x000fe2000000011e */
[----:B------:R-:W-:Y:S01]  /*9150*/  FFMA R52, R156, R52, R93 ;  /* 0x000000349c347223 */ /* 0x000fe2000000005d */
[----:B------:R-:W-:Y:S01]  /*9160*/  FFMA R33, -R46, 1.4426950216293334961, -R9 ;  /* 0x3fb8aa3b2e217823 */ /* 0x000fe20000000909 */
[-C--:B------:R-:W-:Y:S01]  /*9170*/  FFMA.SAT R39, -R50, R102.reuse, 0.5 ;  /* 0x3f00000032277423 */ /* 0x080fe20000002166 */
[-C--:B------:R-:W-:Y:S01]  /*9180*/  FFMA.RM R38, R37, R103.reuse, 12582913 ;  /* 0x4b40000125267423 */ /* 0x080fe20000004067 */
[----:B------:R-:W2:Y:S01]  /*9190*/  MUFU.EX2 R3, R3 ;  /* 0x0000000300037308 */ /* 0x000ea20000000800 */
[----:B-1----:R-:W-:Y:S01]  /*91a0*/  FADD R29, R35, -12583039 ;  /* 0xcb40007f231d7421 */ /* 0x002fe20000000000 */
[----:B------:R-:W-:Y:S01]  /*91b0*/  FFMA R26, -R43, 1.925963033500011079e-08, R26 ;  /* 0x32a570602b1a7823 */ /* 0x000fe2000000011a */
[----:B------:R-:W-:Y:S01]  /*91c0*/  FFMA R36, -R47, 1.4426950216293334961, -R32 ;  /* 0x3fb8aa3b2f247823 */ /* 0x000fe20000000920 */
[----:B------:R-:W-:Y:S01]  /*91d0*/  FFMA R33, -R46, 1.925963033500011079e-08, R33 ;  /* 0x32a570602e217823 */ /* 0x000fe20000000121 */
[----:B------:R-:W-:Y:S01]  /*91e0*/  FFMA R37, -R48, 1.4426950216293334961, -R29 ;  /* 0x3fb8aa3b30257823 */ /* 0x000fe2000000091d */
[-C--:B------:R-:W-:Y:S01]  /*91f0*/  FFMA.SAT R92, -R51, R102.reuse, 0.5 ;  /* 0x3f000000335c7423 */ /* 0x080fe20000002166 */
[-C--:B------:R-:W-:Y:S01]  /*9200*/  FFMA.RM R39, R39, R103.reuse, 12582913 ;  /* 0x4b40000127277423 */ /* 0x080fe20000004067 */
[----:B------:R1:W3:Y:S01]  /*9210*/  MUFU.EX2 R9, R30 ;  /* 0x0000001e00097308 */ /* 0x0002e20000000800 */
[----:B------:R-:W-:Y:S01]  /*9220*/  FFMA.SAT R94, -R52, R102, 0.5 ;  /* 0x3f000000345e7423 */ /* 0x000fe20000002166 */
[----:B------:R-:W-:Y:S01]  /*9230*/  FFMA R36, -R47, 1.925963033500011079e-08, R36 ;  /* 0x32a570602f247823 */ /* 0x000fe20000000124 */
[----:B------:R-:W-:Y:S01]  /*9240*/  FFMA R37, -R48, 1.925963033500011079e-08, R37 ;  /* 0x32a5706030257823 */ /* 0x000fe20000000125 */
[-C--:B------:R-:W-:Y:S01]  /*9250*/  FFMA.RM R92, R92, R103.reuse, 12582913 ;  /* 0x4b4000015c5c7423 */ /* 0x080fe20000004067 */
[----:B------:R-:W-:Y:S01]  /*9260*/  FFMA.RM R96, R94, R103, 12582913 ;  /* 0x4b4000015e607423 */ /* 0x000fe20000004067 */
[C---:B------:R-:W-:Y:S01]  /*9270*/  FFMA R53, R156.reuse, R53, R169 ;  /* 0x000000359c357223 */ /* 0x040fe200000000a9 */
[----:B------:R-:W-:Y:S01]  /*9280*/  FFMA R54, R156, R54, R95 ;  /* 0x000000369c367223 */ /* 0x000fe2000000005f */
[----:B------:R4:W5:Y:S01]  /*9290*/  MUFU.EX2 R32, R33 ;  /* 0x0000002100207308 */ /* 0x0009620000000800 */
[----:B-1----:R-:W-:Y:S01]  /*92a0*/  FADD R30, R38, -12583039 ;  /* 0xcb40007f261e7421 */ /* 0x002fe20000000000 */
[----:B------:R-:W-:Y:S01]  /*92b0*/  FFMA R55, R156, R55, R171 ;  /* 0x000000379c377223 */ /* 0x000fe200000000ab */
[-C--:B------:R-:W-:Y:S01]  /*92c0*/  FFMA.SAT R98, -R53, R102.reuse, 0.5 ;  /* 0x3f00000035627423 */ /* 0x080fe20000002166 */
[-C--:B------:R-:W-:Y:S01]  /*92d0*/  FFMA.SAT R100, -R54, R102.reuse, 0.5 ;  /* 0x3f00000036647423 */ /* 0x080fe20000002166 */
[----:B------:R-:W-:Y:S01]  /*92e0*/  FFMA R90, -R49, 1.4426950216293334961, -R30 ;  /* 0x3fb8aa3b315a7823 */ /* 0x000fe2000000091e */
[----:B------:R-:W-:Y:S01]  /*92f0*/  FFMA.SAT R102, -R55, R102, 0.5 ;  /* 0x3f00000037667423 */ /* 0x000fe20000002166 */
[----:B------:R-:W-:Y:S01]  /*9300*/  SHF.L.U32 R0, R0, 0x17, RZ ;  /* 0x0000001700007819 */ /* 0x000fe200000006ff */
[----:B------:R-:W1:Y:S01]  /*9310*/  MUFU.EX2 R26, R26 ;  /* 0x0000001a001a7308 */ /* 0x000e620000000800 */
[----:B----4-:R-:W-:Y:S01]  /*9320*/  FADD R33, R39, -12583039 ;  /* 0xcb40007f27217421 */ /* 0x010fe20000000000 */
[----:B------:R-:W-:Y:S01]  /*9330*/  SHF.L.U32 R4, R4, 0x17, RZ ;  /* 0x0000001704047819 */ /* 0x000fe200000006ff */
[----:B------:R-:W-:Y:S01]  /*9340*/  FFMA R90, -R49, 1.925963033500011079e-08, R90 ;  /* 0x32a57060315a7823 */ /* 0x000fe2000000015a */
[-C--:B------:R-:W-:Y:S01]  /*9350*/  FFMA.RM R98, R98, R103.reuse, 12582913 ;  /* 0x4b40000162627423 */ /* 0x080fe20000004067 */
[----:B------:R-:W-:Y:S01]  /*9360*/  FFMA R99, -R50, 1.4426950216293334961, -R33 ;  /* 0x3fb8aa3b32637823 */ /* 0x000fe20000000921 */
[-C--:B------:R-:W-:Y:S01]  /*9370*/  FFMA.RM R100, R100, R103.reuse, 12582913 ;  /* 0x4b40000164647423 */ /* 0x080fe20000004067 */
[----:B------:R-:W-:Y:S01]  /*9380*/  FFMA.RM R102, R102, R103, 12582913 ;  /* 0x4b40000166667423 */ /* 0x000fe20000004067 */
[----:B------:R4:W-:Y:S01]  /*9390*/  MUFU.EX2 R29, R36 ;  /* 0x00000024001d7308 */ /* 0x0009e20000000800 */
[----:B------:R-:W-:Y:S01]  /*93a0*/  FFMA R99, -R50, 1.925963033500011079e-08, R99 ;  /* 0x32a5706032637823 */ /* 0x000fe20000000163 */
[----:B--2---:R-:W-:Y:S01]  /*93b0*/  FFMA R104, R0, R3, 1 ;  /* 0x3f80000000687423 */ /* 0x004fe20000000003 */
[----:B------:R-:W-:Y:S01]  /*93c0*/  SHF.L.U32 R7, R7, 0x17, RZ ;  /* 0x0000001707077819 */ /* 0x000fe200000006ff */
[----:B------:R-:W-:Y:S01]  /*93d0*/  FADD R3, R100, -12583039 ;  /* 0xcb40007f64037421 */ /* 0x000fe20000000000 */
[----:B------:R-:W-:Y:S01]  /*93e0*/  SHF.L.U32 R11, R11, 0x17, RZ ;  /* 0x000000170b0b7819 */ /* 0x000fe200000006ff */
[----:B------:R-:W-:Y:S01]  /*93f0*/  IMAD.SHL.U32 R31, R31, 0x800000, RZ ;  /* 0x008000001f1f7824 */ /* 0x000fe200078e00ff */
[----:B------:R-:W-:Y:S01]  /*9400*/  SHF.L.U32 R28, R28, 0x17, RZ ;  /* 0x000000171c1c7819 */ /* 0x000fe200000006ff */
[----:B------:R2:W-:Y:S01]  /*9410*/  MUFU.EX2 R30, R37 ;  /* 0x00000025001e7308 */ /* 0x0005e20000000800 */
[----:B----4-:R-:W-:Y:S01]  /*9420*/  FADD R36, R92, -12583039 ;  /* 0xcb40007f5c247421 */ /* 0x010fe20000000000 */
[----:B------:R-:W-:Y:S03]  /*9430*/  BSSY B1, `(.L_x_232) ;  /* 0x000003b000017945 */ /* 0x000fe60003800000 */
[----:B------:R-:W-:-:S03]  /*9440*/  FFMA R94, -R51, 1.4426950216293334961, -R36 ;  /* 0x3fb8aa3b335e7823 */ /* 0x000fc60000000924 */
[----:B------:R4:W1:Y:S01]  /*9450*/  MUFU.EX2 R36, R99 ;  /* 0x0000006300247308 */ /* 0x0008620000000800 */
[----:B--2---:R-:W-:Y:S01]  /*9460*/  FADD R37, R96, -12583039 ;  /* 0xcb40007f60257421 */ /* 0x004fe20000000000 */
[----:B------:R-:W-:-:S03]  /*9470*/  FFMA R94, -R51, 1.925963033500011079e-08, R94 ;  /* 0x32a57060335e7823 */ /* 0x000fc6000000015e */
[----:B------:R-:W-:-:S03]  /*9480*/  FFMA R37, -R52, 1.4426950216293334961, -R37 ;  /* 0x3fb8aa3b34257823 */ /* 0x000fc60000000925 */
[----:B------:R2:W1:Y:S01]  /*9490*/  MUFU.EX2 R33, R90 ;  /* 0x0000005a00217308 */ /* 0x0004620000000800 */
[----:B------:R-:W-:Y:S01]  /*94a0*/  FFMA R0, -R52, 1.925963033500011079e-08, R37 ;  /* 0x32a5706034007823 */ /* 0x000fe20000000125 */
[----:B----4-:R-:W-:Y:S01]  /*94b0*/  FFMA R99, R4, R5, 1 ;  /* 0x3f80000004637423 */ /* 0x010fe20000000005 */
[----:B------:R-:W-:Y:S01]  /*94c0*/  SHF.L.U32 R37, R27, 0x17, RZ ;  /* 0x000000171b257819 */ /* 0x000fe200000006ff */
[----:B------:R-:W-:Y:S01]  /*94d0*/  FADD R4, R102, -12583039 ;  /* 0xcb40007f66047421 */ /* 0x000fe20000000000 */
[----:B------:R-:W-:Y:S01]  /*94e0*/  FFMA R5, -R54, 1.4426950216293334961, -R3 ;  /* 0x3fb8aa3b36057823 */ /* 0x000fe20000000903 */
[----:B------:R-:W-:Y:S02]  /*94f0*/  SHF.L.U32 R27, R39, 0x17, RZ ;  /* 0x00000017271b7819 */ /* 0x000fe400000006ff */
[----:B------:R4:W1:Y:S01]  /*9500*/  MUFU.EX2 R101, R94 ;  /* 0x0000005e00657308 */ /* 0x0008620000000800 */
[----:B--2---:R-:W-:Y:S01]  /*9510*/  FADD R90, R98, -12583039 ;  /* 0xcb40007f625a7421 */ /* 0x004fe20000000000 */
[----:B------:R-:W-:Y:S01]  /*9520*/  FFMA R37, R37, R8, 1 ;  /* 0x3f80000025257423 */ /* 0x000fe20000000008 */
[----:B---3--:R-:W-:Y:S01]  /*9530*/  FFMA R8, R28, R9, 1 ;  /* 0x3f8000001c087423 */ /* 0x008fe20000000009 */
[----:B------:R-:W-:Y:S01]  /*9540*/  IADD3 R28, R104, 0x1800000, RZ ;  /* 0x01800000681c7810 */ /* 0x000fe20007ffe0ff */
[----:B------:R-:W-:Y:S01]  /*9550*/  FFMA R90, -R53, 1.4426950216293334961, -R90 ;  /* 0x3fb8aa3b355a7823 */ /* 0x000fe2000000095a */
[----:B-----5:R-:W-:Y:S01]  /*9560*/  FFMA R9, R31, R32, 1 ;  /* 0x3f8000001f097423 */ /* 0x020fe20000000020 */
[----:B------:R-:W-:Y:S01]  /*9570*/  FFMA R5, -R54, 1.925963033500011079e-08, R5 ;  /* 0x32a5706036057823 */ /* 0x000fe20000000105 */
[----:B------:R-:W-:Y:S01]  /*9580*/  LOP3.LUT R28, R28, 0x7f800000, RZ, 0xc0, !PT ;  /* 0x7f8000001c1c7812 */ /* 0x000fe200078ec0ff */
[----:B----4-:R-:W-:Y:S01]  /*9590*/  FFMA R94, R7, R10, 1 ;  /* 0x3f800000075e7423 */ /* 0x010fe2000000000a */
[----:B-1----:R-:W-:Y:S01]  /*95a0*/  FFMA R7, R11, R26, 1 ;  /* 0x3f8000000b077423 */ /* 0x002fe2000000001a */
[----:B------:R-:W-:Y:S01]  /*95b0*/  FFMA R26, -R55, 1.4426950216293334961, -R4 ;  /* 0x3fb8aa3b371a7823 */ /* 0x000fe20000000904 */
[----:B------:R-:W-:Y:S01]  /*95c0*/  FFMA R90, -R53, 1.925963033500011079e-08, R90 ;  /* 0x32a57060355a7823 */ /* 0x000fe2000000015a */
[----:B------:R-:W-:Y:S01]  /*95d0*/  SHF.L.U32 R11, R35, 0x17, RZ ;  /* 0x00000017230b7819 */ /* 0x000fe200000006ff */
[----:B------:R-:W1:Y:S01]  /*95e0*/  MUFU.EX2 R0, R0 ;  /* 0x0000000000007308 */ /* 0x000e620000000800 */
[----:B------:R-:W-:Y:S01]  /*95f0*/  FFMA R31, -R55, 1.925963033500011079e-08, R26 ;  /* 0x32a57060371f7823 */ /* 0x000fe2000000011a */
[----:B------:R-:W-:Y:S01]  /*9600*/  ISETP.GT.U32.AND P2, PT, R28, 0x1ffffff, PT ;  /* 0x01ffffff1c00780c */ /* 0x000fe20003f44070 */
[----:B------:R-:W-:Y:S01]  /*9610*/  FFMA R27, R27, R36, 1 ;  /* 0x3f8000001b1b7423 */ /* 0x000fe20000000024 */
[----:B------:R-:W-:Y:S01]  /*9620*/  SHF.L.U32 R10, R34, 0x17, RZ ;  /* 0x00000017220a7819 */ /* 0x000fe200000006ff */
[----:B------:R-:W-:Y:S01]  /*9630*/  FFMA R11, R11, R30, 1 ;  /* 0x3f8000000b0b7423 */ /* 0x000fe2000000001e */
[----:B------:R-:W-:-:S02]  /*9640*/  SHF.L.U32 R26, R38, 0x17, RZ ;  /* 0x00000017261a7819 */ /* 0x000fc400000006ff */
[----:B------:R-:W2:Y:S01]  /*9650*/  MUFU.EX2 R3, R90 ;  /* 0x0000005a00037308 */ /* 0x000ea20000000800 */
[----:B------:R-:W-:Y:S01]  /*9660*/  FFMA R10, R10, R29, 1 ;  /* 0x3f8000000a0a7423 */ /* 0x000fe2000000001d */
[----:B------:R-:W-:Y:S01]  /*9670*/  SHF.L.U32 R28, R92, 0x17, RZ ;  /* 0x000000175c1c7819 */ /* 0x000fe200000006ff */
[----:B------:R-:W-:Y:S01]  /*9680*/  IMAD.SHL.U32 R29, R96, 0x800000, RZ ;  /* 0x00800000601d7824 */ /* 0x000fe200078e00ff */
[----:B------:R-:W-:Y:S01]  /*9690*/  SHF.L.U32 R30, R98, 0x17, RZ ;  /* 0x00000017621e7819 */ /* 0x000fe200000006ff */
[----:B------:R-:W-:Y:S01]  /*96a0*/  FFMA R26, R26, R33, 1 ;  /* 0x3f8000001a1a7423 */ /* 0x000fe20000000021 */
[----:B------:R-:W-:Y:S01]  /*96b0*/  SHF.L.U32 R32, R102, 0x17, RZ ;  /* 0x0000001766207819 */ /* 0x000fe200000006ff */
[----:B------:R-:W-:Y:S01]  /*96c0*/  FFMA R28, R28, R101, 1 ;  /* 0x3f8000001c1c7423 */ /* 0x000fe20000000065 */
[----:B------:R-:W3:Y:S01]  /*96d0*/  MUFU.EX2 R4, R5 ;  /* 0x0000000500047308 */ /* 0x000ee20000000800 */
[----:B-1----:R-:W-:-:S07]  /*96e0*/  FFMA R29, R29, R0, 1 ;  /* 0x3f8000001d1d7423 */ /* 0x002fce0000000000 */
[----:B------:R1:W4:Y:S01]  /*96f0*/  MUFU.EX2 R35, R31 ;  /* 0x0000001f00237308 */ /* 0x0003220000000800 */
[----:B--2---:R-:W-:Y:S01]  /*9700*/  FFMA R30, R30, R3, 1 ;  /* 0x3f8000001e1e7423 */ /* 0x004fe20000000003 */
[----:B-1----:R-:W-:-:S05]  /*9710*/  SHF.L.U32 R31, R100, 0x17, RZ ;  /* 0x00000017641f7819 */ /* 0x002fca00000006ff */
[----:B---3--:R-:W-:Y:S01]  /*9720*/  FFMA R31, R31, R4, 1 ;  /* 0x3f8000001f1f7423 */ /* 0x008fe20000000004 */
[----:B----4-:R-:W-:Y:S01]  /*9730*/  FFMA R32, R32, R35, 1 ;  /* 0x3f80000020207423 */ /* 0x010fe20000000023 */
[----:B------:R-:W-:Y:S06]  /*9740*/  @P2 BRA `(.L_x_233) ;  /* 0x0000000000142947 */ /* 0x000fec0003800000 */
[----:B------:R-:W-:Y:S02]  /*9750*/  MOV R0, R104 ;  /* 0x0000006800007202 */ /* 0x000fe40000000f00 */
[----:B------:R-:W-:-:S07]  /*9760*/  MOV R4, 0x9780 ;  /* 0x0000978000047802 */ /* 0x000fce0000000f00 */
[----:B------:R-:W-:Y:S05]  /*9770*/  CALL.REL.NOINC `($__internal_0_$__cuda_sm20_rcp_rn_f32_slowpath) ;  /* 0x000000d000187944 */ /* 0x000fea0003c00000 */
[----:B------:R-:W-:Y:S01]  /*9780*/  MOV R33, R0 ;  /* 0x0000000000217202 */ /* 0x000fe20000000f00 */
[----:B------:R-:W-:Y:S06]  /*9790*/  BRA `(.L_x_234) ;  /* 0x0000000000107947 */ /* 0x000fec0003800000 */
.L_x_233:
[----:B------:R-:W1:Y:S02]  /*97a0*/  MUFU.RCP R33, R104 ;  /* 0x0000006800217308 */ /* 0x000e640000001000 */
[----:B-1----:R-:W-:-:S04]  /*97b0*/  FFMA R0, R104, R33, -1 ;  /* 0xbf80000068007423 */ /* 0x002fc80000000021 */
[----:B------:R-:W-:-:S04]  /*97c0*/  FADD.FTZ R0, -R0, -RZ ;  /* 0x800000ff00007221 */ /* 0x000fc80000010100 */
[----:B------:R-:W-:-:S07]  /*97d0*/  FFMA R33, R33, R0, R33 ;  /* 0x0000000021217223 */ /* 0x000fce0000000021 */
.L_x_234:
[----:B------:R-:W-:Y:S05]  /*97e0*/  BSYNC B1 ;  /* 0x0000000000017941 */ /* 0x000fea0003800000 */
.L_x_232:
        /* <DEDUP_REMOVED lines=10> */
.L_x_236:
[----:B------:R-:W1:Y:S02]  /*9890*/  MUFU.RCP R34, R99 ;  /* 0x0000006300227308 */ /* 0x000e640000001000 */
[----:B-1----:R-:W-:-:S04]  /*98a0*/  FFMA R0, R99, R34, -1 ;  /* 0xbf80000063007423 */ /* 0x002fc80000000022 */
[----:B------:R-:W-:-:S04]  /*98b0*/  FADD.FTZ R3, -R0, -RZ ;  /* 0x800000ff00037221 */ /* 0x000fc80000010100 */
[----:B------:R-:W-:-:S07]  /*98c0*/  FFMA R34, R34, R3, R34 ;  /* 0x0000000322227223 */ /* 0x000fce0000000022 */
.L_x_237:
[----:B------:R-:W-:Y:S05]  /*98d0*/  BSYNC B1 ;  /* 0x0000000000017941 */ /* 0x000fea0003800000 */
.L_x_235:
        /* <DEDUP_REMOVED lines=10> */
.L_x_239:
[----:B------:R-:W1:Y:S02]  /*9980*/  MUFU.RCP R35, R94 ;  /* 0x0000005e00237308 */ /* 0x000e640000001000 */
[----:B-1----:R-:W-:-:S04]  /*9990*/  FFMA R0, R94, R35, -1 ;  /* 0xbf8000005e007423 */ /* 0x002fc80000000023 */
[----:B------:R-:W-:-:S04]  /*99a0*/  FADD.FTZ R0, -R0, -RZ ;  /* 0x800000ff00007221 */ /* 0x000fc80000010100 */
[----:B------:R-:W-:-:S07]  /*99b0*/  FFMA R35, R35, R0, R35 ;  /* 0x0000000023237223 */ /* 0x000fce0000000023 */
.L_x_240:
[----:B------:R-:W-:Y:S05]  /*99c0*/  BSYNC B1 ;  /* 0x0000000000017941 */ /* 0x000fea0003800000 */
.L_x_238:
        /* <DEDUP_REMOVED lines=10> */
.L_x_242:
[----:B------:R-:W1:Y:S02]  /*9a70*/  MUFU.RCP R36, R7 ;  /* 0x0000000700247308 */ /* 0x000e640000001000 */
[----:B-1----:R-:W-:-:S04]  /*9a80*/  FFMA R0, R7, R36, -1 ;  /* 0xbf80000007007423 */ /* 0x002fc80000000024 */
[----:B------:R-:W-:-:S04]  /*9a90*/  FADD.FTZ R3, -R0, -RZ ;  /* 0x800000ff00037221 */ /* 0x000fc80000010100 */
[----:B------:R-:W-:-:S07]  /*9aa0*/  FFMA R36, R36, R3, R36 ;  /* 0x0000000324247223 */ /* 0x000fce0000000024 */
.L_x_243:
[----:B------:R-:W-:Y:S05]  /*9ab0*/  BSYNC B1 ;  /* 0x0000000000017941 */ /* 0x000fea0003800000 */
.L_x_241:
        /* <DEDUP_REMOVED lines=10> */
.L_x_245:
[----:B------:R-:W1:Y:S02]  /*9b60*/  MUFU.RCP R0, R37 ;  /* 0x0000002500007308 */ /* 0x000e640000001000 */
[----:B-1----:R-:W-:-:S04]  /*9b70*/  FFMA R3, R37, R0, -1 ;  /* 0xbf80000025037423 */ /* 0x002fc80000000000 */
[----:B------:R-:W-:-:S04]  /*9b80*/  FADD.FTZ R3, -R3, -RZ ;  /* 0x800000ff03037221 */ /* 0x000fc80000010100 */
[----:B------:R-:W-:-:S07]  /*9b90*/  FFMA R7, R0, R3, R0 ;  /* 0x0000000300077223 */ /* 0x000fce0000000000 */
.L_x_246:
[----:B------:R-:W-:Y:S05]  /*9ba0*/  BSYNC B1 ;  /* 0x0000000000017941 */ /* 0x000fea0003800000 */
.L_x_244:
        /* <DEDUP_REMOVED lines=10> */
.L_x_248:
[----:B------:R-:W1:Y:S02]  /*9c50*/  MUFU.RCP R3, R8 ;  /* 0x0000000800037308 */ /* 0x000e640000001000 */
[----:B-1----:R-:W-:-:S04]  /*9c60*/  FFMA R0, R8, R3, -1 ;  /* 0xbf80000008007423 */ /* 0x002fc80000000003 */
[----:B------:R-:W-:-:S04]  /*9c70*/  FADD.FTZ R0, -R0, -RZ ;  /* 0x800000ff00007221 */ /* 0x000fc80000010100 */
[----:B------:R-:W-:-:S07]  /*9c80*/  FFMA R38, R3, R0, R3 ;  /* 0x0000000003267223 */ /* 0x000fce0000000003 */
.L_x_249:
[----:B------:R-:W-:Y:S05]  /*9c90*/  BSYNC B1 ;  /* 0x0000000000017941 */ /* 0x000fea0003800000 */
.L_x_247:
        /* <DEDUP_REMOVED lines=10> */
.L_x_251:
[----:B------:R-:W1:Y:S02]  /*9d40*/  MUFU.RCP R0, R9 ;  /* 0x0000000900007308 */ /* 0x000e640000001000 */
[----:B-1----:R-:W-:-:S04]  /*9d50*/  FFMA R3, R9, R0, -1 ;  /* 0xbf80000009037423 */ /* 0x002fc80000000000 */
[----:B------:R-:W-:-:S04]  /*9d60*/  FADD.FTZ R3, -R3, -RZ ;  /* 0x800000ff03037221 */ /* 0x000fc80000010100 */
[----:B------:R-:W-:-:S07]  /*9d70*/  FFMA R37, R0, R3, R0 ;  /* 0x0000000300257223 */ /* 0x000fce0000000000 */
.L_x_252:
[----:B------:R-:W-:Y:S05]  /*9d80*/  BSYNC B1 ;  /* 0x0000000000017941 */ /* 0x000fea0003800000 */
.L_x_250:
        /* <DEDUP_REMOVED lines=10> */
.L_x_254:
[----:B------:R-:W1:Y:S02]  /*9e30*/  MUFU.RCP R3, R10 ;  /* 0x0000000a00037308 */ /* 0x000e640000001000 */
[----:B-1----:R-:W-:-:S04]  /*9e40*/  FFMA R0, R10, R3, -1 ;  /* 0xbf8000000a007423 */ /* 0x002fc80000000003 */
[----:B------:R-:W-:-:S04]  /*9e50*/  FADD.FTZ R0, -R0, -RZ ;  /* 0x800000ff00007221 */ /* 0x000fc80000010100 */
[----:B------:R-:W-:-:S07]  /*9e60*/  FFMA R8, R3, R0, R3 ;  /* 0x0000000003087223 */ /* 0x000fce0000000003 */
.L_x_255:
[----:B------:R-:W-:Y:S05]  /*9e70*/  BSYNC B1 ;  /* 0x0000000000017941 */ /* 0x000fea0003800000 */
.L_x_253:
        /* <DEDUP_REMOVED lines=10> */
.L_x_257:
[----:B------:R-:W1:Y:S02]  /*9f20*/  MUFU.RCP R0, R11 ;  /* 0x0000000b00007308 */ /* 0x000e640000001000 */
[----:B-1----:R-:W-:-:S04]  /*9f30*/  FFMA R3, R11, R0, -1 ;  /* 0xbf8000000b037423 */ /* 0x002fc80000000000 */
[----:B------:R-:W-:-:S04]  /*9f40*/  FADD.FTZ R3, -R3, -RZ ;  /* 0x800000ff03037221 */ /* 0x000fc80000010100 */
[----:B------:R-:W-:-:S07]  /*9f50*/  FFMA R9, R0, R3, R0 ;  /* 0x0000000300097223 */ /* 0x000fce0000000000 */
.L_x_258:
[----:B------:R-:W-:Y:S05]  /*9f60*/  BSYNC B1 ;  /* 0x0000000000017941 */ /* 0x000fea0003800000 */
.L_x_256:
        /* <DEDUP_REMOVED lines=10> */
.L_x_260:
[----:B------:R-:W1:Y:S02]  /*a010*/  MUFU.RCP R3, R26 ;  /* 0x0000001a00037308 */ /* 0x000e640000001000 */
[----:B-1----:R-:W-:-:S04]  /*a020*/  FFMA R0, R26, R3, -1 ;  /* 0xbf8000001a007423 */ /* 0x002fc80000000003 */
[----:B------:R-:W-:-:S04]  /*a030*/  FADD.FTZ R0, -R0, -RZ ;  /* 0x800000ff00007221 */ /* 0x000fc80000010100 */
[----:B------:R-:W-:-:S07]  /*a040*/  FFMA R10, R3, R0, R3 ;  /* 0x00000000030a7223 */ /* 0x000fce0000000003 */
.L_x_261:
[----:B------:R-:W-:Y:S05]  /*a050*/  BSYNC B1 ;  /* 0x0000000000017941 */ /* 0x000fea0003800000 */
.L_x_259:
        /* <DEDUP_REMOVED lines=10> */
.L_x_263:
[----:B------:R-:W1:Y:S02]  /*a100*/  MUFU.RCP R0, R27 ;  /* 0x0000001b00007308 */ /* 0x000e640000001000 */
[----:B-1----:R-:W-:-:S04]  /*a110*/  FFMA R3, R27, R0, -1 ;  /* 0xbf8000001b037423 */ /* 0x002fc80000000000 */
[----:B------:R-:W-:-:S04]  /*a120*/  FADD.FTZ R3, -R3, -RZ ;  /* 0x800000ff03037221 */ /* 0x000fc80000010100 */
[----:B------:R-:W-:-:S07]  /*a130*/  FFMA R11, R0, R3, R0 ;  /* 0x00000003000b7223 */ /* 0x000fce0000000000 */
.L_x_264:
[----:B------:R-:W-:Y:S05]  /*a140*/  BSYNC B1 ;  /* 0x0000000000017941 */ /* 0x000fea0003800000 */
.L_x_262:
        /* <DEDUP_REMOVED lines=10> */
.L_x_266:
[----:B------:R-:W1:Y:S02]  /*a1f0*/  MUFU.RCP R3, R28 ;  /* 0x0000001c00037308 */ /* 0x000e640000001000 */
[----:B-1----:R-:W-:-:S04]  /*a200*/  FFMA R0, R28, R3, -1 ;  /* 0xbf8000001c007423 */ /* 0x002fc80000000003 */
[----:B------:R-:W-:-:S04]  /*a210*/  FADD.FTZ R0, -R0, -RZ ;  /* 0x800000ff00007221 */ /* 0x000fc80000010100 */
[----:B------:R-:W-:-:S07]  /*a220*/  FFMA R26, R3, R0, R3 ;  /* 0x00000000031a7223 */ /* 0x000fce0000000003 */
.L_x_267:
[----:B------:R-:W-:Y:S05]  /*a230*/  BSYNC B1 ;  /* 0x0000000000017941 */ /* 0x000fea0003800000 */
.L_x_265:
        /* <DEDUP_REMOVED lines=10> */
.L_x_269:
[----:B------:R-:W1:Y:S02]  /*a2e0*/  MUFU.RCP R0, R29 ;  /* 0x0000001d00007308 */ /* 0x000e640000001000 */
[----:B-1----:R-:W-:-:S04]  /*a2f0*/  FFMA R3, R29, R0, -1 ;  /* 0xbf8000001d037423 */ /* 0x002fc80000000000 */
[----:B------:R-:W-:-:S04]  /*a300*/  FADD.FTZ R3, -R3, -RZ ;  /* 0x800000ff03037221 */ /* 0x000fc80000010100 */
[----:B------:R-:W-:-:S07]  /*a310*/  FFMA R27, R0, R3, R0 ;  /* 0x00000003001b7223 */ /* 0x000fce0000000000 */
.L_x_270:
[----:B------:R-:W-:Y:S05]  /*a320*/  BSYNC B1 ;  /* 0x0000000000017941 */ /* 0x000fea0003800000 */
.L_x_268:
        /* <DEDUP_REMOVED lines=10> */
.L_x_272:
[----:B------:R-:W1:Y:S02]  /*a3d0*/  MUFU.RCP R3, R30 ;  /* 0x0000001e00037308 */ /* 0x000e640000001000 */
[----:B-1----:R-:W-:-:S04]  /*a3e0*/  FFMA R0, R30, R3, -1 ;  /* 0xbf8000001e007423 */ /* 0x002fc80000000003 */
[----:B------:R-:W-:-:S04]  /*a3f0*/  FADD.FTZ R0, -R0, -RZ ;  /* 0x800000ff00007221 */ /* 0x000fc80000010100 */
[----:B------:R-:W-:-:S07]  /*a400*/  FFMA R28, R3, R0, R3 ;  /* 0x00000000031c7223 */ /* 0x000fce0000000003 */
.L_x_273:
[----:B------:R-:W-:Y:S05]  /*a410*/  BSYNC B1 ;  /* 0x0000000000017941 */ /* 0x000fea0003800000 */
.L_x_271:
        /* <DEDUP_REMOVED lines=10> */
.L_x_275:
[----:B------:R-:W1:Y:S02]  /*a4c0*/  MUFU.RCP R0, R31 ;  /* 0x0000001f00007308 */ /* 0x000e640000001000 */
[----:B-1----:R-:W-:-:S04]  /*a4d0*/  FFMA R3, R31, R0, -1 ;  /* 0xbf8000001f037423 */ /* 0x002fc80000000000 */
[----:B------:R-:W-:-:S04]  /*a4e0*/  FADD.FTZ R3, -R3, -RZ ;  /* 0x800000ff03037221 */ /* 0x000fc80000010100 */
[----:B------:R-:W-:-:S07]  /*a4f0*/  FFMA R29, R0, R3, R0 ;  /* 0x00000003001d7223 */ /* 0x000fce0000000000 */
.L_x_276:
[----:B------:R-:W-:Y:S05]  /*a500*/  BSYNC B1 ;  /* 0x0000000000017941 */ /* 0x000fea0003800000 */
.L_x_274:
        /* <DEDUP_REMOVED lines=8> */
[----:B------:R-:W-:Y:S05]  /*a590*/  BRA `(.L_x_279) ;  /* 0x0000000000107947 */ /* 0x000fea0003800000 */
.L_x_278:
[----:B------:R-:W1:Y:S02]  /*a5a0*/  MUFU.RCP R3, R32 ;  /* 0x0000002000037308 */ /* 0x000e640000001000 */
[----:B-1----:R-:W-:-:S04]  /*a5b0*/  FFMA R0, R32, R3, -1 ;  /* 0xbf80000020007423 */ /* 0x002fc80000000003 */
[----:B------:R-:W-:-:S04]  /*a5c0*/  FADD.FTZ R0, -R0, -RZ ;  /* 0x800000ff00007221 */ /* 0x000fc80000010100 */
[----:B------:R-:W-:-:S07]  /*a5d0*/  FFMA R0, R3, R0, R3 ;  /* 0x0000000003007223 */ /* 0x000fce0000000003 */
.L_x_279:
[----:B------:R-:W-:Y:S05]  /*a5e0*/  BSYNC B1 ;  /* 0x0000000000017941 */ /* 0x000fea0003800000 */
.L_x_277:
        /* <DEDUP_REMOVED lines=40> */
[----:B------:R-:W-:Y:S02]  /*a870*/  UIADD3 UR8, UR52, 0x6200, URZ ;  /* 0x0000620034087890 */ /* 0x000fe4000fffe03f */
[----:B------:R-:W-:Y:S01]  /*a880*/  UIADD3.X UR7, URZ, UR55, URZ, UP0, !UPT ;  /* 0x000000373f077290 */ /* 0x000fe200087fe43f */
[----:B------:R-:W-:-:S08]  /*a890*/  UMOV UR11, UR47 ;  /* 0x0000002f000b7c82 */ /* 0x000fd00008000000 */
[----:B------:R2:W-:Y:S01]  /*a8a0*/  UTMASTG.3D [UR8], [UR6] ;  /* 0x00000008060073b5 */ /* 0x0005e20008010000 */
[----:B------:R0:W-:Y:S01]  /*a8b0*/  UTMACMDFLUSH ;  /* 0x00000000000079b7 */ /* 0x0001e20000000000 */
[----:B--2---:R-:W-:-:S04]  /*a8c0*/  DEPBAR.LE SB0, 0x1 ;  /* 0x000080400000791a */ /* 0x004fc80000000000 */
.L_x_281:
[----:B------:R-:W-:Y:S05]  /*a8d0*/  BSYNC B0 ;  /* 0x0000000000007941 */ /* 0x000fea0003800000 */
.L_x_280:
[----:B-1----:R-:W-:Y:S01]  /*a8e0*/  IADD3 R0, R20, 0x6200, RZ ;  /* 0x0000620014007810 */ /* 0x002fe20007ffe0ff */
[----:B------:R-:W-:Y:S03]  /*a8f0*/  BAR.SYNC.DEFER_BLOCKING 0x1, 0x100 ;  /* 0x0044000000007b1d */ /* 0x000fe60000010000 */
[----:B------:R-:W-:-:S03]  /*a900*/  LEA R7, R155, R0, 0x1 ;  /* 0x000000009b077211 */ /* 0x000fc600078e08ff */
[----:B------:R-:W-:Y:S04]  /*a910*/  BSSY B0, `(.L_x_282) ;  /* 0x0000009000007945 */ /* 0x000fe80003800000 */
[----:B------:R-:W-:Y:S05]  /*a920*/  @P0 BRA `(.L_x_283) ;  /* 0x00000000001c0947 */ /* 0x000fea0003800000 */
[----:B------:R-:W-:-:S13]  /*a930*/  ISETP.NE.AND P2, PT, R158, 0x3, PT ;  /* 0x000000039e00780c */ /* 0x000fda0003f45270 */
[----:B------:R-:W-:Y:S05]  /*a940*/  @!P2 BRA `(.L_x_284) ;  /* 0x000000000004a947 */ /* 0x000fea0003800000 */
[----:B------:R-:W-:Y:S01]  /*a950*/  BPT.TRAP 0x1 ;  /* 0x000000040000795c */ /* 0x000fe20000300000 */
.L_x_284:
[----:B------:R-:W-:-:S04]  /*a960*/  ULEA UR4, UR5, UR52, 0x3 ;  /* 0x0000003405047291 */ /* 0x000fc8000f8e183f */
[----:B------:R-:W-:-:S04]  /*a970*/  UIADD3 UR4, UR4, 0x60, URZ ;  /* 0x0000006004047890 */ /* 0x000fc8000fffe03f */
[----:B------:R-:W-:-:S09]  /*a980*/  UPRMT UR4, UR51, 0x654, UR4 ;  /* 0x0000065433047896 */ /* 0x000fd20008000004 */
[----:B------:R-:W-:Y:S03]  /*a990*/  SYNCS.ARRIVE.TRANS64.RED.A1T0 RZ, [UR4], RZ ;  /* 0x000000ffffff79a7 */ /* 0x000fe60008100404 */
.L_x_283:
[----:B------:R-:W-:Y:S05]  /*a9a0*/  BSYNC B0 ;  /* 0x0000000000007941 */ /* 0x000fea0003800000 */
.L_x_282:
        /* <DEDUP_REMOVED lines=8> */
.L_x_287:
        /* <DEDUP_REMOVED lines=8> */
.L_x_624:
[----:B------:R-:W-:Y:S05]  /*aab0*/  BSYNC B1 ;  /* 0x0000000000017941 */ /* 0x000fea0003800000 */
.L_x_288:
[----:B------:R-:W-:Y:S05]  /*aac0*/  @P1 BRA `(.L_x_290) ;  /* 0x0000000000941947 */ /* 0x000fea0003800000 */
[----:B------:R-:W-:Y:S01]  /*aad0*/  LEA R14, R12, R97, 0xd ;  /* 0x000000610c0e7211 */ /* 0x000fe200078e68ff */
[----:B------:R-:W-:Y:S05]  /*aae0*/  WARPSYNC.ALL ;  /* 0x0000000000007948 */ /* 0x000fea0003800000 */
[----:B------:R-:W-:Y:S01]  /*aaf0*/  LEA R33, R155, R14, 0x1 ;  /* 0x0000000e9b217211 */ /* 0x000fe200078e08ff */
[----:B------:R-:W1:Y:S05]  /*ab00*/  LDSM.16.M88.4 R8, [R14] ;  /* 0x000000000e08783b */ /* 0x000e6a0000000200 */
[----:B------:R-:W2:Y:S01]  /*ab10*/  LDSM.16.M88.4 R32, [R33] ;  /* 0x000000002120783b */ /* 0x000ea20000000200 */
[----:B-1----:R-:W-:Y:S01]  /*ab20*/  IMAD.U32 R0, R8, 0x10000, RZ ;  /* 0x0001000008007824 */ /* 0x002fe200078e00ff */
[----:B------:R-:W-:-:S02]  /*ab30*/  SHF.L.U32 R26, R10, 0x10, RZ ;  /* 0x000000100a1a7819 */ /* 0x000fc400000006ff */
[----:B------:R-:W-:Y:S01]  /*ab40*/  LOP3.LUT R8, R8, 0xffff0000, RZ, 0xc0, !PT ;  /* 0xffff000008087812 */ /* 0x000fe200078ec0ff */
[----:B------:R-:W-:Y:S01]  /*ab50*/  FMUL R13, R157, R0 ;  /* 0x000000009d0d7220 */ /* 0x000fe20000400000 */
[----:B--2---:R-:W-:Y:S01]  /*ab60*/  SHF.L.U32 R36, R32, 0x10, RZ ;  /* 0x0000001020247819 */ /* 0x004fe200000006ff */
[----:B------:R-:W-:Y:S01]  /*ab70*/  IMAD.U32 R44, R35, 0x10000, RZ ;  /* 0x00010000232c7824 */ /* 0x000fe200078e00ff */
        /* <DEDUP_REMOVED lines=25> */
[----:B------:R-:W-:-:S07]  /*ad10*/  FMUL R171, R157, R46 ;  /* 0x0000002e9dab7220 */ /* 0x000fce0000400000 */
.L_x_290:
[----:B------:R-:W-:Y:S02]  /*ad20*/  LOP3.LUT R25, R25, R48, RZ, 0x3c, !PT ;  /* 0x0000003019197212 */ /* 0x000fe400078e3cff */
[----:B------:R-:W-:-:S07]  /*ad30*/  SEL R12, R5, RZ, P3 ;  /* 0x000000ff050c7207 */ /* 0x000fce0001800000 */
.L_x_286:
[----:B------:R-:W-:Y:S05]  /*ad40*/  BSYNC B0 ;  /* 0x0000000000007941 */ /* 0x000fea0003800000 */
.L_x_285:
[----:B------:R-:W-:Y:S01]  /*ad50*/  MOV R48, 0x3bbb989d ;  /* 0x3bbb989d00307802 */ /* 0x000fe20000000f00 */
[C---:B------:R-:W-:Y:S01]  /*ad60*/  FFMA R121, R156.reuse, R121, R14 ;  /* 0x000000799c797223 */ /* 0x040fe2000000000e */
[----:B------:R-:W-:Y:S01]  /*ad70*/  MOV R49, 0x437c0000 ;  /* 0x437c000000317802 */ /* 0x000fe20000000f00 */
[C---:B------:R-:W-:Y:S01]  /*ad80*/  FFMA R122, R156.reuse, R122, R15 ;  /* 0x0000007a9c7a7223 */ /* 0x040fe2000000000f */
[C---:B------:R-:W-:Y:S01]  /*ad90*/  FFMA R120, R156.reuse, R120, R13 ;  /* 0x000000789c787223 */ /* 0x040fe2000000000d */
[-C--:B------:R-:W-:Y:S01]  /*ada0*/  FFMA.SAT R4, -R121, R48.reuse, 0.5 ;  /* 0x3f00000079047423 */ /* 0x080fe20000002130 */
[----:B------:R-:W-:Y:S01]  /*adb0*/  FFMA R123, R156, R123, R21 ;  /* 0x0000007b9c7b7223 */ /* 0x000fe20000000015 */
[-C--:B------:R-:W-:Y:S01]  /*adc0*/  FFMA.SAT R5, -R122, R48.reuse, 0.5 ;  /* 0x3f0000007a057423 */ /* 0x080fe20000002130 */
[-C--:B-1----:R-:W-:Y:S01]  /*add0*/  FFMA.SAT R0, -R120, R48.reuse, 0.5 ;  /* 0x3f00000078007423 */ /* 0x082fe20000002130 */
[-C--:B------:R-:W-:Y:S01]  /*ade0*/  FFMA.RM R4, R4, R49.reuse, 12582913 ;  /* 0x4b40000104047423 */ /* 0x080fe20000004031 */
[----:B------:R-:W-:Y:S01]  /*adf0*/  FFMA.SAT R10, -R123, R48, 0.5 ;  /* 0x3f0000007b0a7423 */ /* 0x000fe20000002130 */
[----:B------:R-:W-:Y:S01]  /*ae00*/  FFMA.RM R9, R5, R49, 12582913 ;  /* 0x4b40000105097423 */ /* 0x000fe20000004031 */
[----:B------:R-:W-:Y:S01]  /*ae10*/  FFMA R125, R156, R125, R159 ;  /* 0x0000007d9c7d7223 */ /* 0x000fe2000000009f */
[----:B------:R-:W-:Y:S01]  /*ae20*/  FADD R8, R4, -12583039 ;  /* 0xcb40007f04087421 */ /* 0x000fe20000000000 */
[-C--:B------:R-:W-:Y:S01]  /*ae30*/  FFMA.RM R0, R0, R49.reuse, 12582913 ;  /* 0x4b40000100007423 */ /* 0x080fe20000004031 */
[----:B------:R-:W-:Y:S01]  /*ae40*/  FADD R5, R9, -12583039 ;  /* 0xcb40007f09057421 */ /* 0x000fe20000000000 */
[C---:B------:R-:W-:Y:S01]  /*ae50*/  FFMA R124, R156.reuse, R124, R23 ;  /* 0x0000007c9c7c7223 */ /* 0x040fe20000000017 */
[----:B------:R-:W-:Y:S01]  /*ae60*/  FFMA R8, -R121, 1.4426950216293334961, -R8 ;  /* 0x3fb8aa3b79087823 */ /* 0x000fe20000000908 */
[----:B------:R-:W-:Y:S01]  /*ae70*/  FFMA R126, R156, R126, R89 ;  /* 0x0000007e9c7e7223 */ /* 0x000fe20000000059 */
[-C--:B------:R-:W-:Y:S01]  /*ae80*/  FFMA.RM R26, R10, R49.reuse, 12582913 ;  /* 0x4b4000010a1a7423 */ /* 0x080fe20000004031 */
[-C--:B------:R-:W-:Y:S01]  /*ae90*/  FFMA.SAT R30, -R125, R48.reuse, 0.5 ;  /* 0x3f0000007d1e7423 */ /* 0x080fe20000002130 */
[----:B------:R-:W-:Y:S01]  /*aea0*/  FADD R3, R0, -12583039 ;  /* 0xcb40007f00037421 */ /* 0x000fe20000000000 */
[----:B------:R-:W-:Y:S01]  /*aeb0*/  FFMA R11, -R122, 1.4426950216293334961, -R5 ;  /* 0x3fb8aa3b7a0b7823 */ /* 0x000fe20000000905 */
[-C--:B------:R-:W-:Y:S01]  /*aec0*/  FFMA.SAT R27, -R124, R48.reuse, 0.5 ;  /* 0x3f0000007c1b7423 */ /* 0x080fe20000002130 */
[----:B------:R-:W-:Y:S01]  /*aed0*/  FFMA R8, -R121, 1.925963033500011079e-08, R8 ;  /* 0x32a5706079087823 */ /* 0x000fe20000000108 */
[-C--:B------:R-:W-:Y:S01]  /*aee0*/  FFMA.SAT R32, -R126, R48.reuse, 0.5 ;  /* 0x3f0000007e207423 */ /* 0x080fe20000002130 */
[----:B------:R-:W-:Y:S01]  /*aef0*/  FADD R10, R26, -12583039 ;  /* 0xcb40007f1a0a7421 */ /* 0x000fe20000000000 */
[----:B------:R-:W-:Y:S01]  /*af00*/  FFMA.RM R30, R30, R49, 12582913 ;  /* 0x4b4000011e1e7423 */ /* 0x000fe20000004031 */
[----:B------:R-:W-:Y:S01]  /*af10*/  FFMA R3, -R120, 1.4426950216293334961, -R3 ;  /* 0x3fb8aa3b78037823 */ /* 0x000fe20000000903 */
[----:B------:R-:W-:Y:S01]  /*af20*/  FFMA R127, R156, R127, R161 ;  /* 0x0000007f9c7f7223 */ /* 0x000fe200000000a1 */
[----:B------:R-:W-:Y:S01]  /*af30*/  FFMA R11, -R122, 1.925963033500011079e-08, R11 ;  /* 0x32a570607a0b7823 */ /* 0x000fe2000000010b */
[-C--:B------:R-:W-:Y:S01]  /*af40*/  FFMA.RM R29, R27, R49.reuse, 12582913 ;  /* 0x4b4000011b1d7423 */ /* 0x080fe20000004031 */
[----:B------:R1:W-:Y:S01]  /*af50*/  MUFU.EX2 R5, R8 ;  /* 0x0000000800057308 */ /* 0x0003e20000000800 */
[----:B------:R-:W-:Y:S01]  /*af60*/  FFMA.RM R33, R32, R49, 12582913 ;  /* 0x4b40000120217423 */ /* 0x000fe20000004031 */
[----:B------:R-:W-:Y:S01]  /*af70*/  FFMA R28, -R123, 1.4426950216293334961, -R10 ;  /* 0x3fb8aa3b7b1c7823 */ /* 0x000fe2000000090a */
[----:B------:R-:W-:Y:S01]  /*af80*/  FFMA R3, -R120, 1.925963033500011079e-08, R3 ;  /* 0x32a5706078037823 */ /* 0x000fe20000000103 */
[----:B------:R-:W-:Y:S01]  /*af90*/  FFMA.SAT R34, -R127, R48, 0.5 ;  /* 0x3f0000007f227423 */ /* 0x000fe20000002130 */
[C---:B------:R-:W-:Y:S01]  /*afa0*/  FFMA R129, R156.reuse, R129, R165 ;  /* 0x000000819c817223 */ /* 0x040fe200000000a5 */
[----:B------:R-:W-:Y:S01]  /*afb0*/  FADD R27, R29, -12583039 ;  /* 0xcb40007f1d1b7421 */ /* 0x000fe20000000000 */
[----:B------:R-:W-:Y:S01]  /*afc0*/  FFMA R128, R156, R128, R163 ;  /* 0x000000809c807223 */ /* 0x000fe200000000a3 */
[----:B------:R2:W-:Y:S01]  /*afd0*/  MUFU.EX2 R10, R11 ;  /* 0x0000000b000a7308 */ /* 0x0005e20000000800 */
[----:B-1----:R-:W-:Y:S01]  /*afe0*/  FADD R8, R30, -12583039 ;  /* 0xcb40007f1e087421 */ /* 0x002fe20000000000 */
[----:B------:R-:W-:Y:S01]  /*aff0*/  FFMA R28, -R123, 1.925963033500011079e-08, R28 ;  /* 0x32a570607b1c7823 */ /* 0x000fe2000000011c */
[----:B------:R-:W-:Y:S01]  /*b000*/  FFMA R130, R156, R130, R91 ;  /* 0x000000829c827223 */ /* 0x000fe2000000005b */
[-C--:B------:R-:W-:Y:S01]  /*b010*/  FFMA.RM R34, R34, R49.reuse, 12582913 ;  /* 0x4b40000122227423 */ /* 0x080fe20000004031 */
[----:B------:R-:W-:Y:S01]  /*b020*/  FFMA R32, -R125, 1.4426950216293334961, -R8 ;  /* 0x3fb8aa3b7d207823 */ /* 0x000fe20000000908 */
[-C--:B------:R-:W-:Y:S01]  /*b030*/  FFMA.SAT R38, -R129, R48.reuse, 0.5 ;  /* 0x3f00000081267423 */ /* 0x080fe20000002130 */
[----:B------:R-:W-:Y:S01]  /*b040*/  FFMA R31, -R124, 1.4426950216293334961, -R27 ;  /* 0x3fb8aa3b7c1f7823 */ /* 0x000fe2000000091b */
[----:B------:R-:W1:Y:S01]  /*b050*/  MUFU.EX2 R3, R3 ;  /* 0x0000000300037308 */ /* 0x000e620000000800 */
[----:B--2---:R-:W-:Y:S01]  /*b060*/  FADD R11, R33, -12583039 ;  /* 0xcb40007f210b7421 */ /* 0x004fe20000000000 */
[-C--:B------:R-:W-:Y:S01]  /*b070*/  FFMA.SAT R36, -R128, R48.reuse, 0.5 ;  /* 0x3f00000080247423 */ /* 0x080fe20000002130 */
[----:B------:R-:W-:Y:S01]  /*b080*/  FFMA R32, -R125, 1.925963033500011079e-08, R32 ;  /* 0x32a570607d207823 */ /* 0x000fe20000000120 */
[-C--:B------:R-:W-:Y:S01]  /*b090*/  FFMA.SAT R40, -R130, R48.reuse, 0.5 ;  /* 0x3f00000082287423 */ /* 0x080fe20000002130 */
[----:B------:R-:W-:Y:S01]  /*b0a0*/  FFMA R35, -R126, 1.4426950216293334961, -R11 ;  /* 0x3fb8aa3b7e237823 */ /* 0x000fe2000000090b */
[----:B------:R-:W-:Y:S01]  /*b0b0*/  FFMA.RM R38, R38, R49, 12582913 ;  /* 0x4b40000126267423 */ /* 0x000fe20000004031 */
[----:B------:R-:W-:Y:S01]  /*b0c0*/  FFMA R31, -R124, 1.925963033500011079e-08, R31 ;  /* 0x32a570607c1f7823 */ /* 0x000fe2000000011f */
[----:B------:R2:W-:Y:S01]  /*b0d0*/  MUFU.EX2 R27, R28 ;  /* 0x0000001c001b7308 */ /* 0x0005e20000000800 */
[----:B------:R-:W-:Y:S01]  /*b0e0*/  FFMA R131, R156, R131, R167 ;  /* 0x000000839c837223 */ /* 0x000fe200000000a7 */
[----:B------:R-:W-:Y:S01]  /*b0f0*/  FFMA R35, -R126, 1.925963033500011079e-08, R35 ;  /* 0x32a570607e237823 */ /* 0x000fe20000000123 */
[-C--:B------:R-:W-:Y:S01]  /*b100*/  FFMA.RM R37, R36, R49.reuse, 12582913 ;  /* 0x4b40000124257423 */ /* 0x080fe20000004031 */
[----:B------:R-:W-:Y:S01]  /*b110*/  FFMA.RM R41, R40, R49, 12582913 ;  /* 0x4b40000128297423 */ /* 0x000fe20000004031 */
[C---:B------:R-:W-:Y:S01]  /*b120*/  FFMA R133, R156.reuse, R133, R169 ;  /* 0x000000859c857223 */ /* 0x040fe200000000a9 */
[----:B------:R-:W-:Y:S01]  /*b130*/  FFMA.SAT R42, -R131, R48, 0.5 ;  /* 0x3f000000832a7423 */ /* 0x000fe20000002130 */
[----:B------:R-:W-:Y:S01]  /*b140*/  FFMA R132, R156, R132, R93 ;  /* 0x000000849c847223 */ /* 0x000fe2000000005d */
[----:B------:R3:W-:Y:S01]  /*b150*/  MUFU.EX2 R11, R32 ;  /* 0x00000020000b7308 */ /* 0x0007e20000000800 */
[----:B--2---:R-:W-:Y:S01]  /*b160*/  FADD R28, R34, -12583039 ;  /* 0xcb40007f221c7421 */ /* 0x004fe20000000000 */
[C---:B------:R-:W-:Y:S01]  /*b170*/  FFMA R134, R156.reuse, R134, R95 ;  /* 0x000000869c867223 */ /* 0x040fe2000000005f */
[-C--:B------:R-:W-:Y:S01]  /*b180*/  FFMA.SAT R46, -R133, R48.reuse, 0.5 ;  /* 0x3f000000852e7423 */ /* 0x080fe20000002130 */
[----:B------:R-:W-:Y:S01]  /*b190*/  FFMA R135, R156, R135, R171 ;  /* 0x000000879c877223 */ /* 0x000fe200000000ab */
[C---:B------:R-:W-:Y:S01]  /*b1a0*/  FFMA R36, -R127.reuse, 1.4426950216293334961, -R28 ;  /* 0x3fb8aa3b7f247823 */ /* 0x040fe2000000091c */
[-C--:B------:R-:W-:Y:S01]  /*b1b0*/  FFMA.RM R42, R42, R49.reuse, 12582913 ;  /* 0x4b4000012a2a7423 */ /* 0x080fe20000004031 */
[----:B------:R-:W-:Y:S01]  /*b1c0*/  SHF.L.U32 R0, R0, 0x17, RZ ;  /* 0x0000001700007819 */ /* 0x000fe200000006ff */
[----:B------:R2:W4:Y:S01]  /*b1d0*/  MUFU.EX2 R8, R31 ;  /* 0x0000001f00087308 */ /* 0x0005220000000800 */
[----:B---3--:R-:W-:Y:S01]  /*b1e0*/  FADD R32, R38, -12583039 ;  /* 0xcb40007f26207421 */ /* 0x008fe20000000000 */
[----:B------:R-:W-:Y:S01]  /*b1f0*/  FFMA R36, -R127, 1.925963033500011079e-08, R36 ;  /* 0x32a570607f247823 */ /* 0x000fe20000000124 */
[-C--:B------:R-:W-:Y:S01]  /*b200*/  FFMA.SAT R44, -R132, R48.reuse, 0.5 ;  /* 0x3f000000842c7423 */ /* 0x080fe20000002130 */
[-C--:B------:R-:W-:Y:S01]  /*b210*/  FFMA.SAT R47, -R134, R48.reuse, 0.5 ;  /* 0x3f000000862f7423 */ /* 0x080fe20000002130 */
[----:B------:R-:W-:Y:S01]  /*b220*/  FFMA R40, -R129, 1.4426950216293334961, -R32 ;  /* 0x3fb8aa3b81287823 */ /* 0x000fe20000000920 */
[----:B------:R-:W-:Y:S01]  /*b230*/  FFMA.RM R46, R46, R49, 12582913 ;  /* 0x4b4000012e2e7423 */ /* 0x000fe20000004031 */
[----:B------:R-:W-:Y:S01]  /*b240*/  FFMA.SAT R48, -R135, R48, 0.5 ;  /* 0x3f00000087307423 */ /* 0x000fe20000002130 */
[----:B------:R3:W5:Y:S01]  /*b250*/  MUFU.EX2 R28, R35 ;  /* 0x00000023001c7308 */ /* 0x0007620000000800 */
[----:B--2---:R-:W-:Y:S01]  /*b260*/  FADD R31, R37, -12583039 ;  /* 0xcb40007f251f7421 */ /* 0x004fe20000000000 */
[----:B------:R-:W-:Y:S01]  /*b270*/  FFMA R40, -R129, 1.925963033500011079e-08, R40 ;  /* 0x32a5706081287823 */ /* 0x000fe20000000128 */
[----:B-1----:R-:W-:Y:S01]  /*b280*/  FFMA R50, R0, R3, 1 ;  /* 0x3f80000000327423 */ /* 0x002fe20000000003 */
[----:B------:R-:W-:Y:S01]  /*b290*/  SHF.L.U32 R4, R4, 0x17, RZ ;  /* 0x0000001704047819 */ /* 0x000fe200000006ff */
[----:B------:R-:W-:Y:S01]  /*b2a0*/  FFMA R39, -R128, 1.4426950216293334961, -R31 ;  /* 0x3fb8aa3b80277823 */ /* 0x000fe2000000091f */
[----:B------:R-:W-:Y:S01]  /*b2b0*/  FADD R0, R46, -12583039 ;  /* 0xcb40007f2e007421 */ /* 0x000fe20000000000 */
[-C--:B------:R-:W-:Y:S01]  /*b2c0*/  FFMA.RM R45, R44, R49.reuse, 12582913 ;  /* 0x4b4000012c2d7423 */ /* 0x080fe20000004031 */
[----:B------:R1:W-:Y:S01]  /*b2d0*/  MUFU.EX2 R31, R36 ;  /* 0x00000024001f7308 */ /* 0x0003e20000000800 */
[----:B---3--:R-:W-:Y:S01]  /*b2e0*/  FADD R35, R41, -12583039 ;  /* 0xcb40007f29237421 */ /* 0x008fe20000000000 */
[----:B------:R-:W-:Y:S01]  /*b2f0*/  FFMA R39, -R128, 1.925963033500011079e-08, R39 ;  /* 0x32a5706080277823 */ /* 0x000fe20000000127 */
[-C--:B------:R-:W-:Y:S01]  /*b300*/  FFMA.RM R48, R48, R49.reuse, 12582913 ;  /* 0x4b40000130307423 */ /* 0x080fe20000004031 */
[----:B------:R-:W-:Y:S01]  /*b310*/  FFMA R0, -R133, 1.4426950216293334961, -R0 ;  /* 0x3fb8aa3b85007823 */ /* 0x000fe20000000900 */
[----:B------:R-:W-:Y:S01]  /*b320*/  FFMA R43, -R130, 1.4426950216293334961, -R35 ;  /* 0x3fb8aa3b822b7823 */ /* 0x000fe20000000923 */
[----:B------:R-:W-:Y:S01]  /*b330*/  SHF.L.U32 R9, R9, 0x17, RZ ;  /* 0x0000001709097819 */ /* 0x000fe200000006ff */
[----:B------:R-:W-:Y:S01]  /*b340*/  IMAD.SHL.U32 R29, R29, 0x800000, RZ ;  /* 0x008000001d1d7824 */ /* 0x000fe200078e00ff */
[----:B------:R2:W-:Y:S01]  /*b350*/  MUFU.EX2 R35, R40 ;  /* 0x0000002800237308 */ /* 0x0005e20000000800 */
[----:B-1----:R-:W-:Y:S01]  /*b360*/  FADD R36, R42, -12583039 ;  /* 0xcb40007f2a247421 */ /* 0x002fe20000000000 */
[----:B------:R-:W-:Y:S01]  /*b370*/  FFMA R43, -R130, 1.925963033500011079e-08, R43 ;  /* 0x32a57060822b7823 */ /* 0x000fe2000000012b */
[----:B------:R-:W-:Y:S01]  /*b380*/  FFMA R0, -R133, 1.925963033500011079e-08, R0 ;  /* 0x32a5706085007823 */ /* 0x000fe20000000100 */
[----:B------:R-:W-:Y:S01]  /*b390*/  SHF.L.U32 R26, R26, 0x17, RZ ;  /* 0x000000171a1a7819 */ /* 0x000fe200000006ff */
[----:B------:R-:W-:Y:S01]  /*b3a0*/  FFMA R44, -R131, 1.4426950216293334961, -R36 ;  /* 0x3fb8aa3b832c7823 */ /* 0x000fe20000000924 */
[----:B------:R-:W-:Y:S01]  /*b3b0*/  SHF.L.U32 R33, R33, 0x17, RZ ;  /* 0x0000001721217819 */ /* 0x000fe200000006ff */
[----:B----4-:R-:W-:Y:S01]  /*b3c0*/  FFMA R52, R29, R8, 1 ;  /* 0x3f8000001d347423 */ /* 0x010fe20000000008 */
[----:B------:R1:W3:Y:S01]  /*b3d0*/  MUFU.EX2 R36, R43 ;  /* 0x0000002b00247308 */ /* 0x0002e20000000800 */
[----:B--2---:R-:W-:Y:S01]  /*b3e0*/  FFMA.RM R40, R47, R49, 12582913 ;  /* 0x4b4000012f287423 */ /* 0x004fe20000004031 */
[----:B------:R-:W-:Y:S01]  /*b3f0*/  FFMA R44, -R131, 1.925963033500011079e-08, R44 ;  /* 0x32a57060832c7823 */ /* 0x000fe2000000012c */
[----:B------:R-:W-:Y:S01]  /*b400*/  FFMA R49, R26, R27, 1 ;  /* 0x3f8000001a317423 */ /* 0x000fe2000000001b */
[----:B-----5:R-:W-:Y:S01]  /*b410*/  FFMA R54, R33, R28, 1 ;  /* 0x3f80000021367423 */ /* 0x020fe2000000001c */
[----:B------:R-:W-:Y:S01]  /*b420*/  FADD R3, R40, -12583039 ;  /* 0xcb40007f28037421 */ /* 0x000fe20000000000 */
[----:B------:R-:W-:Y:S01]  /*b430*/  SHF.L.U32 R37, R37, 0x17, RZ ;  /* 0x0000001725257819 */ /* 0x000fe200000006ff */
[----:B------:R-:W-:Y:S01]  /*b440*/  IMAD.SHL.U32 R29, R41, 0x800000, RZ ;  /* 0x00800000291d7824 */ /* 0x000fe200078e00ff */
[----:B------:R2:W4:Y:S01]  /*b450*/  MUFU.EX2 R32, R39 ;  /* 0x0000002700207308 */ /* 0x0005220000000800 */
[----:B-1----:R-:W-:Y:S01]  /*b460*/  FFMA R43, R4, R5, 1 ;  /* 0x3f800000042b7423 */ /* 0x002fe20000000005 */
[----:B------:R-:W-:Y:S01]  /*b470*/  FADD R4, R48, -12583039 ;  /* 0xcb40007f30047421 */ /* 0x000fe20000000000 */
[----:B------:R-:W-:Y:S01]  /*b480*/  FFMA R5, -R134, 1.4426950216293334961, -R3 ;  /* 0x3fb8aa3b86057823 */ /* 0x000fe20000000903 */
[----:B------:R-:W-:Y:S01]  /*b490*/  SHF.L.U32 R30, R30, 0x17, RZ ;  /* 0x000000171e1e7819 */ /* 0x000fe200000006ff */
[----:B------:R-:W-:Y:S01]  /*b4a0*/  BSSY B1, `(.L_x_291) ;  /* 0x000002b000017945 */ /* 0x000fe20003800000 */
[----:B------:R-:W-:Y:S01]  /*b4b0*/  FFMA R4, -R135, 1.4426950216293334961, -R4 ;  /* 0x3fb8aa3b87047823 */ /* 0x000fe20000000904 */
[----:B------:R-:W-:Y:S01]  /*b4c0*/  FFMA R5, -R134, 1.925963033500011079e-08, R5 ;  /* 0x32a5706086057823 */ /* 0x000fe20000000105 */
[----:B------:R1:W-:Y:S01]  /*b4d0*/  MUFU.EX2 R3, R0 ;  /* 0x0000000000037308 */ /* 0x0003e20000000800 */
[----:B--2---:R-:W-:Y:S01]  /*b4e0*/  FADD R39, R45, -12583039 ;  /* 0xcb40007f2d277421 */ /* 0x004fe20000000000 */
[----:B------:R-:W-:Y:S01]  /*b4f0*/  FFMA R4, -R135, 1.925963033500011079e-08, R4 ;  /* 0x32a5706087047823 */ /* 0x000fe20000000104 */
[----:B------:R-:W-:Y:S01]  /*b500*/  SHF.L.U32 R34, R34, 0x17, RZ ;  /* 0x0000001722227819 */ /* 0x000fe200000006ff */
[----:B------:R-:W-:Y:S01]  /*b510*/  FFMA R51, R30, R11, 1 ;  /* 0x3f8000001e337423 */ /* 0x000fe2000000000b */
[----:B------:R-:W-:Y:S01]  /*b520*/  FFMA R47, -R132, 1.4426950216293334961, -R39 ;  /* 0x3fb8aa3b842f7823 */ /* 0x000fe20000000927 */
[----:B------:R-:W-:Y:S01]  /*b530*/  SHF.L.U32 R38, R38, 0x17, RZ ;  /* 0x0000001726267819 */ /* 0x000fe200000006ff */
[----:B---3--:R-:W-:Y:S01]  /*b540*/  FFMA R29, R29, R36, 1 ;  /* 0x3f8000001d1d7423 */ /* 0x008fe20000000024 */
[----:B------:R2:W3:Y:S01]  /*b550*/  MUFU.EX2 R39, R44 ;  /* 0x0000002c00277308 */ /* 0x0004e20000000800 */
[----:B------:R-:W-:Y:S01]  /*b560*/  FFMA R47, -R132, 1.925963033500011079e-08, R47 ;  /* 0x32a57060842f7823 */ /* 0x000fe2000000012f */
[----:B-1----:R-:W-:Y:S01]  /*b570*/  IADD3 R0, R50, 0x1800000, RZ ;  /* 0x0180000032007810 */ /* 0x002fe20007ffe0ff */
[----:B----4-:R-:W-:Y:S01]  /*b580*/  FFMA R90, R37, R32, 1 ;  /* 0x3f800000255a7423 */ /* 0x010fe20000000020 */
[----:B------:R-:W-:Y:S01]  /*b590*/  SHF.L.U32 R42, R42, 0x17, RZ ;  /* 0x000000172a2a7819 */ /* 0x000fe200000006ff */
[----:B------:R-:W-:Y:S01]  /*b5a0*/  FFMA R41, R34, R31, 1 ;  /* 0x3f80000022297423 */ /* 0x000fe2000000001f */
[----:B------:R-:W-:Y:S01]  /*b5b0*/  LOP3.LUT R0, R0, 0x7f800000, RZ, 0xc0, !PT ;  /* 0x7f80000000007812 */ /* 0x000fe200078ec0ff */
[----:B------:R-:W-:Y:S01]  /*b5c0*/  FFMA R37, R38, R35, 1 ;  /* 0x3f80000026257423 */ /* 0x000fe20000000023 */
[----:B------:R-:W1:Y:S01]  /*b5d0*/  MUFU.EX2 R47, R47 ;  /* 0x0000002f002f7308 */ /* 0x000e620000000800 */
[----:B--2---:R-:W-:Y:S01]  /*b5e0*/  FFMA R44, R9, R10, 1 ;  /* 0x3f800000092c7423 */ /* 0x004fe2000000000a */
[----:B------:R-:W-:-:S02]  /*b5f0*/  ISETP.GT.U32.AND P2, PT, R0, 0x1ffffff, PT ;  /* 0x01ffffff0000780c */ /* 0x000fc40003f44070 */
[----:B------:R-:W-:Y:S02]  /*b600*/  SHF.L.U32 R28, R45, 0x17, RZ ;  /* 0x000000172d1c7819 */ /* 0x000fe400000006ff */
[----:B------:R-:W-:Y:S02]  /*b610*/  SHF.L.U32 R26, R46, 0x17, RZ ;  /* 0x000000172e1a7819 */ /* 0x000fe400000006ff */
[----:B------:R-:W2:Y:S01]  /*b620*/  MUFU.EX2 R5, R5 ;  /* 0x0000000500057308 */ /* 0x000ea20000000800 */
[----:B------:R-:W-:Y:S01]  /*b630*/  SHF.L.U32 R8, R40, 0x17, RZ ;  /* 0x0000001728087819 */ /* 0x000fe200000006ff */
[----:B---3--:R-:W-:Y:S01]  /*b640*/  FFMA R39, R42, R39, 1 ;  /* 0x3f8000002a277423 */ /* 0x008fe20000000027 */
[----:B------:R-:W-:Y:S01]  /*b650*/  SHF.L.U32 R9, R48, 0x17, RZ ;  /* 0x0000001730097819 */ /* 0x000fe200000006ff */
[----:B------:R-:W-:-:S04]  /*b660*/  FFMA R26, R26, R3, 1 ;  /* 0x3f8000001a1a7423 */ /* 0x000fc80000000003 */
[----:B------:R-:W3:Y:S01]  /*b670*/  MUFU.EX2 R4, R4 ;  /* 0x0000000400047308 */ /* 0x000ee20000000800 */
[----:B-1----:R-:W-:Y:S01]  /*b680*/  FFMA R28, R28, R47, 1 ;  /* 0x3f8000001c1c7423 */ /* 0x002fe2000000002f */
[----:B--2---:R-:W-:Y:S01]  /*b690*/  FFMA R8, R8, R5, 1 ;  /* 0x3f80000008087423 */ /* 0x004fe20000000005 */
[----:B---3--:R-:W-:Y:S01]  /*b6a0*/  FFMA R9, R9, R4, 1 ;  /* 0x3f80000009097423 */ /* 0x008fe20000000004 */
[----:B------:R-:W-:Y:S06]  /*b6b0*/  @P2 BRA `(.L_x_292) ;  /* 0x0000000000142947 */ /* 0x000fec0003800000 */
[----:B------:R-:W-:Y:S02]  /*b6c0*/  MOV R0, R50 ;  /* 0x0000003200007202 */ /* 0x000fe40000000f00 */
[----:B------:R-:W-:-:S07]  /*b6d0*/  MOV R4, 0xb6f0 ;  /* 0x0000b6f000047802 */ /* 0x000fce0000000f00 */
[----:B------:R-:W-:Y:S05]  /*b6e0*/  CALL.REL.NOINC `($__internal_0_$__cuda_sm20_rcp_rn_f32_slowpath) ;  /* 0x000000b0003c7944 */ /* 0x000fea0003c00000 */
[----:B------:R-:W-:Y:S01]  /*b6f0*/  IMAD.MOV.U32 R11, RZ, RZ, R0 ;  /* 0x000000ffff0b7224 */ /* 0x000fe200078e0000 */
[----:B------:R-:W-:Y:S06]  /*b700*/  BRA `(.L_x_293) ;  /* 0x0000000000107947 */ /* 0x000fec0003800000 */
.L_x_292:
[----:B------:R-:W1:Y:S02]  /*b710*/  MUFU.RCP R11, R50 ;  /* 0x00000032000b7308 */ /* 0x000e640000001000 */
[----:B-1----:R-:W-:-:S04]  /*b720*/  FFMA R0, R50, R11, -1 ;  /* 0xbf80000032007423 */ /* 0x002fc8000000000b */
[----:B------:R-:W-:-:S04]  /*b730*/  FADD.FTZ R0, -R0, -RZ ;  /* 0x800000ff00007221 */ /* 0x000fc80000010100 */
[----:B------:R-:W-:-:S07]  /*b740*/  FFMA R11, R11, R0, R11 ;  /* 0x000000000b0b7223 */ /* 0x000fce000000000b */
.L_x_293:
[----:B------:R-:W-:Y:S05]  /*b750*/  BSYNC B1 ;  /* 0x0000000000017941 */ /* 0x000fea0003800000 */
.L_x_291:
        /* <DEDUP_REMOVED lines=10> */
.L_x_295:
[----:B------:R-:W1:Y:S02]  /*b800*/  MUFU.RCP R10, R43 ;  /* 0x0000002b000a7308 */ /* 0x000e640000001000 */
[----:B-1----:R-:W-:-:S04]  /*b810*/  FFMA R0, R43, R10, -1 ;  /* 0xbf8000002b007423 */ /* 0x002fc8000000000a */
[----:B------:R-:W-:-:S04]  /*b820*/  FADD.FTZ R3, -R0, -RZ ;  /* 0x800000ff00037221 */ /* 0x000fc80000010100 */
[----:B------:R-:W-:-:S07]  /*b830*/  FFMA R10, R10, R3, R10 ;  /* 0x000000030a0a7223 */ /* 0x000fce000000000a */
.L_x_296:
[----:B------:R-:W-:Y:S05]  /*b840*/  BSYNC B1 ;  /* 0x0000000000017941 */ /* 0x000fea0003800000 */
.L_x_294:
        /* <DEDUP_REMOVED lines=10> */
.L_x_298:
[----:B------:R-:W1:Y:S02]  /*b8f0*/  MUFU.RCP R27, R44 ;  /* 0x0000002c001b7308 */ /* 0x000e640000001000 */
[----:B-1----:R-:W-:-:S04]  /*b900*/  FFMA R0, R44, R27, -1 ;  /* 0xbf8000002c007423 */ /* 0x002fc8000000001b */
[----:B------:R-:W-:-:S04]  /*b910*/  FADD.FTZ R0, -R0, -RZ ;  /* 0x800000ff00007221 */ /* 0x000fc80000010100 */
[----:B------:R-:W-:-:S07]  /*b920*/  FFMA R27, R27, R0, R27 ;  /* 0x000000001b1b7223 */ /* 0x000fce000000001b */
.L_x_299:
[----:B------:R-:W-:Y:S05]  /*b930*/  BSYNC B1 ;  /* 0x0000000000017941 */ /* 0x000fea0003800000 */
.L_x_297:
        /* <DEDUP_REMOVED lines=10> */
.L_x_301:
[----:B------:R-:W1:Y:S02]  /*b9e0*/  MUFU.RCP R30, R49 ;  /* 0x00000031001e7308 */ /* 0x000e640000001000 */
[----:B-1----:R-:W-:-:S04]  /*b9f0*/  FFMA R0, R49, R30, -1 ;  /* 0xbf80000031007423 */ /* 0x002fc8000000001e */
[----:B------:R-:W-:-:S04]  /*ba00*/  FADD.FTZ R3, -R0, -RZ ;  /* 0x800000ff00037221 */ /* 0x000fc80000010100 */
[----:B------:R-:W-:-:S07]  /*ba10*/  FFMA R30, R30, R3, R30 ;  /* 0x000000031e1e7223 */ /* 0x000fce000000001e */
.L_x_302:
[----:B------:R-:W-:Y:S05]  /*ba20*/  BSYNC B1 ;  /* 0x0000000000017941 */ /* 0x000fea0003800000 */
.L_x_300:
        /* <DEDUP_REMOVED lines=10> */
.L_x_304:
[----:B------:R-:W1:Y:S02]  /*bad0*/  MUFU.RCP R31, R52 ;  /* 0x00000034001f7308 */ /* 0x000e640000001000 */
[----:B-1----:R-:W-:-:S04]  /*bae0*/  FFMA R0, R52, R31, -1 ;  /* 0xbf80000034007423 */ /* 0x002fc8000000001f */
[----:B------:R-:W-:-:S04]  /*baf0*/  FADD.FTZ R0, -R0, -RZ ;  /* 0x800000ff00007221 */ /* 0x000fc80000010100 */
[----:B------:R-:W-:-:S07]  /*bb00*/  FFMA R31, R31, R0, R31 ;  /* 0x000000001f1f7223 */ /* 0x000fce000000001f */
.L_x_305:
[----:B------:R-:W-:Y:S05]  /*bb10*/  BSYNC B1 ;  /* 0x0000000000017941 */ /* 0x000fea0003800000 */
.L_x_303:
        /* <DEDUP_REMOVED lines=10> */
.L_x_307:
[----:B------:R-:W1:Y:S02]  /*bbc0*/  MUFU.RCP R32, R51 ;  /* 0x0000003300207308 */ /* 0x000e640000001000 */
[----:B-1----:R-:W-:-:S04]  /*bbd0*/  FFMA R0, R51, R32, -1 ;  /* 0xbf80000033007423 */ /* 0x002fc80000000020 */
[----:B------:R-:W-:-:S04]  /*bbe0*/  FADD.FTZ R3, -R0, -RZ ;  /* 0x800000ff00037221 */ /* 0x000fc80000010100 */
[----:B------:R-:W-:-:S07]  /*bbf0*/  FFMA R32, R32, R3, R32 ;  /* 0x0000000320207223 */ /* 0x000fce0000000020 */
.L_x_308:
[----:B------:R-:W-:Y:S05]  /*bc00*/  BSYNC B1 ;  /* 0x0000000000017941 */ /* 0x000fea0003800000 */
.L_x_306:
        /* <DEDUP_REMOVED lines=10> */
.L_x_310:
[----:B------:R-:W1:Y:S02]  /*bcb0*/  MUFU.RCP R33, R54 ;  /* 0x0000003600217308 */ /* 0x000e640000001000 */
[----:B-1----:R-:W-:-:S04]  /*bcc0*/  FFMA R0, R54, R33, -1 ;  /* 0xbf80000036007423 */ /* 0x002fc80000000021 */
[----:B------:R-:W-:-:S04]  /*bcd0*/  FADD.FTZ R0, -R0, -RZ ;  /* 0x800000ff00007221 */ /* 0x000fc80000010100 */
[----:B------:R-:W-:-:S07]  /*bce0*/  FFMA R33, R33, R0, R33 ;  /* 0x0000000021217223 */ /* 0x000fce0000000021 */
.L_x_311:
[----:B------:R-:W-:Y:S05]  /*bcf0*/  BSYNC B1 ;  /* 0x0000000000017941 */ /* 0x000fea0003800000 */
.L_x_309:
        /* <DEDUP_REMOVED lines=10> */
.L_x_313:
[----:B------:R-:W1:Y:S02]  /*bda0*/  MUFU.RCP R34, R41 ;  /* 0x0000002900227308 */ /* 0x000e640000001000 */
[----:B-1----:R-:W-:-:S04]  /*bdb0*/  FFMA R0, R41, R34, -1 ;  /* 0xbf80000029007423 */ /* 0x002fc80000000022 */
[----:B------:R-:W-:-:S04]  /*bdc0*/  FADD.FTZ R3, -R0, -RZ ;  /* 0x800000ff00037221 */ /* 0x000fc80000010100 */
[----:B------:R-:W-:-:S07]  /*bdd0*/  FFMA R34, R34, R3, R34 ;  /* 0x0000000322227223 */ /* 0x000fce0000000022 */
.L_x_314:
[----:B------:R-:W-:Y:S05]  /*bde0*/  BSYNC B1 ;  /* 0x0000000000017941 */ /* 0x000fea0003800000 */
.L_x_312:
        /* <DEDUP_REMOVED lines=10> */
.L_x_316:
[----:B------:R-:W1:Y:S02]  /*be90*/  MUFU.RCP R35, R90 ;  /* 0x0000005a00237308 */ /* 0x000e640000001000 */
[----:B-1----:R-:W-:-:S04]  /*bea0*/  FFMA R0, R90, R35, -1 ;  /* 0xbf8000005a007423 */ /* 0x002fc80000000023 */
[----:B------:R-:W-:-:S04]  /*beb0*/  FADD.FTZ R0, -R0, -RZ ;  /* 0x800000ff00007221 */ /* 0x000fc80000010100 */
[----:B------:R-:W-:-:S07]  /*bec0*/  FFMA R35, R35, R0, R35 ;  /* 0x0000000023237223 */ /* 0x000fce0000000023 */
.L_x_317:
[----:B------:R-:W-:Y:S05]  /*bed0*/  BSYNC B1 ;  /* 0x0000000000017941 */ /* 0x000fea0003800000 */
.L_x_315:
        /* <DEDUP_REMOVED lines=10> */
.L_x_319:
[----:B------:R-:W1:Y:S02]  /*bf80*/  MUFU.RCP R36, R37 ;  /* 0x0000002500247308 */ /* 0x000e640000001000 */
[----:B-1----:R-:W-:-:S04]  /*bf90*/  FFMA R0, R37, R36, -1 ;  /* 0xbf80000025007423 */ /* 0x002fc80000000024 */
[----:B------:R-:W-:-:S04]  /*bfa0*/  FADD.FTZ R3, -R0, -RZ ;  /* 0x800000ff00037221 */ /* 0x000fc80000010100 */
[----:B------:R-:W-:-:S07]  /*bfb0*/  FFMA R36, R36, R3, R36 ;  /* 0x0000000324247223 */ /* 0x000fce0000000024 */
.L_x_320:
[----:B------:R-:W-:Y:S05]  /*bfc0*/  BSYNC B1 ;  /* 0x0000000000017941 */ /* 0x000fea0003800000 */
.L_x_318:
        /* <DEDUP_REMOVED lines=10> */
.L_x_322:
[----:B------:R-:W1:Y:S02]  /*c070*/  MUFU.RCP R0, R29 ;  /* 0x0000001d00007308 */ /* 0x000e640000001000 */
[----:B-1----:R-:W-:-:S04]  /*c080*/  FFMA R3, R29, R0, -1 ;  /* 0xbf8000001d037423 */ /* 0x002fc80000000000 */
[----:B------:R-:W-:-:S04]  /*c090*/  FADD.FTZ R3, -R3, -RZ ;  /* 0x800000ff03037221 */ /* 0x000fc80000010100 */
[----:B------:R-:W-:-:S07]  /*c0a0*/  FFMA R37, R0, R3, R0 ;  /* 0x0000000300257223 */ /* 0x000fce0000000000 */
.L_x_323:
[----:B------:R-:W-:Y:S05]  /*c0b0*/  BSYNC B1 ;  /* 0x0000000000017941 */ /* 0x000fea0003800000 */
.L_x_321:
        /* <DEDUP_REMOVED lines=10> */
.L_x_325:
[----:B------:R-:W1:Y:S02]  /*c160*/  MUFU.RCP R38, R39 ;  /* 0x0000002700267308 */ /* 0x000e640000001000 */
[----:B-1----:R-:W-:-:S04]  /*c170*/  FFMA R0, R39, R38, -1 ;  /* 0xbf80000027007423 */ /* 0x002fc80000000026 */
[----:B------:R-:W-:-:S04]  /*c180*/  FADD.FTZ R3, -R0, -RZ ;  /* 0x800000ff00037221 */ /* 0x000fc80000010100 */
[----:B------:R-:W-:-:S07]  /*c190*/  FFMA R38, R38, R3, R38 ;  /* 0x0000000326267223 */ /* 0x000fce0000000026 */
.L_x_326:
[----:B------:R-:W-:Y:S05]  /*c1a0*/  BSYNC B1 ;  /* 0x0000000000017941 */ /* 0x000fea0003800000 */
.L_x_324:
        /* <DEDUP_REMOVED lines=10> */
.L_x_328:
[----:B------:R-:W1:Y:S02]  /*c250*/  MUFU.RCP R29, R28 ;  /* 0x0000001c001d7308 */ /* 0x000e640000001000 */
[----:B-1----:R-:W-:-:S04]  /*c260*/  FFMA R0, R28, R29, -1 ;  /* 0xbf8000001c007423 */ /* 0x002fc8000000001d */
[----:B------:R-:W-:-:S04]  /*c270*/  FADD.FTZ R0, -R0, -RZ ;  /* 0x800000ff00007221 */ /* 0x000fc80000010100 */
[----:B------:R-:W-:-:S07]  /*c280*/  FFMA R29, R29, R0, R29 ;  /* 0x000000001d1d7223 */ /* 0x000fce000000001d */
.L_x_329:
[----:B------:R-:W-:Y:S05]  /*c290*/  BSYNC B1 ;  /* 0x0000000000017941 */ /* 0x000fea0003800000 */
.L_x_327:
        /* <DEDUP_REMOVED lines=10> */
.L_x_331:
[----:B------:R-:W1:Y:S02]  /*c340*/  MUFU.RCP R3, R26 ;  /* 0x0000001a00037308 */ /* 0x000e640000001000 */
[----:B-1----:R-:W-:-:S04]  /*c350*/  FFMA R0, R26, R3, -1 ;  /* 0xbf8000001a007423 */ /* 0x002fc80000000003 */
[----:B------:R-:W-:-:S04]  /*c360*/  FADD.FTZ R0, -R0, -RZ ;  /* 0x800000ff00007221 */ /* 0x000fc80000010100 */
[----:B------:R-:W-:-:S07]  /*c370*/  FFMA R28, R3, R0, R3 ;  /* 0x00000000031c7223 */ /* 0x000fce0000000003 */
.L_x_332:
[----:B------:R-:W-:Y:S05]  /*c380*/  BSYNC B1 ;  /* 0x0000000000017941 */ /* 0x000fea0003800000 */
.L_x_330:
        /* <DEDUP_REMOVED lines=10> */
.L_x_334:
[----:B------:R-:W1:Y:S02]  /*c430*/  MUFU.RCP R39, R8 ;  /* 0x0000000800277308 */ /* 0x000e640000001000 */
[----:B-1----:R-:W-:-:S04]  /*c440*/  FFMA R0, R8, R39, -1 ;  /* 0xbf80000008007423 */ /* 0x002fc80000000027 */
[----:B------:R-:W-:-:S04]  /*c450*/  FADD.FTZ R0, -R0, -RZ ;  /* 0x800000ff00007221 */ /* 0x000fc80000010100 */
[----:B------:R-:W-:-:S07]  /*c460*/  FFMA R39, R39, R0, R39 ;  /* 0x0000000027277223 */ /* 0x000fce0000000027 */
.L_x_335:
[----:B------:R-:W-:Y:S05]  /*c470*/  BSYNC B1 ;  /* 0x0000000000017941 */ /* 0x000fea0003800000 */
.L_x_333:
        /* <DEDUP_REMOVED lines=9> */
.L_x_337:
[----:B------:R-:W1:Y:S02]  /*c510*/  MUFU.RCP R0, R9 ;  /* 0x0000000900007308 */ /* 0x000e640000001000 */
[----:B-1----:R-:W-:-:S04]  /*c520*/  FFMA R3, R9, R0, -1 ;  /* 0xbf80000009037423 */ /* 0x002fc80000000000 */
[----:B------:R-:W-:-:S04]  /*c530*/  FADD.FTZ R3, -R3, -RZ ;  /* 0x800000ff03037221 */ /* 0x000fc80000010100 */
[----:B------:R-:W-:-:S07]  /*c540*/  FFMA R0, R0, R3, R0 ;  /* 0x0000000300007223 */ /* 0x000fce0000000000 */
.L_x_338:
[----:B------:R-:W-:Y:S05]  /*c550*/  BSYNC B1 ;  /* 0x0000000000017941 */ /* 0x000fea0003800000 */
.L_x_336:
        /* <DEDUP_REMOVED lines=26> */
[----:B------:R-:W-:-:S05]  /*c700*/  F2FP.BF16.F32.PACK_AB R31, R0, R31 ;  /* 0x0000001f001f723e */ /* 0x000fca00000010ff */
[----:B------:R1:W-:Y:S01]  /*c710*/  STSM.16.M88.4 [R88], R28 ;  /* 0x0000001c58007844 */ /* 0x0003e20000000200 */
        /* <DEDUP_REMOVED lines=17> */
.L_x_340:
[----:B------:R-:W-:Y:S05]  /*c830*/  BSYNC B0 ;  /* 0x0000000000007941 */ /* 0x000fea0003800000 */
.L_x_339:
[----:B------:R-:W-:Y:S06]  /*c840*/  BAR.SYNC.DEFER_BLOCKING 0x1, 0x100 ;  /* 0x0044000000007b1d */ /* 0x000fec0000010000 */
[----:B------:R-:W-:Y:S04]  /*c850*/  BSSY B0, `(.L_x_341) ;  /* 0x0000009000007945 */ /* 0x000fe80003800000 */
[----:B------:R-:W-:Y:S05]  /*c860*/  @P0 BRA `(.L_x_342) ;  /* 0x00000000001c0947 */ /* 0x000fea0003800000 */
[----:B------:R-:W-:-:S13]  /*c870*/  ISETP.NE.AND P2, PT, R158, 0x3, PT ;  /* 0x000000039e00780c */ /* 0x000fda0003f45270 */
[----:B------:R-:W-:Y:S05]  /*c880*/  @!P2 BRA `(.L_x_343) ;  /* 0x000000000004a947 */ /* 0x000fea0003800000 */
[----:B------:R-:W-:Y:S01]  /*c890*/  BPT.TRAP 0x1 ;  /* 0x000000040000795c */ /* 0x000fe20000300000 */
.L_x_343:
[----:B------:R-:W-:-:S04]  /*c8a0*/  ULEA UR4, UR5, UR52, 0x3 ;  /* 0x0000003405047291 */ /* 0x000fc8000f8e183f */
[----:B------:R-:W-:-:S04]  /*c8b0*/  UIADD3 UR4, UR4, 0x60, URZ ;  /* 0x0000006004047890 */ /* 0x000fc8000fffe03f */
[----:B------:R-:W-:-:S09]  /*c8c0*/  UPRMT UR4, UR51, 0x654, UR4 ;  /* 0x0000065433047896 */ /* 0x000fd20008000004 */
[----:B------:R-:W-:Y:S03]  /*c8d0*/  SYNCS.ARRIVE.TRANS64.RED.A1T0 RZ, [UR4], RZ ;  /* 0x000000ffffff79a7 */ /* 0x000fe60008100404 */
.L_x_342:
[----:B------:R-:W-:Y:S05]  /*c8e0*/  BSYNC B0 ;  /* 0x0000000000007941 */ /* 0x000fea0003800000 */
.L_x_341:
        /* <DEDUP_REMOVED lines=8> */
.L_x_346:
[C---:B------:R-:W-:Y:S01]  /*c970*/  LEA R0, R12.reuse, UR52, 0x3 ;  /* 0x000000340c007c11 */ /* 0x040fe2000f8e18ff */
[----:B------:R-:W-:Y:S01]  /*c980*/  BSSY B1, `(.L_x_347) ;  /* 0x0000007000017945 */ /* 0x000fe20003800000 */
[----:B------:R-:W-:Y:S02]  /*c990*/  SHF.L.U32 R3, R25, 0x1f, RZ ;  /* 0x0000001f19037819 */ /* 0x000fe400000006ff */
[----:B------:R-:W-:Y:S02]  /*c9a0*/  IADD3 R5, R12, 0x1, RZ ;  /* 0x000000010c057810 */ /* 0x000fe40007ffe0ff */
[----:B------:R-:W2:Y:S02]  /*c9b0*/  SYNCS.PHASECHK.TRANS64.TRYWAIT P2, [R0+URZ+0x40], R3 ;  /* 0x00004003000075a7 */ /* 0x000ea4000804017f */
[----:B------:R-:W-:-:S04]  /*c9c0*/  ISETP.NE.AND P3, PT, R5, 0x4, PT ;  /* 0x000000040500780c */ /* 0x000fc80003f65270 */
[----:B------:R-:W-:Y:S01]  /*c9d0*/  SEL R48, RZ, 0x1, P3 ;  /* 0x00000001ff307807 */ /* 0x000fe20001800000 */
[----:B--2---:R-:W-:Y:S08]  /*c9e0*/  @!P2 BRA `(.L_x_348) ;  /* 0x00000094009ca947 */ /* 0x004ff00003800000 */
.L_x_625:
[----:B------:R-:W-:Y:S05]  /*c9f0*/  BSYNC B1 ;  /* 0x0000000000017941 */ /* 0x000fea0003800000 */
.L_x_347:
[----:B------:R-:W-:Y:S05]  /*ca00*/  @P1 BRA `(.L_x_349) ;  /* 0x0000000000941947 */ /* 0x000fea0003800000 */
[----:B------:R-:W-:Y:S01]  /*ca10*/  LEA R14, R12, R97, 0xd ;  /* 0x000000610c0e7211 */ /* 0x000fe200078e68ff */
[----:B------:R-:W-:Y:S05]  /*ca20*/  WARPSYNC.ALL ;  /* 0x0000000000007948 */ /* 0x000fea0003800000 */
[----:B------:R-:W-:Y:S01]  /*ca30*/  LEA R33, R155, R14, 0x1 ;  /* 0x0000000e9b217211 */ /* 0x000fe200078e08ff */
[----:B-1----:R-:W2:Y:S05]  /*ca40*/  LDSM.16.M88.4 R8, [R14] ;  /* 0x000000000e08783b */ /* 0x002eaa0000000200 */
[----:B------:R-:W1:Y:S01]  /*ca50*/  LDSM.16.M88.4 R32, [R33] ;  /* 0x000000002120783b */ /* 0x000e620000000200 */
[----:B--2---:R-:W-:Y:S01]  /*ca60*/  SHF.L.U32 R0, R8, 0x10, RZ ;  /* 0x0000001008007819 */ /* 0x004fe200000006ff */
[----:B------:R-:W-:Y:S01]  /*ca70*/  IMAD.U32 R4, R9, 0x10000, RZ ;  /* 0x0001000009047824 */ /* 0x000fe200078e00ff */
[----:B------:R-:W-:-:S02]  /*ca80*/  SHF.L.U32 R26, R10, 0x10, RZ ;  /* 0x000000100a1a7819 */ /* 0x000fc400000006ff */
[----:B------:R-:W-:Y:S01]  /*ca90*/  LOP3.LUT R8, R8, 0xffff0000, RZ, 0xc0, !PT ;  /* 0xffff000008087812 */ /* 0x000fe200078ec0ff */
[C---:B------:R-:W-:Y:S01]  /*caa0*/  FMUL R13, R157.reuse, R0 ;  /* 0x000000009d0d7220 */ /* 0x040fe20000400000 */
[----:B-1----:R-:W-:Y:S01]  /*cab0*/  SHF.L.U32 R36, R32, 0x10, RZ ;  /* 0x0000001020247819 */ /* 0x002fe200000006ff */
        /* <DEDUP_REMOVED lines=24> */
[----:B------:R-:W-:-:S02]  /*cc40*/  FMUL R95, R157, R44 ;  /* 0x0000002c9d5f7220 */ /* 0x000fc40000400000 */
[----:B------:R-:W-:-:S07]  /*cc50*/  FMUL R171, R157, R46 ;  /* 0x0000002e9dab7220 */ /* 0x000fce0000400000 */
.L_x_349:
[----:B------:R-:W-:Y:S02]  /*cc60*/  LOP3.LUT R25, R25, R48, RZ, 0x3c, !PT ;  /* 0x0000003019197212 */ /* 0x000fe400078e3cff */
[----:B------:R-:W-:-:S07]  /*cc70*/  SEL R12, R5, RZ, P3 ;  /* 0x000000ff050c7207 */ /* 0x000fce0001800000 */
.L_x_345:
[----:B------:R-:W-:Y:S05]  /*cc80*/  BSYNC B0 ;  /* 0x0000000000007941 */ /* 0x000fea0003800000 */
.L_x_344:
[----:B------:R-:W-:Y:S02]  /*cc90*/  IMAD.MOV.U32 R49, RZ, RZ, 0x3bbb989d ;  /* 0x3bbb989dff317424 */ /* 0x000fe400078e00ff */
[C---:B------:R-:W-:Y:S01]  /*cca0*/  FFMA R58, R156.reuse, R58, R15 ;  /* 0x0000003a9c3a7223 */ /* 0x040fe2000000000f */
[----:B------:R-:W-:Y:S01]  /*ccb0*/  MOV R51, 0x437c0000 ;  /* 0x437c000000337802 */ /* 0x000fe20000000f00 */
[C---:B------:R-:W-:Y:S01]  /*ccc0*/  FFMA R57, R156.reuse, R57, R14 ;  /* 0x000000399c397223 */ /* 0x040fe2000000000e */
[----:B------:R-:W-:Y:S01]  /*ccd0*/  FFMA R59, R156, R59, R21 ;  /* 0x0000003b9c3b7223 */ /* 0x000fe20000000015 */
[-C--:B------:R-:W-:Y:S01]  /*cce0*/  FFMA.SAT R5, -R58, R49.reuse, 0.5 ;  /* 0x3f0000003a057423 */ /* 0x080fe20000002131 */
[----:B------:R-:W-:Y:S01]  /*ccf0*/  FFMA R56, R156, R56, R13 ;  /* 0x000000389c387223 */ /* 0x000fe2000000000d */
[-C--:B------:R-:W-:Y:S01]  /*cd00*/  FFMA.SAT R4, -R57, R49.reuse, 0.5 ;  /* 0x3f00000039047423 */ /* 0x080fe20000002131 */
[----:B-1----:R-:W-:Y:S01]  /*cd10*/  FFMA.SAT R10, -R59, R49, 0.5 ;  /* 0x3f0000003b0a7423 */ /* 0x002fe20000002131 */
[----:B------:R-:W-:Y:S01]  /*cd20*/  FFMA.RM R9, R5, R51, 12582913 ;  /* 0x4b40000105097423 */ /* 0x000fe20000004033 */
[----:B--2---:R-:W-:Y:S01]  /*cd30*/  FFMA.SAT R0, -R56, R49, 0.5 ;  /* 0x3f00000038007423 */ /* 0x004fe20000002131 */
[----:B------:R-:W-:Y:S01]  /*cd40*/  FFMA R60, R156, R60, R23 ;  /* 0x0000003c9c3c7223 */ /* 0x000fe20000000017 */
[-C--:B------:R-:W-:Y:S01]  /*cd50*/  FFMA.RM R4, R4, R51.reuse, 12582913 ;  /* 0x4b40000104047423 */ /* 0x080fe20000004033 */
[----:B------:R-:W-:Y:S01]  /*cd60*/  FADD R5, R9, -12583039 ;  /* 0xcb40007f09057421 */ /* 0x000fe20000000000 */
[----:B------:R-:W-:Y:S01]  /*cd70*/  FFMA R62, R156, R62, R89 ;  /* 0x0000003e9c3e7223 */ /* 0x000fe20000000059 */
[-C--:B------:R-:W-:Y:S01]  /*cd80*/  FFMA.RM R26, R10, R51.reuse, 12582913 ;  /* 0x4b4000010a1a7423 */ /* 0x080fe20000004033 */
[----:B------:R-:W-:Y:S01]  /*cd90*/  FFMA.RM R0, R0, R51, 12582913 ;  /* 0x4b40000100007423 */ /* 0x000fe20000004033 */
[----:B------:R-:W-:Y:S01]  /*cda0*/  FFMA R11, -R58, 1.4426950216293334961, -R5 ;  /* 0x3fb8aa3b3a0b7823 */ /* 0x000fe20000000905 */
[-C--:B------:R-:W-:Y:S01]  /*cdb0*/  FFMA.SAT R27, -R60, R49.reuse, 0.5 ;  /* 0x3f0000003c1b7423 */ /* 0x080fe20000002131 */
[----:B------:R-:W-:Y:S01]  /*cdc0*/  FADD R8, R4, -12583039 ;  /* 0xcb40007f04087421 */ /* 0x000fe20000000000 */
[----:B------:R-:W-:Y:S01]  /*cdd0*/  FFMA.SAT R32, -R62, R49, 0.5 ;  /* 0x3f0000003e207423 */ /* 0x000fe20000002131 */
[----:B------:R-:W-:Y:S01]  /*cde0*/  FADD R10, R26, -12583039 ;  /* 0xcb40007f1a0a7421 */ /* 0x000fe20000000000 */
[C---:B------:R-:W-:Y:S01]  /*cdf0*/  FFMA R61, R156.reuse, R61, R159 ;  /* 0x0000003d9c3d7223 */ /* 0x040fe2000000009f */
[----:B------:R-:W-:Y:S01]  /*ce00*/  FFMA R63, R156, R63, R161 ;  /* 0x0000003f9c3f7223 */ /* 0x000fe200000000a1 */
[----:B------:R-:W-:Y:S01]  /*ce10*/  FADD R3, R0, -12583039 ;  /* 0xcb40007f00037421 */ /* 0x000fe20000000000 */
[----:B------:R-:W-:Y:S01]  /*ce20*/  FFMA R11, -R58, 1.925963033500011079e-08, R11 ;  /* 0x32a570603a0b7823 */ /* 0x000fe2000000010b */
[-C--:B------:R-:W-:Y:S01]  /*ce30*/  FFMA.RM R29, R27, R51.reuse, 12582913 ;  /* 0x4b4000011b1d7423 */ /* 0x080fe20000004033 */
[----:B------:R-:W-:Y:S01]  /*ce40*/  FFMA R8, -R57, 1.4426950216293334961, -R8 ;  /* 0x3fb8aa3b39087823 */ /* 0x000fe20000000908 */
[----:B------:R-:W-:Y:S01]  /*ce50*/  FFMA.RM R33, R32, R51, 12582913 ;  /* 0x4b40000120217423 */ /* 0x000fe20000004033 */
[----:B------:R-:W-:Y:S01]  /*ce60*/  FFMA R28, -R59, 1.4426950216293334961, -R10 ;  /* 0x3fb8aa3b3b1c7823 */ /* 0x000fe2000000090a */
[-C--:B------:R-:W-:Y:S01]  /*ce70*/  FFMA.SAT R30, -R61, R49.reuse, 0.5 ;  /* 0x3f0000003d1e7423 */ /* 0x080fe20000002131 */
[----:B------:R-:W-:Y:S01]  /*ce80*/  FFMA.SAT R34, -R63, R49, 0.5 ;  /* 0x3f0000003f227423 */ /* 0x000fe20000002131 */
[----:B------:R-:W-:Y:S01]  /*ce90*/  FFMA R3, -R56, 1.4426950216293334961, -R3 ;  /* 0x3fb8aa3b38037823 */ /* 0x000fe20000000903 */
[----:B------:R1:W-:Y:S01]  /*cea0*/  MUFU.EX2 R10, R11 ;  /* 0x0000000b000a7308 */ /* 0x0003e20000000800 */
[----:B------:R-:W-:Y:S01]  /*ceb0*/  FADD R27, R29, -12583039 ;  /* 0xcb40007f1d1b7421 */ /* 0x000fe20000000000 */
[----:B------:R-:W-:Y:S01]  /*cec0*/  FFMA R8, -R57, 1.925963033500011079e-08, R8 ;  /* 0x32a5706039087823 */ /* 0x000fe20000000108 */
[----:B------:R-:W-:Y:S01]  /*ced0*/  FFMA R64, R156, R64, R163 ;  /* 0x000000409c407223 */ /* 0x000fe200000000a3 */
[----:B------:R-:W-:Y:S01]  /*cee0*/  FFMA R28, -R59, 1.925963033500011079e-08, R28 ;  /* 0x32a570603b1c7823 */ /* 0x000fe2000000011c */
[-C--:B------:R-:W-:Y:S01]  /*cef0*/  FFMA.RM R30, R30, R51.reuse, 12582913 ;  /* 0x4b4000011e1e7423 */ /* 0x080fe20000004033 */
[----:B------:R-:W-:Y:S01]  /*cf00*/  FFMA R66, R156, R66, R91 ;  /* 0x000000429c427223 */ /* 0x000fe2000000005b */
[----:B------:R-:W-:Y:S01]  /*cf10*/  FFMA.RM R34, R34, R51, 12582913 ;  /* 0x4b40000122227423 */ /* 0x000fe20000004033 */
[----:B------:R-:W-:Y:S01]  /*cf20*/  FFMA R3, -R56, 1.925963033500011079e-08, R3 ;  /* 0x32a5706038037823 */ /* 0x000fe20000000103 */
[----:B-1----:R-:W-:Y:S01]  /*cf30*/  FADD R11, R33, -12583039 ;  /* 0xcb40007f210b7421 */ /* 0x002fe20000000000 */
[----:B------:R-:W-:Y:S01]  /*cf40*/  FFMA R31, -R60, 1.4426950216293334961, -R27 ;  /* 0x3fb8aa3b3c1f7823 */ /* 0x000fe2000000091b */
[----:B------:R1:W-:Y:S01]  /*cf50*/  MUFU.EX2 R5, R8 ;  /* 0x0000000800057308 */ /* 0x0003e20000000800 */
[-C--:B------:R-:W-:Y:S01]  /*cf60*/  FFMA.SAT R36, -R64, R49.reuse, 0.5 ;  /* 0x3f00000040247423 */ /* 0x080fe20000002131 */
[----:B------:R-:W-:Y:S01]  /*cf70*/  FFMA R35, -R62, 1.4426950216293334961, -R11 ;  /* 0x3fb8aa3b3e237823 */ /* 0x000fe2000000090b */
[----:B------:R-:W-:Y:S01]  /*cf80*/  FFMA.SAT R40, -R66, R49, 0.5 ;  /* 0x3f00000042287423 */ /* 0x000fe20000002131 */
[----:B------:R-:W-:Y:S01]  /*cf90*/  FFMA R31, -R60, 1.925963033500011079e-08, R31 ;  /* 0x32a570603c1f7823 */ /* 0x000fe2000000011f */
[----:B------:R-:W-:Y:S01]  /*cfa0*/  FFMA R67, R156, R67, R167 ;  /* 0x000000439c437223 */ /* 0x000fe200000000a7 */
[----:B------:R-:W-:Y:S01]  /*cfb0*/  FFMA R35, -R62, 1.925963033500011079e-08, R35 ;  /* 0x32a570603e237823 */ /* 0x000fe20000000123 */
[----:B------:R-:W-:Y:S01]  /*cfc0*/  FFMA R65, R156, R65, R165 ;  /* 0x000000419c417223 */ /* 0x000fe200000000a5 */
[----:B------:R2:W-:Y:S01]  /*cfd0*/  MUFU.EX2 R27, R28 ;  /* 0x0000001c001b7308 */ /* 0x0005e20000000800 */
[----:B-1----:R-:W-:Y:S01]  /*cfe0*/  FADD R8, R30, -12583039 ;  /* 0xcb40007f1e087421 */ /* 0x002fe20000000000 */
[-C--:B------:R-:W-:Y:S01]  /*cff0*/  FFMA.RM R37, R36, R51.reuse, 12582913 ;  /* 0x4b40000124257423 */ /* 0x080fe20000004033 */
[----:B------:R-:W-:Y:S01]  /*d000*/  FFMA.RM R41, R40, R51, 12582913 ;  /* 0x4b40000128297423 */ /* 0x000fe20000004033 */
[-C--:B------:R-:W-:Y:S01]  /*d010*/  FFMA.SAT R42, -R67, R49.reuse, 0.5 ;  /* 0x3f000000432a7423 */ /* 0x080fe20000002131 */
[----:B------:R-:W-:Y:S01]  /*d020*/  FFMA R32, -R61, 1.4426950216293334961, -R8 ;  /* 0x3fb8aa3b3d207823 */ /* 0x000fe20000000908 */
[----:B------:R-:W-:Y:S01]  /*d030*/  FFMA.SAT R38, -R65, R49, 0.5 ;  /* 0x3f00000041267423 */ /* 0x000fe20000002131 */
[----:B------:R-:W-:Y:S01]  /*d040*/  FFMA R68, R156, R68, R93 ;  /* 0x000000449c447223 */ /* 0x000fe2000000005d */
[----:B------:R-:W1:Y:S01]  /*d050*/  MUFU.EX2 R3, R3 ;  /* 0x0000000300037308 */ /* 0x000e620000000800 */
[----:B--2---:R-:W-:Y:S01]  /*d060*/  FADD R28, R34, -12583039 ;  /* 0xcb40007f221c7421 */ /* 0x004fe20000000000 */
[C---:B------:R-:W-:Y:S01]  /*d070*/  FFMA R69, R156.reuse, R69, R169 ;  /* 0x000000459c457223 */ /* 0x040fe200000000a9 */
[C---:B------:R-:W-:Y:S01]  /*d080*/  FFMA R70, R156.reuse, R70, R95 ;  /* 0x000000469c467223 */ /* 0x040fe2000000005f */
[----:B------:R-:W-:Y:S01]  /*d090*/  FFMA R32, -R61, 1.925963033500011079e-08, R32 ;  /* 0x32a570603d207823 */ /* 0x000fe20000000120 */
[C---:B------:R-:W-:Y:S01]  /*d0a0*/  FFMA R36, -R63.reuse, 1.4426950216293334961, -R28 ;  /* 0x3fb8aa3b3f247823 */ /* 0x040fe2000000091c */
[----:B------:R-:W-:Y:S01]  /*d0b0*/  FFMA R71, R156, R71, R171 ;  /* 0x000000479c477223 */ /* 0x000fe200000000ab */
[-C--:B------:R-:W-:Y:S01]  /*d0c0*/  FFMA.RM R42, R42, R51.reuse, 12582913 ;  /* 0x4b4000012a2a7423 */ /* 0x080fe20000004033 */
[----:B------:R2:W3:Y:S01]  /*d0d0*/  MUFU.EX2 R8, R31 ;  /* 0x0000001f00087308 */ /* 0x0004e20000000800 */
[----:B------:R-:W-:Y:S01]  /*d0e0*/  FFMA R36, -R63, 1.925963033500011079e-08, R36 ;  /* 0x32a570603f247823 */ /* 0x000fe20000000124 */
[----:B------:R-:W-:Y:S01]  /*d0f0*/  FFMA.RM R38, R38, R51, 12582913 ;  /* 0x4b40000126267423 */ /* 0x000fe20000004033 */
[-C--:B------:R-:W-:Y:S01]  /*d100*/  FFMA.SAT R44, -R68, R49.reuse, 0.5 ;  /* 0x3f000000442c7423 */ /* 0x080fe20000002131 */
[-C--:B------:R-:W-:Y:S01]  /*d110*/  FFMA.SAT R46, -R69, R49.reuse, 0.5 ;  /* 0x3f000000452e7423 */ /* 0x080fe20000002131 */
[-C--:B------:R-:W-:Y:S01]  /*d120*/  FFMA.SAT R47, -R70, R49.reuse, 0.5 ;  /* 0x3f000000462f7423 */ /* 0x080fe20000002131 */
[----:B------:R-:W-:Y:S01]  /*d130*/  FFMA.SAT R49, -R71, R49, 0.5 ;  /* 0x3f00000047317423 */ /* 0x000fe20000002131 */
[----:B------:R-:W-:Y:S01]  /*d140*/  SHF.L.U32 R0, R0, 0x17, RZ ;  /* 0x0000001700007819 */ /* 0x000fe200000006ff */
[----:B------:R4:W-:Y:S01]  /*d150*/  MUFU.EX2 R28, R35 ;  /* 0x00000023001c7308 */ /* 0x0009e20000000800 */
[----:B--2---:R-:W-:Y:S01]  /*d160*/  FADD R31, R37, -12583039 ;  /* 0xcb40007f251f7421 */ /* 0x004fe20000000000 */
[----:B------:R-:W-:Y:S01]  /*d170*/  SHF.L.U32 R4, R4, 0x17, RZ ;  /* 0x0000001704047819 */ /* 0x000fe200000006ff */
[-C--:B------:R-:W-:Y:S01]  /*d180*/  FFMA.RM R45, R44, R51.reuse, 12582913 ;  /* 0x4b4000012c2d7423 */ /* 0x080fe20000004033 */
[-C--:B------:R-:W-:Y:S01]  /*d190*/  FFMA.RM R48, R47, R51.reuse, 12582913 ;  /* 0x4b4000012f307423 */ /* 0x080fe20000004033 */
[----:B------:R-:W-:Y:S01]  /*d1a0*/  FFMA R39, -R64, 1.4426950216293334961, -R31 ;  /* 0x3fb8aa3b40277823 */ /* 0x000fe2000000091f */
[-C--:B------:R-:W-:Y:S01]  /*d1b0*/  FFMA.RM R49, R49, R51.reuse, 12582913 ;  /* 0x4b40000131317423 */ /* 0x080fe20000004033 */
[----:B------:R-:W-:Y:S01]  /*d1c0*/  FFMA.RM R46, R46, R51, 12582913 ;  /* 0x4b4000012e2e7423 */ /* 0x000fe20000004033 */
[----:B------:R2:W5:Y:S01]  /*d1d0*/  MUFU.EX2 R31, R36 ;  /* 0x00000024001f7308 */ /* 0x0005620000000800 */
[----:B----4-:R-:W-:Y:S01]  /*d1e0*/  FADD R35, R41, -12583039 ;  /* 0xcb40007f29237421 */ /* 0x010fe20000000000 */
[----:B------:R-:W-:Y:S01]  /*d1f0*/  FFMA R39, -R64, 1.925963033500011079e-08, R39 ;  /* 0x32a5706040277823 */ /* 0x000fe20000000127 */
[----:B-1----:R-:W-:Y:S01]  /*d200*/  FFMA R50, R0, R3, 1 ;  /* 0x3f80000000327423 */ /* 0x002fe20000000003 */
[----:B------:R-:W-:Y:S01]  /*d210*/  FADD R3, R48, -12583039 ;  /* 0xcb40007f30037421 */ /* 0x000fe20000000000 */
[----:B------:R-:W-:Y:S01]  /*d220*/  FFMA R43, -R66, 1.4426950216293334961, -R35 ;  /* 0x3fb8aa3b422b7823 */ /* 0x000fe20000000923 */
[----:B------:R-:W-:Y:S01]  /*d230*/  SHF.L.U32 R26, R26, 0x17, RZ ;  /* 0x000000171a1a7819 */ /* 0x000fe200000006ff */
[----:B------:R-:W-:Y:S01]  /*d240*/  FADD R0, R46, -12583039 ;  /* 0xcb40007f2e007421 */ /* 0x000fe20000000000 */
[----:B------:R1:W-:Y:S01]  /*d250*/  MUFU.EX2 R11, R32 ;  /* 0x00000020000b7308 */ /* 0x0003e20000000800 */
[----:B--2---:R-:W-:Y:S01]  /*d260*/  FADD R36, R42, -12583039 ;  /* 0xcb40007f2a247421 */ /* 0x004fe20000000000 */
[----:B------:R-:W-:Y:S01]  /*d270*/  FFMA R43, -R66, 1.925963033500011079e-08, R43 ;  /* 0x32a57060422b7823 */ /* 0x000fe2000000012b */
[----:B------:R-:W-:Y:S01]  /*d280*/  SHF.L.U32 R29, R29, 0x17, RZ ;  /* 0x000000171d1d7819 */ /* 0x000fe200000006ff */
[----:B------:R-:W-:Y:S01]  /*d290*/  FFMA R27, R26, R27, 1 ;  /* 0x3f8000001a1b7423 */ /* 0x000fe2000000001b */
[----:B------:R-:W-:Y:S01]  /*d2a0*/  FFMA R44, -R67, 1.4426950216293334961, -R36 ;  /* 0x3fb8aa3b432c7823 */ /* 0x000fe20000000924 */
[----:B------:R-:W-:Y:S01]  /*d2b0*/  SHF.L.U32 R34, R34, 0x17, RZ ;  /* 0x0000001722227819 */ /* 0x000fe200000006ff */
[----:B------:R-:W-:Y:S01]  /*d2c0*/  IMAD.SHL.U32 R30, R30, 0x800000, RZ ;  /* 0x008000001e1e7824 */ /* 0x000fe200078e00ff */
[----:B------:R2:W-:Y:S01]  /*d2d0*/  MUFU.EX2 R36, R43 ;  /* 0x0000002b00247308 */ /* 0x0005e20000000800 */
[----:B-1----:R-:W-:Y:S01]  /*d2e0*/  FADD R32, R38, -12583039 ;  /* 0xcb40007f26207421 */ /* 0x002fe20000000000 */
[----:B---3--:R-:W-:Y:S01]  /*d2f0*/  FFMA R26, R29, R8, 1 ;  /* 0x3f8000001d1a7423 */ /* 0x008fe20000000008 */
[----:B------:R-:W-:Y:S01]  /*d300*/  IADD3 R8, R50, 0x1800000, RZ ;  /* 0x0180000032087810 */ /* 0x000fe20007ffe0ff */
[----:B------:R-:W-:Y:S01]  /*d310*/  FFMA R44, -R67, 1.925963033500011079e-08, R44 ;  /* 0x32a57060432c7823 */ /* 0x000fe2000000012c */
[----:B------:R-:W-:Y:S01]  /*d320*/  FFMA R40, -R65, 1.4426950216293334961, -R32 ;  /* 0x3fb8aa3b41287823 */ /* 0x000fe20000000920 */
[----:B------:R-:W-:Y:S01]  /*d330*/  SHF.L.U32 R37, R37, 0x17, RZ ;  /* 0x0000001725257819 */ /* 0x000fe200000006ff */
[----:B------:R-:W-:Y:S01]  /*d340*/  IMAD.SHL.U32 R42, R42, 0x800000, RZ ;  /* 0x008000002a2a7824 */ /* 0x000fe200078e00ff */
[----:B------:R1:W3:Y:S01]  /*d350*/  MUFU.EX2 R32, R39 ;  /* 0x0000002700207308 */ /* 0x0002e20000000800 */
[----:B--2---:R-:W-:Y:S01]  /*d360*/  FFMA R43, R4, R5, 1 ;  /* 0x3f800000042b7423 */ /* 0x004fe20000000005 */
[----:B------:R-:W-:Y:S01]  /*d370*/  FADD R4, R49, -12583039 ;  /* 0xcb40007f31047421 */ /* 0x000fe20000000000 */
[----:B------:R-:W-:Y:S01]  /*d380*/  FFMA R40, -R65, 1.925963033500011079e-08, R40 ;  /* 0x32a5706041287823 */ /* 0x000fe20000000128 */
[----:B------:R-:W-:Y:S01]  /*d390*/  FFMA R5, -R70, 1.4426950216293334961, -R3 ;  /* 0x3fb8aa3b46057823 */ /* 0x000fe20000000903 */
[----:B------:R-:W-:Y:S01]  /*d3a0*/  LOP3.LUT R8, R8, 0x7f800000, RZ, 0xc0, !PT ;  /* 0x7f80000008087812 */ /* 0x000fe200078ec0ff */
[----:B------:R-:W-:Y:S01]  /*d3b0*/  FFMA R4, -R71, 1.4426950216293334961, -R4 ;  /* 0x3fb8aa3b47047823 */ /* 0x000fe20000000904 */
[----:B------:R-:W-:Y:S01]  /*d3c0*/  SHF.L.U32 R9, R9, 0x17, RZ ;  /* 0x0000001709097819 */ /* 0x000fe200000006ff */
[----:B------:R2:W4:Y:S01]  /*d3d0*/  MUFU.EX2 R35, R40 ;  /* 0x0000002800237308 */ /* 0x0005220000000800 */
[----:B-1----:R-:W-:Y:S01]  /*d3e0*/  FADD R39, R45, -12583039 ;  /* 0xcb40007f2d277421 */ /* 0x002fe20000000000 */
[----:B------:R-:W-:Y:S01]  /*d3f0*/  FFMA R5, -R70, 1.925963033500011079e-08, R5 ;  /* 0x32a5706046057823 */ /* 0x000fe20000000105 */
[----:B------:R-:W-:Y:S01]  /*d400*/  FFMA R4, -R71, 1.925963033500011079e-08, R4 ;  /* 0x32a5706047047823 */ /* 0x000fe20000000104 */
[----:B------:R-:W-:Y:S01]  /*d410*/  ISETP.GT.U32.AND P2, PT, R8, 0x1ffffff, PT ;  /* 0x01ffffff0800780c */ /* 0x000fe20003f44070 */
[C---:B------:R-:W-:Y:S01]  /*d420*/  FFMA R47, -R68.reuse, 1.4426950216293334961, -R39 ;  /* 0x3fb8aa3b442f7823 */ /* 0x040fe20000000927 */
[----:B------:R-:W-:Y:S01]  /*d430*/  SHF.L.U32 R33, R33, 0x17, RZ ;  /* 0x0000001721217819 */ /* 0x000fe200000006ff */
[----:B------:R-:W-:Y:S01]  /*d440*/  BSSY B1, `(.L_x_350) ;  /* 0x0000025000017945 */ /* 0x000fe20003800000 */
[----:B------:R-:W1:Y:S01]  /*d450*/  MUFU.EX2 R39, R44 ;  /* 0x0000002c00277308 */ /* 0x000e620000000800 */
[C---:B--2---:R-:W-:Y:S01]  /*d460*/  FFMA R40, -R69.reuse, 1.4426950216293334961, -R0 ;  /* 0x3fb8aa3b45287823 */ /* 0x044fe20000000900 */
[----:B------:R-:W-:Y:S01]  /*d470*/  FFMA R47, -R68, 1.925963033500011079e-08, R47 ;  /* 0x32a57060442f7823 */ /* 0x000fe2000000012f */
[----:B------:R-:W-:Y:S01]  /*d480*/  SHF.L.U32 R38, R38, 0x17, RZ ;  /* 0x0000001726267819 */ /* 0x000fe200000006ff */
[----:B-----5:R-:W-:Y:S01]  /*d490*/  FFMA R31, R34, R31, 1 ;  /* 0x3f800000221f7423 */ /* 0x020fe2000000001f */
[----:B------:R-:W-:Y:S01]  /*d4a0*/  FFMA R40, -R69, 1.925963033500011079e-08, R40 ;  /* 0x32a5706045287823 */ /* 0x000fe20000000128 */
[----:B------:R-:W-:Y:S01]  /*d4b0*/  SHF.L.U32 R41, R41, 0x17, RZ ;  /* 0x0000001729297819 */ /* 0x000fe200000006ff */
[----:B---3--:R-:W-:Y:S01]  /*d4c0*/  FFMA R32, R37, R32, 1 ;  /* 0x3f80000025207423 */ /* 0x008fe20000000020 */
[----:B------:R-:W2:Y:S01]  /*d4d0*/  MUFU.EX2 R0, R47 ;  /* 0x0000002f00007308 */ /* 0x000ea20000000800 */
[----:B------:R-:W-:Y:S01]  /*d4e0*/  SHF.L.U32 R45, R45, 0x17, RZ ;  /* 0x000000172d2d7819 */ /* 0x000fe200000006ff */
[----:B------:R-:W-:Y:S01]  /*d4f0*/  FFMA R10, R9, R10, 1 ;  /* 0x3f800000090a7423 */ /* 0x000fe2000000000a */
[----:B------:R-:W-:Y:S01]  /*d500*/  SHF.L.U32 R46, R46, 0x17, RZ ;  /* 0x000000172e2e7819 */ /* 0x000fe200000006ff */
[----:B------:R-:W-:Y:S01]  /*d510*/  FFMA R29, R30, R11, 1 ;  /* 0x3f8000001e1d7423 */ /* 0x000fe2000000000b */
[----:B------:R-:W-:Y:S01]  /*d520*/  SHF.L.U32 R48, R48, 0x17, RZ ;  /* 0x0000001730307819 */ /* 0x000fe200000006ff */
[----:B------:R-:W-:Y:S01]  /*d530*/  FFMA R28, R33, R28, 1 ;  /* 0x3f800000211c7423 */ /* 0x000fe2000000001c */
[----:B------:R-:W-:Y:S01]  /*d540*/  SHF.L.U32 R49, R49, 0x17, RZ ;  /* 0x0000001731317819 */ /* 0x000fe200000006ff */
[----:B------:R-:W3:Y:S01]  /*d550*/  MUFU.EX2 R3, R40 ;  /* 0x0000002800037308 */ /* 0x000ee20000000800 */
[----:B----4-:R-:W-:Y:S01]  /*d560*/  FFMA R35, R38, R35, 1 ;  /* 0x3f80000026237423 */ /* 0x010fe20000000023 */
[----:B------:R-:W-:Y:S01]  /*d570*/  FFMA R36, R41, R36, 1 ;  /* 0x3f80000029247423 */ /* 0x000fe20000000024 */
[----:B-1----:R-:W-:-:S05]  /*d580*/  FFMA R39, R42, R39, 1 ;  /* 0x3f8000002a277423 */ /* 0x002fca0000000027 */
        /* <DEDUP_REMOVED lines=12> */
.L_x_351:
[----:B------:R-:W1:Y:S02]  /*d650*/  MUFU.RCP R9, R50 ;  /* 0x0000003200097308 */ /* 0x000e640000001000 */
[----:B-1----:R-:W-:-:S04]  /*d660*/  FFMA R0, R50, R9, -1 ;  /* 0xbf80000032007423 */ /* 0x002fc80000000009 */
[----:B------:R-:W-:-:S04]  /*d670*/  FADD.FTZ R0, -R0, -RZ ;  /* 0x800000ff00007221 */ /* 0x000fc80000010100 */
[----:B------:R-:W-:-:S07]  /*d680*/  FFMA R9, R9, R0, R9 ;  /* 0x0000000009097223 */ /* 0x000fce0000000009 */
.L_x_352:
[----:B------:R-:W-:Y:S05]  /*d690*/  BSYNC B1 ;  /* 0x0000000000017941 */ /* 0x000fea0003800000 */
.L_x_350:
        /* <DEDUP_REMOVED lines=10> */
.L_x_354:
[----:B------:R-:W1:Y:S02]  /*d740*/  MUFU.RCP R8, R43 ;  /* 0x0000002b00087308 */ /* 0x000e640000001000 */
[----:B-1----:R-:W-:-:S04]  /*d750*/  FFMA R0, R43, R8, -1 ;  /* 0xbf8000002b007423 */ /* 0x002fc80000000008 */
[----:B------:R-:W-:-:S04]  /*d760*/  FADD.FTZ R3, -R0, -RZ ;  /* 0x800000ff00037221 */ /* 0x000fc80000010100 */
[----:B------:R-:W-:-:S07]  /*d770*/  FFMA R8, R8, R3, R8 ;  /* 0x0000000308087223 */ /* 0x000fce0000000008 */
.L_x_355:
[----:B------:R-:W-:Y:S05]  /*d780*/  BSYNC B1 ;  /* 0x0000000000017941 */ /* 0x000fea0003800000 */
.L_x_353:
        /* <DEDUP_REMOVED lines=10> */
.L_x_357:
[----:B------:R-:W1:Y:S02]  /*d830*/  MUFU.RCP R11, R10 ;  /* 0x0000000a000b7308 */ /* 0x000e640000001000 */
[----:B-1----:R-:W-:-:S04]  /*d840*/  FFMA R0, R10, R11, -1 ;  /* 0xbf8000000a007423 */ /* 0x002fc8000000000b */
[----:B------:R-:W-:-:S04]  /*d850*/  FADD.FTZ R0, -R0, -RZ ;  /* 0x800000ff00007221 */ /* 0x000fc80000010100 */
[----:B------:R-:W-:-:S07]  /*d860*/  FFMA R11, R11, R0, R11 ;  /* 0x000000000b0b7223 */ /* 0x000fce000000000b */
.L_x_358:
[----:B------:R-:W-:Y:S05]  /*d870*/  BSYNC B1 ;  /* 0x0000000000017941 */ /* 0x000fea0003800000 */
.L_x_356:
        /* <DEDUP_REMOVED lines=10> */
.L_x_360:
[----:B------:R-:W1:Y:S02]  /*d920*/  MUFU.RCP R10, R27 ;  /* 0x0000001b000a7308 */ /* 0x000e640000001000 */
[----:B-1----:R-:W-:-:S04]  /*d930*/  FFMA R0, R27, R10, -1 ;  /* 0xbf8000001b007423 */ /* 0x002fc8000000000a */
[----:B------:R-:W-:-:S04]  /*d940*/  FADD.FTZ R3, -R0, -RZ ;  /* 0x800000ff00037221 */ /* 0x000fc80000010100 */
[----:B------:R-:W-:-:S07]  /*d950*/  FFMA R10, R10, R3, R10 ;  /* 0x000000030a0a7223 */ /* 0x000fce000000000a */
.L_x_361:
[----:B------:R-:W-:Y:S05]  /*d960*/  BSYNC B1 ;  /* 0x0000000000017941 */ /* 0x000fea0003800000 */
.L_x_359:
        /* <DEDUP_REMOVED lines=10> */
.L_x_363:
[----:B------:R-:W1:Y:S02]  /*da10*/  MUFU.RCP R27, R26 ;  /* 0x0000001a001b7308 */ /* 0x000e640000001000 */
[----:B-1----:R-:W-:-:S04]  /*da20*/  FFMA R0, R26, R27, -1 ;  /* 0xbf8000001a007423 */ /* 0x002fc8000000001b */
[----:B------:R-:W-:-:S04]  /*da30*/  FADD.FTZ R0, -R0, -RZ ;  /* 0x800000ff00007221 */ /* 0x000fc80000010100 */
[----:B------:R-:W-:-:S07]  /*da40*/  FFMA R27, R27, R0, R27 ;  /* 0x000000001b1b7223 */ /* 0x000fce000000001b */
.L_x_364:
[----:B------:R-:W-:Y:S05]  /*da50*/  BSYNC B1 ;  /* 0x0000000000017941 */ /* 0x000fea0003800000 */
.L_x_362:
        /* <DEDUP_REMOVED lines=10> */
.L_x_366:
[----:B------:R-:W1:Y:S02]  /*db00*/  MUFU.RCP R26, R29 ;  /* 0x0000001d001a7308 */ /* 0x000e640000001000 */
[----:B-1----:R-:W-:-:S04]  /*db10*/  FFMA R0, R29, R26, -1 ;  /* 0xbf8000001d007423 */ /* 0x002fc8000000001a */
[----:B------:R-:W-:-:S04]  /*db20*/  FADD.FTZ R3, -R0, -RZ ;  /* 0x800000ff00037221 */ /* 0x000fc80000010100 */
[----:B------:R-:W-:-:S07]  /*db30*/  FFMA R26, R26, R3, R26 ;  /* 0x000000031a1a7223 */ /* 0x000fce000000001a */
.L_x_367:
[----:B------:R-:W-:Y:S05]  /*db40*/  BSYNC B1 ;  /* 0x0000000000017941 */ /* 0x000fea0003800000 */
.L_x_365:
        /* <DEDUP_REMOVED lines=10> */
.L_x_369:
[----:B------:R-:W1:Y:S02]  /*dbf0*/  MUFU.RCP R29, R28 ;  /* 0x0000001c001d7308 */ /* 0x000e640000001000 */
[----:B-1----:R-:W-:-:S04]  /*dc00*/  FFMA R0, R28, R29, -1 ;  /* 0xbf8000001c007423 */ /* 0x002fc8000000001d */
[----:B------:R-:W-:-:S04]  /*dc10*/  FADD.FTZ R0, -R0, -RZ ;  /* 0x800000ff00007221 */ /* 0x000fc80000010100 */
[----:B------:R-:W-:-:S07]  /*dc20*/  FFMA R29, R29, R0, R29 ;  /* 0x000000001d1d7223 */ /* 0x000fce000000001d */
.L_x_370:
[----:B------:R-:W-:Y:S05]  /*dc30*/  BSYNC B1 ;  /* 0x0000000000017941 */ /* 0x000fea0003800000 */
.L_x_368:
        /* <DEDUP_REMOVED lines=10> */
.L_x_372:
[----:B------:R-:W1:Y:S02]  /*dce0*/  MUFU.RCP R28, R31 ;  /* 0x0000001f001c7308 */ /* 0x000e640000001000 */
[----:B-1----:R-:W-:-:S04]  /*dcf0*/  FFMA R0, R31, R28, -1 ;  /* 0xbf8000001f007423 */ /* 0x002fc8000000001c */
[----:B------:R-:W-:-:S04]  /*dd00*/  FADD.FTZ R3, -R0, -RZ ;  /* 0x800000ff00037221 */ /* 0x000fc80000010100 */
[----:B------:R-:W-:-:S07]  /*dd10*/  FFMA R28, R28, R3, R28 ;  /* 0x000000031c1c7223 */ /* 0x000fce000000001c */
.L_x_373:
[----:B------:R-:W-:Y:S05]  /*dd20*/  BSYNC B1 ;  /* 0x0000000000017941 */ /* 0x000fea0003800000 */
.L_x_371:
        /* <DEDUP_REMOVED lines=10> */
.L_x_375:
[----:B------:R-:W1:Y:S02]  /*ddd0*/  MUFU.RCP R31, R32 ;  /* 0x00000020001f7308 */ /* 0x000e640000001000 */
[----:B-1----:R-:W-:-:S04]  /*dde0*/  FFMA R0, R32, R31, -1 ;  /* 0xbf80000020007423 */ /* 0x002fc8000000001f */
[----:B------:R-:W-:-:S04]  /*ddf0*/  FADD.FTZ R0, -R0, -RZ ;  /* 0x800000ff00007221 */ /* 0x000fc80000010100 */
[----:B------:R-:W-:-:S07]  /*de00*/  FFMA R31, R31, R0, R31 ;  /* 0x000000001f1f7223 */ /* 0x000fce000000001f */
.L_x_376:
[----:B------:R-:W-:Y:S05]  /*de10*/  BSYNC B1 ;  /* 0x0000000000017941 */ /* 0x000fea0003800000 */
.L_x_374:
        /* <DEDUP_REMOVED lines=10> */
.L_x_378:
[----:B------:R-:W1:Y:S02]  /*dec0*/  MUFU.RCP R30, R35 ;  /* 0x00000023001e7308 */ /* 0x000e640000001000 */
[----:B-1----:R-:W-:-:S04]  /*ded0*/  FFMA R0, R35, R30, -1 ;  /* 0xbf80000023007423 */ /* 0x002fc8000000001e */
[----:B------:R-:W-:-:S04]  /*dee0*/  FADD.FTZ R3, -R0, -RZ ;  /* 0x800000ff00037221 */ /* 0x000fc80000010100 */
[----:B------:R-:W-:-:S07]  /*def0*/  FFMA R30, R30, R3, R30 ;  /* 0x000000031e1e7223 */ /* 0x000fce000000001e */
.L_x_379:
[----:B------:R-:W-:Y:S05]  /*df00*/  BSYNC B1 ;  /* 0x0000000000017941 */ /* 0x000fea0003800000 */
.L_x_377:
        /* <DEDUP_REMOVED lines=10> */
.L_x_381:
[----:B------:R-:W1:Y:S02]  /*dfb0*/  MUFU.RCP R33, R36 ;  /* 0x0000002400217308 */ /* 0x000e640000001000 */
[----:B-1----:R-:W-:-:S04]  /*dfc0*/  FFMA R0, R36, R33, -1 ;  /* 0xbf80000024007423 */ /* 0x002fc80000000021 */
[----:B------:R-:W-:-:S04]  /*dfd0*/  FADD.FTZ R0, -R0, -RZ ;  /* 0x800000ff00007221 */ /* 0x000fc80000010100 */
[----:B------:R-:W-:-:S07]  /*dfe0*/  FFMA R33, R33, R0, R33 ;  /* 0x0000000021217223 */ /* 0x000fce0000000021 */
.L_x_382:
[----:B------:R-:W-:Y:S05]  /*dff0*/  BSYNC B1 ;  /* 0x0000000000017941 */ /* 0x000fea0003800000 */
.L_x_380:
        /* <DEDUP_REMOVED lines=10> */
.L_x_384:
[----:B------:R-:W1:Y:S02]  /*e0a0*/  MUFU.RCP R32, R39 ;  /* 0x0000002700207308 */ /* 0x000e640000001000 */
[----:B-1----:R-:W-:-:S04]  /*e0b0*/  FFMA R0, R39, R32, -1 ;  /* 0xbf80000027007423 */ /* 0x002fc80000000020 */
[----:B------:R-:W-:-:S04]  /*e0c0*/  FADD.FTZ R3, -R0, -RZ ;  /* 0x800000ff00037221 */ /* 0x000fc80000010100 */
[----:B------:R-:W-:-:S07]  /*e0d0*/  FFMA R32, R32, R3, R32 ;  /* 0x0000000320207223 */ /* 0x000fce0000000020 */
.L_x_385:
[----:B------:R-:W-:Y:S05]  /*e0e0*/  BSYNC B1 ;  /* 0x0000000000017941 */ /* 0x000fea0003800000 */
.L_x_383:
        /* <DEDUP_REMOVED lines=10> */
.L_x_387:
[----:B------:R-:W1:Y:S02]  /*e190*/  MUFU.RCP R35, R34 ;  /* 0x0000002200237308 */ /* 0x000e640000001000 */
[----:B-1----:R-:W-:-:S04]  /*e1a0*/  FFMA R0, R34, R35, -1 ;  /* 0xbf80000022007423 */ /* 0x002fc80000000023 */
[----:B------:R-:W-:-:S04]  /*e1b0*/  FADD.FTZ R0, -R0, -RZ ;  /* 0x800000ff00007221 */ /* 0x000fc80000010100 */
[----:B------:R-:W-:-:S07]  /*e1c0*/  FFMA R35, R35, R0, R35 ;  /* 0x0000000023237223 */ /* 0x000fce0000000023 */
.L_x_388:
[----:B------:R-:W-:Y:S05]  /*e1d0*/  BSYNC B1 ;  /* 0x0000000000017941 */ /* 0x000fea0003800000 */
.L_x_386:
        /* <DEDUP_REMOVED lines=10> */
.L_x_390:
[----:B------:R-:W1:Y:S02]  /*e280*/  MUFU.RCP R34, R37 ;  /* 0x0000002500227308 */ /* 0x000e640000001000 */
[----:B-1----:R-:W-:-:S04]  /*e290*/  FFMA R0, R37, R34, -1 ;  /* 0xbf80000025007423 */ /* 0x002fc80000000022 */
[----:B------:R-:W-:-:S04]  /*e2a0*/  FADD.FTZ R3, -R0, -RZ ;  /* 0x800000ff00037221 */ /* 0x000fc80000010100 */
[----:B------:R-:W-:-:S07]  /*e2b0*/  FFMA R34, R34, R3, R34 ;  /* 0x0000000322227223 */ /* 0x000fce0000000022 */
.L_x_391:
[----:B------:R-:W-:Y:S05]  /*e2c0*/  BSYNC B1 ;  /* 0x0000000000017941 */ /* 0x000fea0003800000 */
.L_x_389:
        /* <DEDUP_REMOVED lines=10> */
.L_x_393:
[----:B------:R-:W1:Y:S02]  /*e370*/  MUFU.RCP R37, R48 ;  /* 0x0000003000257308 */ /* 0x000e640000001000 */
[----:B-1----:R-:W-:-:S04]  /*e380*/  FFMA R0, R48, R37, -1 ;  /* 0xbf80000030007423 */ /* 0x002fc80000000025 */
[----:B------:R-:W-:-:S04]  /*e390*/  FADD.FTZ R0, -R0, -RZ ;  /* 0x800000ff00007221 */ /* 0x000fc80000010100 */
[----:B------:R-:W-:-:S07]  /*e3a0*/  FFMA R37, R37, R0, R37 ;  /* 0x0000000025257223 */ /* 0x000fce0000000025 */
.L_x_394:
[----:B------:R-:W-:Y:S05]  /*e3b0*/  BSYNC B1 ;  /* 0x0000000000017941 */ /* 0x000fea0003800000 */
.L_x_392:
        /* <DEDUP_REMOVED lines=8> */
[----:B------:R-:W-:Y:S05]  /*e440*/  BRA `(.L_x_397) ;  /* 0x0000000000107947 */ /* 0x000fea0003800000 */
.L_x_396:
[----:B------:R-:W1:Y:S02]  /*e450*/  MUFU.RCP R0, R49 ;  /* 0x0000003100007308 */ /* 0x000e640000001000 */
[----:B-1----:R-:W-:-:S04]  /*e460*/  FFMA R3, R49, R0, -1 ;  /* 0xbf80000031037423 */ /* 0x002fc80000000000 */
[----:B------:R-:W-:-:S04]  /*e470*/  FADD.FTZ R3, -R3, -RZ ;  /* 0x800000ff03037221 */ /* 0x000fc80000010100 */
[----:B------:R-:W-:-:S07]  /*e480*/  FFMA R0, R0, R3, R0 ;  /* 0x0000000300007223 */ /* 0x000fce0000000000 */
.L_x_397:
[----:B------:R-:W-:Y:S05]  /*e490*/  BSYNC B1 ;  /* 0x0000000000017941 */ /* 0x000fea0003800000 */
.L_x_395:
        /* <DEDUP_REMOVED lines=45> */
.L_x_399:
[----:B------:R-:W-:Y:S05]  /*e770*/  BSYNC B0 ;  /* 0x0000000000007941 */ /* 0x000fea0003800000 */
.L_x_398:
[----:B------:R-:W-:Y:S06]  /*e780*/  BAR.SYNC.DEFER_BLOCKING 0x1, 0x100 ;  /* 0x0044000000007b1d */ /* 0x000fec0000010000 */
[----:B------:R-:W-:Y:S04]  /*e790*/  BSSY B0, `(.L_x_400) ;  /* 0x0000009000007945 */ /* 0x000fe80003800000 */
[----:B------:R-:W-:Y:S05]  /*e7a0*/  @P0 BRA `(.L_x_401) ;  /* 0x00000000001c0947 */ /* 0x000fea0003800000 */
[----:B------:R-:W-:-:S13]  /*e7b0*/  ISETP.NE.AND P2, PT, R158, 0x3, PT ;  /* 0x000000039e00780c */ /* 0x000fda0003f45270 */
[----:B------:R-:W-:Y:S05]  /*e7c0*/  @!P2 BRA `(.L_x_402) ;  /* 0x000000000004a947 */ /* 0x000fea0003800000 */
[----:B------:R-:W-:Y:S01]  /*e7d0*/  BPT.TRAP 0x1 ;  /* 0x000000040000795c */ /* 0x000fe20000300000 */
.L_x_402:
[----:B------:R-:W-:-:S04]  /*e7e0*/  ULEA UR4, UR5, UR52, 0x3 ;  /* 0x0000003405047291 */ /* 0x000fc8000f8e183f */
[----:B------:R-:W-:-:S04]  /*e7f0*/  UIADD3 UR4, UR4, 0x60, URZ ;  /* 0x0000006004047890 */ /* 0x000fc8000fffe03f */
[----:B------:R-:W-:-:S09]  /*e800*/  UPRMT UR4, UR51, 0x654, UR4 ;  /* 0x0000065433047896 */ /* 0x000fd20008000004 */
[----:B------:R-:W-:Y:S03]  /*e810*/  SYNCS.ARRIVE.TRANS64.RED.A1T0 RZ, [UR4], RZ ;  /* 0x000000ffffff79a7 */ /* 0x000fe60008100404 */
.L_x_401:
[----:B------:R-:W-:Y:S05]  /*e820*/  BSYNC B0 ;  /* 0x0000000000007941 */ /* 0x000fea0003800000 */
.L_x_400:
        /* <DEDUP_REMOVED lines=8> */
.L_x_405:
        /* <DEDUP_REMOVED lines=8> */
.L_x_626:
[----:B------:R-:W-:Y:S05]  /*e930*/  BSYNC B1 ;  /* 0x0000000000017941 */ /* 0x000fea0003800000 */
.L_x_406:
        /* <DEDUP_REMOVED lines=8> */
[----:B------:R-:W-:-:S02]  /*e9c0*/  LOP3.LUT R8, R8, 0xffff0000, RZ, 0xc0, !PT ;  /* 0xffff000008087812 */ /* 0x000fc400078ec0ff */
[----:B------:R-:W-:Y:S01]  /*e9d0*/  SHF.L.U32 R4, R9, 0x10, RZ ;  /* 0x0000001009047819 */ /* 0x000fe200000006ff */
        /* <DEDUP_REMOVED lines=28> */
.L_x_408:
[----:B------:R-:W-:Y:S02]  /*eba0*/  LOP3.LUT R25, R25, R46, RZ, 0x3c, !PT ;  /* 0x0000002e19197212 */ /* 0x000fe400078e3cff */
[----:B------:R-:W-:-:S07]  /*ebb0*/  SEL R12, R5, RZ, P3 ;  /* 0x000000ff050c7207 */ /* 0x000fce0001800000 */
.L_x_404:
[----:B------:R-:W-:Y:S05]  /*ebc0*/  BSYNC B0 ;  /* 0x0000000000007941 */ /* 0x000fea0003800000 */
.L_x_403:
[----:B------:R-:W-:Y:S01]  /*ebd0*/  MOV R47, 0x3bbb989d ;  /* 0x3bbb989d002f7802 */ /* 0x000fe20000000f00 */
[C---:B------:R-:W-:Y:S01]  /*ebe0*/  FFMA R137, R156.reuse, R137, R14 ;  /* 0x000000899c897223 */ /* 0x040fe2000000000e */
[----:B------:R-:W-:Y:S02]  /*ebf0*/  IMAD.MOV.U32 R48, RZ, RZ, 0x437c0000 ;  /* 0x437c0000ff307424 */ /* 0x000fe400078e00ff */
[C---:B------:R-:W-:Y:S01]  /*ec00*/  FFMA R138, R156.reuse, R138, R15 ;  /* 0x0000008a9c8a7223 */ /* 0x040fe2000000000f */
[C---:B------:R-:W-:Y:S01]  /*ec10*/  FFMA R139, R156.reuse, R139, R21 ;  /* 0x0000008b9c8b7223 */ /* 0x040fe20000000015 */
[-C--:B------:R-:W-:Y:S01]  /*ec20*/  FFMA.SAT R4, -R137, R47.reuse, 0.5 ;  /* 0x3f00000089047423 */ /* 0x080fe2000000212f */
[----:B------:R-:W-:Y:S01]  /*ec30*/  FFMA R136, R156, R136, R13 ;  /* 0x000000889c887223 */ /* 0x000fe2000000000d */
[----:B------:R-:W-:Y:S01]  /*ec40*/  FFMA.SAT R5, -R138, R47, 0.5 ;  /* 0x3f0000008a057423 */ /* 0x000fe2000000212f */
[----:B------:R-:W-:Y:S01]  /*ec50*/  FFMA R141, R156, R141, R159 ;  /* 0x0000008d9c8d7223 */ /* 0x000fe2000000009f */
[-C--:B------:R-:W-:Y:S01]  /*ec60*/  FFMA.RM R4, R4, R48.reuse, 12582913 ;  /* 0x4b40000104047423 */ /* 0x080fe20000004030 */
[-C--:B-1----:R-:W-:Y:S01]  /*ec70*/  FFMA.SAT R10, -R139, R47.reuse, 0.5 ;  /* 0x3f0000008b0a7423 */ /* 0x082fe2000000212f */
[----:B------:R-:W-:Y:S01]  /*ec80*/  FFMA.RM R9, R5, R48, 12582913 ;  /* 0x4b40000105097423 */ /* 0x000fe20000004030 */
[-C--:B--2---:R-:W-:Y:S01]  /*ec90*/  FFMA.SAT R0, -R136, R47.reuse, 0.5 ;  /* 0x3f00000088007423 */ /* 0x084fe2000000212f */
[----:B------:R-:W-:Y:S01]  /*eca0*/  FADD R8, R4, -12583039 ;  /* 0xcb40007f04087421 */ /* 0x000fe20000000000 */
[-C--:B------:R-:W-:Y:S01]  /*ecb0*/  FFMA.SAT R29, -R141, R47.reuse, 0.5 ;  /* 0x3f0000008d1d7423 */ /* 0x080fe2000000212f */
[----:B------:R-:W-:Y:S01]  /*ecc0*/  FADD R5, R9, -12583039 ;  /* 0xcb40007f09057421 */ /* 0x000fe20000000000 */
[C---:B------:R-:W-:Y:S01]  /*ecd0*/  FFMA R142, R156.reuse, R142, R89 ;  /* 0x0000008e9c8e7223 */ /* 0x040fe20000000059 */
[C---:B------:R-:W-:Y:S01]  /*ece0*/  FFMA R8, -R137.reuse, 1.4426950216293334961, -R8 ;  /* 0x3fb8aa3b89087823 */ /* 0x040fe20000000908 */
[----:B------:R-:W-:Y:S01]  /*ecf0*/  FFMA R140, R156, R140, R23 ;  /* 0x0000008c9c8c7223 */ /* 0x000fe20000000017 */
[----:B------:R-:W-:Y:S01]  /*ed00*/  FFMA R11, -R138, 1.4426950216293334961, -R5 ;  /* 0x3fb8aa3b8a0b7823 */ /* 0x000fe20000000905 */
[-C--:B------:R-:W-:Y:S01]  /*ed10*/  FFMA.RM R24, R10, R48.reuse, 12582913 ;  /* 0x4b4000010a187423 */ /* 0x080fe20000004030 */
[----:B------:R-:W-:Y:S01]  /*ed20*/  FFMA R8, -R137, 1.925963033500011079e-08, R8 ;  /* 0x32a5706089087823 */ /* 0x000fe20000000108 */
[-C--:B------:R-:W-:Y:S01]  /*ed30*/  FFMA.RM R0, R0, R48.reuse, 12582913 ;  /* 0x4b40000100007423 */ /* 0x080fe20000004030 */
[-C--:B------:R-:W-:Y:S01]  /*ed40*/  FFMA.SAT R31, -R142, R47.reuse, 0.5 ;  /* 0x3f0000008e1f7423 */ /* 0x080fe2000000212f */
[----:B------:R-:W-:Y:S01]  /*ed50*/  FFMA.SAT R26, -R140, R47, 0.5 ;  /* 0x3f0000008c1a7423 */ /* 0x000fe2000000212f */
[----:B------:R1:W-:Y:S01]  /*ed60*/  MUFU.EX2 R5, R8 ;  /* 0x0000000800057308 */ /* 0x0003e20000000800 */
[----:B------:R-:W-:Y:S01]  /*ed70*/  FADD R10, R24, -12583039 ;  /* 0xcb40007f180a7421 */ /* 0x000fe20000000000 */
[----:B------:R-:W-:Y:S01]  /*ed80*/  FADD R3, R0, -12583039 ;  /* 0xcb40007f00037421 */ /* 0x000fe20000000000 */
[----:B------:R-:W-:Y:S01]  /*ed90*/  FFMA R11, -R138, 1.925963033500011079e-08, R11 ;  /* 0x32a570608a0b7823 */ /* 0x000fe2000000010b */
[-C--:B------:R-:W-:Y:S01]  /*eda0*/  FFMA.RM R31, R31, R48.reuse, 12582913 ;  /* 0x4b4000011f1f7423 */ /* 0x080fe20000004030 */
[-C--:B------:R-:W-:Y:S01]  /*edb0*/  FFMA.RM R28, R26, R48.reuse, 12582913 ;  /* 0x4b4000011a1c7423 */ /* 0x080fe20000004030 */
[----:B------:R-:W-:Y:S01]  /*edc0*/  FFMA R3, -R136, 1.4426950216293334961, -R3 ;  /* 0x3fb8aa3b88037823 */ /* 0x000fe20000000903 */
[----:B------:R-:W-:Y:S01]  /*edd0*/  FFMA R26, -R139, 1.4426950216293334961, -R10 ;  /* 0x3fb8aa3b8b1a7823 */ /* 0x000fe2000000090a */
[C---:B------:R-:W-:Y:S01]  /*ede0*/  FFMA R143, R156.reuse, R143, R161 ;  /* 0x0000008f9c8f7223 */ /* 0x040fe200000000a1 */
[----:B-1----:R-:W-:Y:S01]  /*edf0*/  FFMA.RM R8, R29, R48, 12582913 ;  /* 0x4b4000011d087423 */ /* 0x002fe20000004030 */
[----:B------:R1:W2:Y:S01]  /*ee00*/  MUFU.EX2 R10, R11 ;  /* 0x0000000b000a7308 */ /* 0x0002a20000000800 */
[----:B------:R-:W-:Y:S01]  /*ee10*/  FFMA R145, R156, R145, R165 ;  /* 0x000000919c917223 */ /* 0x000fe200000000a5 */
[----:B------:R-:W-:Y:S01]  /*ee20*/  FFMA R3, -R136, 1.925963033500011079e-08, R3 ;  /* 0x32a5706088037823 */ /* 0x000fe20000000103 */
[----:B------:R-:W-:Y:S01]  /*ee30*/  FADD R30, R8, -12583039 ;  /* 0xcb40007f081e7421 */ /* 0x000fe20000000000 */
[-C--:B------:R-:W-:Y:S01]  /*ee40*/  FFMA.SAT R32, -R143, R47.reuse, 0.5 ;  /* 0x3f0000008f207423 */ /* 0x080fe2000000212f */
[----:B------:R-:W-:Y:S01]  /*ee50*/  FADD R27, R28, -12583039 ;  /* 0xcb40007f1c1b7421 */ /* 0x000fe20000000000 */
[-C--:B------:R-:W-:Y:S01]  /*ee60*/  FFMA.SAT R37, -R145, R47.reuse, 0.5 ;  /* 0x3f00000091257423 */ /* 0x080fe2000000212f */
[----:B------:R-:W-:Y:S01]  /*ee70*/  FFMA R30, -R141, 1.4426950216293334961, -R30 ;  /* 0x3fb8aa3b8d1e7823 */ /* 0x000fe2000000091e */
[C---:B------:R-:W-:Y:S01]  /*ee80*/  FFMA R144, R156.reuse, R144, R163 ;  /* 0x000000909c907223 */ /* 0x040fe200000000a3 */
[----:B-1----:R-:W-:Y:S01]  /*ee90*/  FADD R11, R31, -12583039 ;  /* 0xcb40007f1f0b7421 */ /* 0x002fe20000000000 */
[----:B------:R-:W-:Y:S01]  /*eea0*/  FFMA R26, -R139, 1.925963033500011079e-08, R26 ;  /* 0x32a570608b1a7823 */ /* 0x000fe2000000011a */
[----:B------:R-:W-:Y:S01]  /*eeb0*/  FFMA R30, -R141, 1.925963033500011079e-08, R30 ;  /* 0x32a570608d1e7823 */ /* 0x000fe2000000011e */
[----:B------:R-:W-:Y:S01]  /*eec0*/  FFMA R146, R156, R146, R91 ;  /* 0x000000929c927223 */ /* 0x000fe2000000005b */
[----:B------:R-:W-:Y:S01]  /*eed0*/  FFMA R33, -R142, 1.4426950216293334961, -R11 ;  /* 0x3fb8aa3b8e217823 */ /* 0x000fe2000000090b */
[-C--:B------:R-:W-:Y:S01]  /*eee0*/  FFMA.RM R32, R32, R48.reuse, 12582913 ;  /* 0x4b40000120207423 */ /* 0x080fe20000004030 */
[----:B------:R1:W-:Y:S01]  /*eef0*/  MUFU.EX2 R11, R30 ;  /* 0x0000001e000b7308 */ /* 0x0003e20000000800 */
[----:B------:R-:W-:Y:S01]  /*ef00*/  FFMA R29, -R140, 1.4426950216293334961, -R27 ;  /* 0x3fb8aa3b8c1d7823 */ /* 0x000fe2000000091b */
[-C--:B------:R-:W-:Y:S01]  /*ef10*/  FFMA.SAT R34, -R144, R47.reuse, 0.5 ;  /* 0x3f00000090227423 */ /* 0x080fe2000000212f */
[----:B------:R-:W-:Y:S01]  /*ef20*/  FFMA.SAT R39, -R146, R47, 0.5 ;  /* 0x3f00000092277423 */ /* 0x000fe2000000212f */
[----:B------:R-:W-:Y:S01]  /*ef30*/  FFMA R147, R156, R147, R167 ;  /* 0x000000939c937223 */ /* 0x000fe200000000a7 */
[----:B------:R-:W-:Y:S01]  /*ef40*/  FFMA R33, -R142, 1.925963033500011079e-08, R33 ;  /* 0x32a570608e217823 */ /* 0x000fe20000000121 */
[-C--:B------:R-:W-:Y:S01]  /*ef50*/  FFMA.RM R36, R34, R48.reuse, 12582913 ;  /* 0x4b40000122247423 */ /* 0x080fe20000004030 */
[-C--:B------:R-:W-:Y:S01]  /*ef60*/  FFMA.RM R39, R39, R48.reuse, 12582913 ;  /* 0x4b40000127277423 */ /* 0x080fe20000004030 */
[----:B------:R-:W3:Y:S01]  /*ef70*/  MUFU.EX2 R3, R3 ;  /* 0x0000000300037308 */ /* 0x000ee20000000800 */
[----:B-1----:R-:W-:Y:S01]  /*ef80*/  FFMA.RM R30, R37, R48, 12582913 ;  /* 0x4b400001251e7423 */ /* 0x002fe20000004030 */
[C---:B------:R-:W-:Y:S01]  /*ef90*/  FFMA R149, R156.reuse, R149, R169 ;  /* 0x000000959c957223 */ /* 0x040fe200000000a9 */
[C---:B------:R-:W-:Y:S01]  /*efa0*/  FFMA R148, R156.reuse, R148, R93 ;  /* 0x000000949c947223 */ /* 0x040fe2000000005d */
[----:B------:R-:W-:Y:S01]  /*efb0*/  FFMA R150, R156, R150, R95 ;  /* 0x000000969c967223 */ /* 0x000fe2000000005f */
[----:B------:R-:W-:Y:S01]  /*efc0*/  FADD R38, R30, -12583039 ;  /* 0xcb40007f1e267421 */ /* 0x000fe20000000000 */
[----:B------:R-:W-:Y:S01]  /*efd0*/  FFMA.SAT R40, -R147, R47, 0.5 ;  /* 0x3f00000093287423 */ /* 0x000fe2000000212f */
[----:B------:R-:W-:Y:S01]  /*efe0*/  FADD R35, R36, -12583039 ;  /* 0xcb40007f24237421 */ /* 0x000fe20000000000 */
[----:B------:R1:W4:Y:S01]  /*eff0*/  MUFU.EX2 R27, R26 ;  /* 0x0000001a001b7308 */ /* 0x0003220000000800 */
[----:B------:R-:W-:Y:S01]  /*f000*/  FFMA R38, -R145, 1.4426950216293334961, -R38 ;  /* 0x3fb8aa3b91267823 */ /* 0x000fe20000000926 */
[----:B------:R-:W-:Y:S01]  /*f010*/  FFMA R151, R156, R151, R171 ;  /* 0x000000979c977223 */ /* 0x000fe200000000ab */
[-C--:B------:R-:W-:Y:S01]  /*f020*/  FFMA.SAT R43, -R149, R47.reuse, 0.5 ;  /* 0x3f000000952b7423 */ /* 0x080fe2000000212f */
[-C--:B------:R-:W-:Y:S01]  /*f030*/  FFMA.RM R40, R40, R48.reuse, 12582913 ;  /* 0x4b40000128287423 */ /* 0x080fe20000004030 */
[----:B------:R-:W-:Y:S01]  /*f040*/  FFMA R38, -R145, 1.925963033500011079e-08, R38 ;  /* 0x32a5706091267823 */ /* 0x000fe20000000126 */
[-C--:B------:R-:W-:Y:S01]  /*f050*/  FFMA.SAT R42, -R148, R47.reuse, 0.5 ;  /* 0x3f000000942a7423 */ /* 0x080fe2000000212f */
[-C--:B------:R-:W-:Y:S01]  /*f060*/  FFMA.SAT R45, -R150, R47.reuse, 0.5 ;  /* 0x3f000000962d7423 */ /* 0x080fe2000000212f */
[----:B------:R-:W-:Y:S01]  /*f070*/  FFMA.SAT R47, -R151, R47, 0.5 ;  /* 0x3f000000972f7423 */ /* 0x000fe2000000212f */
[----:B-1----:R-:W-:Y:S01]  /*f080*/  FADD R26, R32, -12583039 ;  /* 0xcb40007f201a7421 */ /* 0x002fe20000000000 */
[----:B------:R-:W-:Y:S01]  /*f090*/  SHF.L.U32 R0, R0, 0x17, RZ ;  /* 0x0000001700007819 */ /* 0x000fe200000006ff */
[----:B------:R-:W-:Y:S01]  /*f0a0*/  FFMA R37, -R144, 1.4426950216293334961, -R35 ;  /* 0x3fb8aa3b90257823 */ /* 0x000fe20000000923 */
[-C--:B------:R-:W-:Y:S01]  /*f0b0*/  FFMA.RM R46, R43, R48.reuse, 12582913 ;  /* 0x4b4000012b2e7423 */ /* 0x080fe20000004030 */
[----:B------:R-:W-:Y:S01]  /*f0c0*/  FFMA R34, -R143, 1.4426950216293334961, -R26 ;  /* 0x3fb8aa3b8f227823 */ /* 0x000fe2000000091a */
[-C--:B------:R-:W-:Y:S01]  /*f0d0*/  FFMA.RM R44, R42, R48.reuse, 12582913 ;  /* 0x4b4000012a2c7423 */ /* 0x080fe20000004030 */
[----:B------:R1:W5:Y:S01]  /*f0e0*/  MUFU.EX2 R26, R33 ;  /* 0x00000021001a7308 */ /* 0x0003620000000800 */
[----:B------:R-:W-:Y:S01]  /*f0f0*/  FFMA.RM R47, R47, R48, 12582913 ;  /* 0x4b4000012f2f7423 */ /* 0x000fe20000004030 */
[----:B------:R-:W-:Y:S01]  /*f100*/  FFMA R34, -R143, 1.925963033500011079e-08, R34 ;  /* 0x32a570608f227823 */ /* 0x000fe20000000122 */
[----:B------:R-:W-:Y:S01]  /*f110*/  SHF.L.U32 R4, R4, 0x17, RZ ;  /* 0x0000001704047819 */ /* 0x000fe200000006ff */
[----:B------:R-:W-:Y:S01]  /*f120*/  FADD R43, R44, -12583039 ;  /* 0xcb40007f2c2b7421 */ /* 0x000fe20000000000 */
[----:B------:R-:W-:Y:S01]  /*f130*/  FFMA R29, -R140, 1.925963033500011079e-08, R29 ;  /* 0x32a570608c1d7823 */ /* 0x000fe2000000011d */
[----:B------:R-:W-:Y:S01]  /*f140*/  FFMA R37, -R144, 1.925963033500011079e-08, R37 ;  /* 0x32a5706090257823 */ /* 0x000fe20000000125 */
[----:B------:R-:W-:Y:S01]  /*f150*/  SHF.L.U32 R28, R28, 0x17, RZ ;  /* 0x000000171c1c7819 */ /* 0x000fe200000006ff */
[----:B------:R2:W5:Y:S01]  /*f160*/  MUFU.EX2 R35, R34 ;  /* 0x0000002200237308 */ /* 0x0005620000000800 */
[----:B-1----:R-:W-:Y:S01]  /*f170*/  FADD R33, R39, -12583039 ;  /* 0xcb40007f27217421 */ /* 0x002fe20000000000 */
[----:B------:R-:W-:Y:S01]  /*f180*/  SHF.L.U32 R36, R36, 0x17, RZ ;  /* 0x0000001724247819 */ /* 0x000fe200000006ff */
[----:B------:R-:W-:Y:S01]  /*f190*/  IMAD.SHL.U32 R31, R31, 0x800000, RZ ;  /* 0x008000001f1f7824 */ /* 0x000fe200078e00ff */
[----:B------:R-:W-:Y:S01]  /*f1a0*/  SHF.L.U32 R9, R9, 0x17, RZ ;  /* 0x0000001709097819 */ /* 0x000fe200000006ff */
[----:B------:R-:W-:Y:S01]  /*f1b0*/  FFMA R41, -R146, 1.4426950216293334961, -R33 ;  /* 0x3fb8aa3b92297823 */ /* 0x000fe20000000921 */
[----:B------:R-:W-:Y:S01]  /*f1c0*/  SHF.L.U32 R24, R24, 0x17, RZ ;  /* 0x0000001718187819 */ /* 0x000fe200000006ff */
[----:B------:R-:W-:Y:S01]  /*f1d0*/  IMAD.SHL.U32 R44, R44, 0x800000, RZ ;  /* 0x008000002c2c7824 */ /* 0x000fe200078e00ff */
[----:B------:R1:W5:Y:S01]  /*f1e0*/  MUFU.EX2 R33, R38 ;  /* 0x0000002600217308 */ /* 0x0003620000000800 */
[----:B--2---:R-:W-:Y:S01]  /*f1f0*/  FADD R34, R40, -12583039 ;  /* 0xcb40007f28227421 */ /* 0x004fe20000000000 */
[----:B------:R-:W-:Y:S01]  /*f200*/  FFMA R41, -R146, 1.925963033500011079e-08, R41 ;  /* 0x32a5706092297823 */ /* 0x000fe20000000129 */
[----:B------:R-:W-:Y:S01]  /*f210*/  SHF.L.U32 R8, R8, 0x17, RZ ;  /* 0x0000001708087819 */ /* 0x000fe200000006ff */
[----:B------:R-:W-:Y:S01]  /*f220*/  BSSY B1, `(.L_x_409) ;  /* 0x000003b000017945 */ /* 0x000fe20003800000 */
[----:B------:R-:W-:Y:S01]  /*f230*/  FFMA R42, -R147, 1.4426950216293334961, -R34 ;  /* 0x3fb8aa3b932a7823 */ /* 0x000fe20000000922 */
[----:B------:R-:W-:Y:S01]  /*f240*/  SHF.L.U32 R32, R32, 0x17, RZ ;  /* 0x0000001720207819 */ /* 0x000fe200000006ff */
[----:B------:R-:W-:Y:S01]  /*f250*/  FFMA R10, R9, R10, 1 ;  /* 0x3f800000090a7423 */ /* 0x000fe2000000000a */
[----:B------:R2:W5:Y:S01]  /*f260*/  MUFU.EX2 R34, R41 ;  /* 0x0000002900227308 */ /* 0x0005620000000800 */
[----:B-1----:R-:W-:Y:S01]  /*f270*/  FFMA.RM R38, R45, R48, 12582913 ;  /* 0x4b4000012d267423 */ /* 0x002fe20000004030 */
[----:B---3--:R-:W-:Y:S01]  /*f280*/  FFMA R48, R0, R3, 1 ;  /* 0x3f80000000307423 */ /* 0x008fe20000000003 */
[----:B------:R-:W-:Y:S01]  /*f290*/  FADD R0, R46, -12583039 ;  /* 0xcb40007f2e007421 */ /* 0x000fe20000000000 */
[----:B------:R-:W-:Y:S01]  /*f2a0*/  FFMA R45, -R148, 1.4426950216293334961, -R43 ;  /* 0x3fb8aa3b942d7823 */ /* 0x000fe2000000092b */
[----:B------:R-:W-:Y:S01]  /*f2b0*/  FADD R3, R38, -12583039 ;  /* 0xcb40007f26037421 */ /* 0x000fe20000000000 */
[----:B------:R-:W-:Y:S01]  /*f2c0*/  FFMA R42, -R147, 1.925963033500011079e-08, R42 ;  /* 0x32a57060932a7823 */ /* 0x000fe2000000012a */
[----:B------:R-:W-:Y:S01]  /*f2d0*/  FFMA R0, -R149, 1.4426950216293334961, -R0 ;  /* 0x3fb8aa3b95007823 */ /* 0x000fe20000000900 */
[----:B------:R-:W-:Y:S01]  /*f2e0*/  FFMA R45, -R148, 1.925963033500011079e-08, R45 ;  /* 0x32a57060942d7823 */ /* 0x000fe2000000012d */
[----:B--2---:R-:W-:Y:S01]  /*f2f0*/  FFMA R41, R4, R5, 1 ;  /* 0x3f80000004297423 */ /* 0x004fe20000000005 */
[----:B------:R-:W-:Y:S01]  /*f300*/  FADD R4, R47, -12583039 ;  /* 0xcb40007f2f047421 */ /* 0x000fe20000000000 */
[----:B------:R-:W-:Y:S01]  /*f310*/  FFMA R0, -R149, 1.925963033500011079e-08, R0 ;  /* 0x32a5706095007823 */ /* 0x000fe20000000100 */
[----:B------:R-:W-:Y:S01]  /*f320*/  FFMA R5, -R150, 1.4426950216293334961, -R3 ;  /* 0x3fb8aa3b96057823 */ /* 0x000fe20000000903 */
[----:B------:R-:W1:Y:S01]  /*f330*/  MUFU.EX2 R29, R29 ;  /* 0x0000001d001d7308 */ /* 0x000e620000000800 */
[----:B------:R-:W-:Y:S01]  /*f340*/  FFMA R4, -R151, 1.4426950216293334961, -R4 ;  /* 0x3fb8aa3b97047823 */ /* 0x000fe20000000904 */
[----:B------:R-:W-:Y:S01]  /*f350*/  SHF.L.U32 R30, R30, 0x17, RZ ;  /* 0x000000171e1e7819 */ /* 0x000fe200000006ff */
[----:B------:R-:W-:Y:S01]  /*f360*/  FFMA R5, -R150, 1.925963033500011079e-08, R5 ;  /* 0x32a5706096057823 */ /* 0x000fe20000000105 */
[----:B------:R-:W-:Y:S01]  /*f370*/  SHF.L.U32 R39, R39, 0x17, RZ ;  /* 0x0000001727277819 */ /* 0x000fe200000006ff */
[----:B------:R-:W-:Y:S01]  /*f380*/  FFMA R4, -R151, 1.925963033500011079e-08, R4 ;  /* 0x32a5706097047823 */ /* 0x000fe20000000104 */
[----:B------:R-:W-:Y:S01]  /*f390*/  SHF.L.U32 R40, R40, 0x17, RZ ;  /* 0x0000001728287819 */ /* 0x000fe200000006ff */
[----:B----4-:R-:W-:Y:S01]  /*f3a0*/  FFMA R27, R24, R27, 1 ;  /* 0x3f800000181b7423 */ /* 0x010fe2000000001b */
[----:B------:R2:W-:Y:S01]  /*f3b0*/  MUFU.EX2 R3, R0 ;  /* 0x0000000000037308 */ /* 0x0005e20000000800 */
[----:B------:R-:W-:Y:S01]  /*f3c0*/  SHF.L.U32 R46, R46, 0x17, RZ ;  /* 0x000000172e2e7819 */ /* 0x000fe200000006ff */
[----:B-----5:R-:W-:Y:S01]  /*f3d0*/  FFMA R26, R31, R26, 1 ;  /* 0x3f8000001f1a7423 */ /* 0x020fe2000000001a */
[----:B------:R-:W-:Y:S01]  /*f3e0*/  SHF.L.U32 R38, R38, 0x17, RZ ;  /* 0x0000001726267819 */ /* 0x000fe200000006ff */
[----:B------:R-:W-:Y:S01]  /*f3f0*/  FFMA R35, R32, R35, 1 ;  /* 0x3f80000020237423 */ /* 0x000fe20000000023 */
[----:B------:R-:W-:Y:S01]  /*f400*/  SHF.L.U32 R47, R47, 0x17, RZ ;  /* 0x000000172f2f7819 */ /* 0x000fe200000006ff */
[----:B------:R-:W-:Y:S01]  /*f410*/  FFMA R33, R30, R33, 1 ;  /* 0x3f8000001e217423 */ /* 0x000fe20000000021 */
[----:B------:R-:W-:Y:S01]  /*f420*/  FFMA R34, R39, R34, 1 ;  /* 0x3f80000027227423 */ /* 0x000fe20000000022 */
[----:B------:R-:W3:Y:S01]  /*f430*/  MUFU.EX2 R37, R37 ;  /* 0x0000002500257308 */ /* 0x000ee20000000800 */
[----:B--2---:R-:W-:Y:S01]  /*f440*/  IADD3 R0, R48, 0x1800000, RZ ;  /* 0x0180000030007810 */ /* 0x004fe20007ffe0ff */
[----:B-1----:R-:W-:Y:S01]  /*f450*/  FFMA R28, R28, R29, 1 ;  /* 0x3f8000001c1c7423 */ /* 0x002fe2000000001d */
[----:B------:R-:W-:-:S02]  /*f460*/  FFMA R29, R8, R11, 1 ;  /* 0x3f800000081d7423 */ /* 0x000fc4000000000b */
[----:B------:R-:W-:-:S03]  /*f470*/  LOP3.LUT R0, R0, 0x7f800000, RZ, 0xc0, !PT ;  /* 0x7f80000000007812 */ /* 0x000fc600078ec0ff */
[----:B------:R-:W1:Y:S01]  /*f480*/  MUFU.EX2 R43, R42 ;  /* 0x0000002a002b7308 */ /* 0x000e620000000800 */
[----:B------:R-:W-:-:S07]  /*f490*/  ISETP.GT.U32.AND P2, PT, R0, 0x1ffffff, PT ;  /* 0x01ffffff0000780c */ /* 0x000fce0003f44070 */
[----:B------:R-:W2:Y:S01]  /*f4a0*/  MUFU.EX2 R45, R45 ;  /* 0x0000002d002d7308 */ /* 0x000ea20000000800 */
[----:B---3--:R-:W-:Y:S01]  /*f4b0*/  FFMA R36, R36, R37, 1 ;  /* 0x3f80000024247423 */ /* 0x008fe20000000025 */
[----:B------:R-:W-:-:S06]  /*f4c0*/  FFMA R37, R46, R3, 1 ;  /* 0x3f8000002e257423 */ /* 0x000fcc0000000003 */
[----:B------:R-:W3:Y:S01]  /*f4d0*/  MUFU.EX2 R5, R5 ;  /* 0x0000000500057308 */ /* 0x000ee20000000800 */
[----:B-1----:R-:W-:-:S07]  /*f4e0*/  FFMA R43, R40, R43, 1 ;  /* 0x3f800000282b7423 */ /* 0x002fce000000002b */
[----:B------:R-:W1:Y:S01]  /*f4f0*/  MUFU.EX2 R4, R4 ;  /* 0x0000000400047308 */ /* 0x000e620000000800 */
[----:B--2---:R-:W-:Y:S01]  /*f500*/  FFMA R44, R44, R45, 1 ;  /* 0x3f8000002c2c7423 */ /* 0x004fe2000000002d */
[----:B---3--:R-:W-:Y:S01]  /*f510*/  FFMA R38, R38, R5, 1 ;  /* 0x3f80000026267423 */ /* 0x008fe20000000005 */
[----:B-1----:R-:W-:Y:S01]  /*f520*/  FFMA R47, R47, R4, 1 ;  /* 0x3f8000002f2f7423 */ /* 0x002fe20000000004 */
[----:B------:R-:W-:Y:S06]  /*f530*/  @P2 BRA `(.L_x_410) ;  /* 0x0000000000142947 */ /* 0x000fec0003800000 */
[----:B------:R-:W-:Y:S02]  /*f540*/  MOV R0, R48 ;  /* 0x0000003000007202 */ /* 0x000fe40000000f00 */
[----:B------:R-:W-:-:S07]  /*f550*/  MOV R4, 0xf570 ;  /* 0x0000f57000047802 */ /* 0x000fce0000000f00 */
[----:B------:R-:W-:Y:S05]  /*f560*/  CALL.REL.NOINC `($__internal_0_$__cuda_sm20_rcp_rn_f32_slowpath) ;  /* 0x00000070009c7944 */ /* 0x000fea0003c00000 */
[----:B------:R-:W-:Y:S01]  /*f570*/  MOV R9, R0 ;  /* 0x0000000000097202 */ /* 0x000fe20000000f00 */
[----:B------:R-:W-:Y:S06]  /*f580*/  BRA `(.L_x_411) ;  /* 0x0000000000107947 */ /* 0x000fec0003800000 */
.L_x_410:
[----:B------:R-:W1:Y:S02]  /*f590*/  MUFU.RCP R9, R48 ;  /* 0x0000003000097308 */ /* 0x000e640000001000 */
[----:B-1----:R-:W-:-:S04]  /*f5a0*/  FFMA R0, R48, R9, -1 ;  /* 0xbf80000030007423 */ /* 0x002fc80000000009 */
[----:B------:R-:W-:-:S04]  /*f5b0*/  FADD.FTZ R0, -R0, -RZ ;  /* 0x800000ff00007221 */ /* 0x000fc80000010100 */
[----:B------:R-:W-:-:S07]  /*f5c0*/  FFMA R9, R9, R0, R9 ;  /* 0x0000000009097223 */ /* 0x000fce0000000009 */
.L_x_411:
[----:B------:R-:W-:Y:S05]  /*f5d0*/  BSYNC B1 ;  /* 0x0000000000017941 */ /* 0x000fea0003800000 */
.L_x_409:
        /* <DEDUP_REMOVED lines=10> */
.L_x_413:
[----:B------:R-:W1:Y:S02]  /*f680*/  MUFU.RCP R8, R41 ;  /* 0x0000002900087308 */ /* 0x000e640000001000 */
[----:B-1----:R-:W-:-:S04]  /*f690*/  FFMA R0, R41, R8, -1 ;  /* 0xbf80000029007423 */ /* 0x002fc80000000008 */
[----:B------:R-:W-:-:S04]  /*f6a0*/  FADD.FTZ R3, -R0, -RZ ;  /* 0x800000ff00037221 */ /* 0x000fc80000010100 */
[----:B------:R-:W-:-:S07]  /*f6b0*/  FFMA R8, R8, R3, R8 ;  /* 0x0000000308087223 */ /* 0x000fce0000000008 */
.L_x_414:
[----:B------:R-:W-:Y:S05]  /*f6c0*/  BSYNC B1 ;  /* 0x0000000000017941 */ /* 0x000fea0003800000 */
.L_x_412:
        /* <DEDUP_REMOVED lines=10> */
.L_x_416:
[----:B------:R-:W1:Y:S02]  /*f770*/  MUFU.RCP R11, R10 ;  /* 0x0000000a000b7308 */ /* 0x000e640000001000 */
[----:B-1----:R-:W-:-:S04]  /*f780*/  FFMA R0, R10, R11, -1 ;  /* 0xbf8000000a007423 */ /* 0x002fc8000000000b */
[----:B------:R-:W-:-:S04]  /*f790*/  FADD.FTZ R0, -R0, -RZ ;  /* 0x800000ff00007221 */ /* 0x000fc80000010100 */
[----:B------:R-:W-:-:S07]  /*f7a0*/  FFMA R11, R11, R0, R11 ;  /* 0x000000000b0b7223 */ /* 0x000fce000000000b */
.L_x_417:
[----:B------:R-:W-:Y:S05]  /*f7b0*/  BSYNC B1 ;  /* 0x0000000000017941 */ /* 0x000fea0003800000 */
.L_x_415:
        /* <DEDUP_REMOVED lines=10> */
.L_x_419:
[----:B------:R-:W1:Y:S02]  /*f860*/  MUFU.RCP R10, R27 ;  /* 0x0000001b000a7308 */ /* 0x000e640000001000 */
[----:B-1----:R-:W-:-:S04]  /*f870*/  FFMA R0, R27, R10, -1 ;  /* 0xbf8000001b007423 */ /* 0x002fc8000000000a */
[----:B------:R-:W-:-:S04]  /*f880*/  FADD.FTZ R3, -R0, -RZ ;  /* 0x800000ff00037221 */ /* 0x000fc80000010100 */
[----:B------:R-:W-:-:S07]  /*f890*/  FFMA R10, R10, R3, R10 ;  /* 0x000000030a0a7223 */ /* 0x000fce000000000a */
.L_x_420:
[----:B------:R-:W-:Y:S05]  /*f8a0*/  BSYNC B1 ;  /* 0x0000000000017941 */ /* 0x000fea0003800000 */
.L_x_418:
        /* <DEDUP_REMOVED lines=10> */
.L_x_422:
[----:B------:R-:W1:Y:S02]  /*f950*/  MUFU.RCP R27, R28 ;  /* 0x0000001c001b7308 */ /* 0x000e640000001000 */
[----:B-1----:R-:W-:-:S04]  /*f960*/  FFMA R0, R28, R27, -1 ;  /* 0xbf8000001c007423 */ /* 0x002fc8000000001b */
[----:B------:R-:W-:-:S04]  /*f970*/  FADD.FTZ R0, -R0, -RZ ;  /* 0x800000ff00007221 */ /* 0x000fc80000010100 */
[----:B------:R-:W-:-:S07]  /*f980*/  FFMA R27, R27, R0, R27 ;  /* 0x000000001b1b7223 */ /* 0x000fce000000001b */
.L_x_423:
[----:B------:R-:W-:Y:S05]  /*f990*/  BSYNC B1 ;  /* 0x0000000000017941 */ /* 0x000fea0003800000 */
.L_x_421:
        /* <DEDUP_REMOVED lines=10> */
.L_x_425:
[----:B------:R-:W1:Y:S02]  /*fa40*/  MUFU.RCP R24, R29 ;  /* 0x0000001d00187308 */ /* 0x000e640000001000 */
[----:B-1----:R-:W-:-:S04]  /*fa50*/  FFMA R0, R29, R24, -1 ;  /* 0xbf8000001d007423 */ /* 0x002fc80000000018 */
[----:B------:R-:W-:-:S04]  /*fa60*/  FADD.FTZ R3, -R0, -RZ ;  /* 0x800000ff00037221 */ /* 0x000fc80000010100 */
[----:B------:R-:W-:-:S07]  /*fa70*/  FFMA R24, R24, R3, R24 ;  /* 0x0000000318187223 */ /* 0x000fce0000000018 */
.L_x_426:
[----:B------:R-:W-:Y:S05]  /*fa80*/  BSYNC B1 ;  /* 0x0000000000017941 */ /* 0x000fea0003800000 */
.L_x_424:
        /* <DEDUP_REMOVED lines=10> */
.L_x_428:
[----:B------:R-:W1:Y:S02]  /*fb30*/  MUFU.RCP R29, R26 ;  /* 0x0000001a001d7308 */ /* 0x000e640000001000 */
[----:B-1----:R-:W-:-:S04]  /*fb40*/  FFMA R0, R26, R29, -1 ;  /* 0xbf8000001a007423 */ /* 0x002fc8000000001d */
[----:B------:R-:W-:-:S04]  /*fb50*/  FADD.FTZ R0, -R0, -RZ ;  /* 0x800000ff00007221 */ /* 0x000fc80000010100 */
[----:B------:R-:W-:-:S07]  /*fb60*/  FFMA R29, R29, R0, R29 ;  /* 0x000000001d1d7223 */ /* 0x000fce000000001d */
.L_x_429:
[----:B------:R-:W-:Y:S05]  /*fb70*/  BSYNC B1 ;  /* 0x0000000000017941 */ /* 0x000fea0003800000 */
.L_x_427:
        /* <DEDUP_REMOVED lines=10> */
.L_x_431:
[----:B------:R-:W1:Y:S02]  /*fc20*/  MUFU.RCP R26, R35 ;  /* 0x00000023001a7308 */ /* 0x000e640000001000 */
[----:B-1----:R-:W-:-:S04]  /*fc30*/  FFMA R0, R35, R26, -1 ;  /* 0xbf80000023007423 */ /* 0x002fc8000000001a */
[----:B------:R-:W-:-:S04]  /*fc40*/  FADD.FTZ R3, -R0, -RZ ;  /* 0x800000ff00037221 */ /* 0x000fc80000010100 */
[----:B------:R-:W-:-:S07]  /*fc50*/  FFMA R26, R26, R3, R26 ;  /* 0x000000031a1a7223 */ /* 0x000fce000000001a */
.L_x_432:
[----:B------:R-:W-:Y:S05]  /*fc60*/  BSYNC B1 ;  /* 0x0000000000017941 */ /* 0x000fea0003800000 */
.L_x_430:
        /* <DEDUP_REMOVED lines=10> */
.L_x_434:
[----:B------:R-:W1:Y:S02]  /*fd10*/  MUFU.RCP R31, R36 ;  /* 0x00000024001f7308 */ /* 0x000e640000001000 */
[----:B-1----:R-:W-:-:S04]  /*fd20*/  FFMA R0, R36, R31, -1 ;  /* 0xbf80000024007423 */ /* 0x002fc8000000001f */
[----:B------:R-:W-:-:S04]  /*fd30*/  FADD.FTZ R0, -R0, -RZ ;  /* 0x800000ff00007221 */ /* 0x000fc80000010100 */
[----:B------:R-:W-:-:S07]  /*fd40*/  FFMA R31, R31, R0, R31 ;  /* 0x000000001f1f7223 */ /* 0x000fce000000001f */
.L_x_435:
[----:B------:R-:W-:Y:S05]  /*fd50*/  BSYNC B1 ;  /* 0x0000000000017941 */ /* 0x000fea0003800000 */
.L_x_433:
        /* <DEDUP_REMOVED lines=10> */
.L_x_437:
[----:B------:R-:W1:Y:S02]  /*fe00*/  MUFU.RCP R28, R33 ;  /* 0x00000021001c7308 */ /* 0x000e640000001000 */
[----:B-1----:R-:W-:-:S04]  /*fe10*/  FFMA R0, R33, R28, -1 ;  /* 0xbf80000021007423 */ /* 0x002fc8000000001c */
[----:B------:R-:W-:-:S04]  /*fe20*/  FADD.FTZ R3, -R0, -RZ ;  /* 0x800000ff00037221 */ /* 0x000fc80000010100 */
[----:B------:R-:W-:-:S07]  /*fe30*/  FFMA R28, R28, R3, R28 ;  /* 0x000000031c1c7223 */ /* 0x000fce000000001c */
.L_x_438:
[----:B------:R-:W-:Y:S05]  /*fe40*/  BSYNC B1 ;  /* 0x0000000000017941 */ /* 0x000fea0003800000 */
.L_x_436:
        /* <DEDUP_REMOVED lines=10> */
.L_x_440:
[----:B------:R-:W1:Y:S02]  /*fef0*/  MUFU.RCP R33, R34 ;  /* 0x0000002200217308 */ /* 0x000e640000001000 */
[----:B-1----:R-:W-:-:S04]  /*ff00*/  FFMA R0, R34, R33, -1 ;  /* 0xbf80000022007423 */ /* 0x002fc80000000021 */
[----:B------:R-:W-:-:S04]  /*ff10*/  FADD.FTZ R0, -R0, -RZ ;  /* 0x800000ff00007221 */ /* 0x000fc80000010100 */
[----:B------:R-:W-:-:S07]  /*ff20*/  FFMA R33, R33, R0, R33 ;  /* 0x0000000021217223 */ /* 0x000fce0000000021 */
.L_x_441:
[----:B------:R-:W-:Y:S05]  /*ff30*/  BSYNC B1 ;  /* 0x0000000000017941 */ /* 0x000fea0003800000 */
.L_x_439:
        /* <DEDUP_REMOVED lines=10> */
.L_x_443:
[----:B------:R-:W1:Y:S02]  /*ffe0*/  MUFU.RCP R30, R43 ;  /* 0x0000002b001e7308 */ /* 0x000e640000001000 */
[----:B-1----:R-:W-:-:S04]  /*fff0*/  FFMA R0, R43, R30, -1 ;  /* 0xbf8000002b007423 */ /* 0x002fc8000000001e */
[----:B------:R-:W-:-:S04]  /*10000*/  FADD.FTZ R3, -R0, -RZ ;  /* 0x800000ff00037221 */ /* 0x000fc80000010100 */
[----:B------:R-:W-:-:S07]  /*10010*/  FFMA R30, R30, R3, R30 ;  /* 0x000000031e1e7223 */ /* 0x000fce000000001e */
.L_x_444:
[----:B------:R-:W-:Y:S05]  /*10020*/  BSYNC B1 ;  /* 0x0000000000017941 */ /* 0x000fea0003800000 */
.L_x_442:
        /* <DEDUP_REMOVED lines=10> */
.L_x_446:
[----:B------:R-:W1:Y:S02]  /*100d0*/  MUFU.RCP R35, R44 ;  /* 0x0000002c00237308 */ /* 0x000e640000001000 */
[----:B-1----:R-:W-:-:S04]  /*100e0*/  FFMA R0, R44, R35, -1 ;  /* 0xbf8000002c007423 */ /* 0x002fc80000000023 */
[----:B------:R-:W-:-:S04]  /*100f0*/  FADD.FTZ R0, -R0, -RZ ;  /* 0x800000ff00007221 */ /* 0x000fc80000010100 */
[----:B------:R-:W-:-:S07]  /*10100*/  FFMA R35, R35, R0, R35 ;  /* 0x0000000023237223 */ /* 0x000fce0000000023 */
.L_x_447:
[----:B------:R-:W-:Y:S05]  /*10110*/  BSYNC B1 ;  /* 0x0000000000017941 */ /* 0x000fea0003800000 */
.L_x_445:
        /* <DEDUP_REMOVED lines=10> */
.L_x_449:
[----:B------:R-:W1:Y:S02]  /*101c0*/  MUFU.RCP R32, R37 ;  /* 0x0000002500207308 */ /* 0x000e640000001000 */
[----:B-1----:R-:W-:-:S04]  /*101d0*/  FFMA R0, R37, R32, -1 ;  /* 0xbf80000025007423 */ /* 0x002fc80000000020 */
[----:B------:R-:W-:-:S04]  /*101e0*/  FADD.FTZ R3, -R0, -RZ ;  /* 0x800000ff00037221 */ /* 0x000fc80000010100 */
[----:B------:R-:W-:-:S07]  /*101f0*/  FFMA R32, R32, R3, R32 ;  /* 0x0000000320207223 */ /* 0x000fce0000000020 */
.L_x_450:
[----:B------:R-:W-:Y:S05]  /*10200*/  BSYNC B1 ;  /* 0x0000000000017941 */ /* 0x000fea0003800000 */
.L_x_448:
        /* <DEDUP_REMOVED lines=10> */
.L_x_452:
[----:B------:R-:W1:Y:S02]  /*102b0*/  MUFU.RCP R37, R38 ;  /* 0x0000002600257308 */ /* 0x000e640000001000 */
[----:B-1----:R-:W-:-:S04]  /*102c0*/  FFMA R0, R38, R37, -1 ;  /* 0xbf80000026007423 */ /* 0x002fc80000000025 */
[----:B------:R-:W-:-:S04]  /*102d0*/  FADD.FTZ R0, -R0, -RZ ;  /* 0x800000ff00007221 */ /* 0x000fc80000010100 */
[----:B------:R-:W-:-:S07]  /*102e0*/  FFMA R37, R37, R0, R37 ;  /* 0x0000000025257223 */ /* 0x000fce0000000025 */
.L_x_453:
[----:B------:R-:W-:Y:S05]  /*102f0*/  BSYNC B1 ;  /* 0x0000000000017941 */ /* 0x000fea0003800000 */
.L_x_451:
        /* <DEDUP_REMOVED lines=9> */
.L_x_455:
[----:B------:R-:W1:Y:S02]  /*10390*/  MUFU.RCP R0, R47 ;  /* 0x0000002f00007308 */ /* 0x000e640000001000 */
[----:B-1----:R-:W-:-:S04]  /*103a0*/  FFMA R3, R47, R0, -1 ;  /* 0xbf8000002f037423 */ /* 0x002fc80000000000 */
[----:B------:R-:W-:-:S04]  /*103b0*/  FADD.FTZ R3, -R3, -RZ ;  /* 0x800000ff03037221 */ /* 0x000fc80000010100 */
[----:B------:R-:W-:-:S07]  /*103c0*/  FFMA R0, R0, R3, R0 ;  /* 0x0000000300007223 */ /* 0x000fce0000000000 */
.L_x_456:
[----:B------:R-:W-:Y:S05]  /*103d0*/  BSYNC B1 ;  /* 0x0000000000017941 */ /* 0x000fea0003800000 */
.L_x_454:
        /* <DEDUP_REMOVED lines=45> */
.L_x_458:
[----:B------:R-:W-:Y:S05]  /*106b0*/  BSYNC B0 ;  /* 0x0000000000007941 */ /* 0x000fea0003800000 */
.L_x_457:
[----:B------:R-:W-:Y:S06]  /*106c0*/  BAR.SYNC.DEFER_BLOCKING 0x1, 0x100 ;  /* 0x0044000000007b1d */ /* 0x000fec0000010000 */
[----:B------:R-:W-:Y:S04]  /*106d0*/  BSSY B0, `(.L_x_459) ;  /* 0x0000009000007945 */ /* 0x000fe80003800000 */
[----:B------:R-:W-:Y:S05]  /*106e0*/  @P0 BRA `(.L_x_460) ;  /* 0x00000000001c0947 */ /* 0x000fea0003800000 */
[----:B------:R-:W-:-:S13]  /*106f0*/  ISETP.NE.AND P2, PT, R158, 0x3, PT ;  /* 0x000000039e00780c */ /* 0x000fda0003f45270 */
[----:B------:R-:W-:Y:S05]  /*10700*/  @!P2 BRA `(.L_x_461) ;  /* 0x000000000004a947 */ /* 0x000fea0003800000 */
[----:B------:R-:W-:Y:S01]  /*10710*/  BPT.TRAP 0x1 ;  /* 0x000000040000795c */ /* 0x000fe20000300000 */
.L_x_461:
[----:B------:R-:W-:-:S04]  /*10720*/  ULEA UR4, UR5, UR52, 0x3 ;  /* 0x0000003405047291 */ /* 0x000fc8000f8e183f */
[----:B------:R-:W-:-:S04]  /*10730*/  UIADD3 UR4, UR4, 0x60, URZ ;  /* 0x0000006004047890 */ /* 0x000fc8000fffe03f */
[----:B------:R-:W-:-:S09]  /*10740*/  UPRMT UR4, UR51, 0x654, UR4 ;  /* 0x0000065433047896 */ /* 0x000fd20008000004 */
[----:B------:R-:W-:Y:S03]  /*10750*/  SYNCS.ARRIVE.TRANS64.RED.A1T0 RZ, [UR4], RZ ;  /* 0x000000ffffff79a7 */ /* 0x000fe60008100404 */
.L_x_460:
[----:B------:R-:W-:Y:S05]  /*10760*/  BSYNC B0 ;  /* 0x0000000000007941 */ /* 0x000fea0003800000 */
.L_x_459:
        /* <DEDUP_REMOVED lines=8> */
.L_x_464:
[----:B------:R-:W-:Y:S01]  /*107f0*/  SHF.L.U32 R25, R25, 0x1f, RZ ;  /* 0x0000001f19197819 */ /* 0x000fe200000006ff */
[----:B------:R-:W-:Y:S01]  /*10800*/  BSSY B1, `(.L_x_465) ;  /* 0x0000004000017945 */ /* 0x000fe20003800000 */
[----:B------:R-:W-:-:S04]  /*10810*/  LEA R0, R12, UR52, 0x3 ;  /* 0x000000340c007c11 */ /* 0x000fc8000f8e18ff */
[----:B------:R-:W2:Y:S02]  /*10820*/  SYNCS.PHASECHK.TRANS64.TRYWAIT P2, [R0+URZ+0x40], R25 ;  /* 0x00004019000075a7 */ /* 0x000ea4000804017f */
[----:B--2---:R-:W-:Y:S05]  /*10830*/  @!P2 BRA `(.L_x_466) ;  /* 0x000000580030a947 */ /* 0x004fea0003800000 */
.L_x_627:
[----:B------:R-:W-:Y:S05]  /*10840*/  BSYNC B1 ;  /* 0x0000000000017941 */ /* 0x000fea0003800000 */
.L_x_465:
[----:B------:R-:W-:Y:S05]  /*10850*/  @P1 BRA `(.L_x_463) ;  /* 0x0000000000941947 */ /* 0x000fea0003800000 */
[----:B------:R-:W-:Y:S01]  /*10860*/  LEA R12, R12, R97, 0xd ;  /* 0x000000610c0c7211 */ /* 0x000fe200078e68ff */
[----:B------:R-:W-:Y:S05]  /*10870*/  WARPSYNC.ALL ;  /* 0x0000000000007948 */ /* 0x000fea0003800000 */
[----:B--2---:R-:W-:Y:S01]  /*10880*/  LEA R0, R155, R12, 0x1 ;  /* 0x0000000c9b007211 */ /* 0x004fe200078e08ff */
[----:B-1----:R-:W1:Y:S04]  /*10890*/  LDSM.16.M88.4 R8, [R12] ;  /* 0x000000000c08783b */ /* 0x002e680000000200 */
[----:B------:R-:W2:Y:S01]  /*108a0*/  LDSM.16.M88.4 R32, [R0] ;  /* 0x000000000020783b */ /* 0x000ea20000000200 */
[----:B-1----:R-:W-:-:S02]  /*108b0*/  SHF.L.U32 R4, R8, 0x10, RZ ;  /* 0x0000001008047819 */ /* 0x002fc400000006ff */
[----:B------:R-:W-:Y:S01]  /*108c0*/  SHF.L.U32 R26, R10, 0x10, RZ ;  /* 0x000000100a1a7819 */ /* 0x000fe200000006ff */
[----:B--2---:R-:W-:Y:S01]  /*108d0*/  IMAD.U32 R12, R32, 0x10000, RZ ;  /* 0x00010000200c7824 */ /* 0x004fe200078e00ff */
[----:B------:R-:W-:Y:S01]  /*108e0*/  SHF.L.U32 R38, R34, 0x10, RZ ;  /* 0x0000001022267819 */ /* 0x000fe200000006ff */
        /* <DEDUP_REMOVED lines=28> */
.L_x_463:
[----:B------:R-:W-:Y:S05]  /*10ab0*/  BSYNC B0 ;  /* 0x0000000000007941 */ /* 0x000fea0003800000 */
.L_x_462:
[----:B------:R-:W-:Y:S01]  /*10ac0*/  MOV R44, 0x3bbb989d ;  /* 0x3bbb989d002c7802 */ /* 0x000fe20000000f00 */
[C---:B------:R-:W-:Y:S01]  /*10ad0*/  FFMA R13, R156.reuse, R72, R13 ;  /* 0x000000489c0d7223 */ /* 0x040fe2000000000d */
[----:B------:R-:W-:Y:S01]  /*10ae0*/  MOV R46, 0x437c0000 ;  /* 0x437c0000002e7802 */ /* 0x000fe20000000f00 */
[C---:B------:R-:W-:Y:S01]  /*10af0*/  FFMA R14, R156.reuse, R73, R14 ;  /* 0x000000499c0e7223 */ /* 0x040fe2000000000e */
[C---:B------:R-:W-:Y:S01]  /*10b00*/  FFMA R15, R156.reuse, R74, R15 ;  /* 0x0000004a9c0f7223 */ /* 0x040fe2000000000f */
[-C--:B--2---:R-:W-:Y:S01]  /*10b10*/  FFMA.SAT R0, -R13, R44.reuse, 0.5 ;  /* 0x3f0000000d007423 */ /* 0x084fe2000000212c */
[----:B------:R-:W-:Y:S01]  /*10b20*/  FFMA R21, R156, R75, R21 ;  /* 0x0000004b9c157223 */ /* 0x000fe20000000015 */
[----:B------:R-:W-:Y:S01]  /*10b30*/  FFMA.SAT R3, -R14, R44, 0.5 ;  /* 0x3f0000000e037423 */ /* 0x000fe2000000212c */
[----:B------:R-:W-:Y:S01]  /*10b40*/  FFMA R23, R156, R76, R23 ;  /* 0x0000004c9c177223 */ /* 0x000fe20000000017 */
[----:B------:R-:W-:Y:S01]  /*10b50*/  FFMA.RM R0, R0, R46, 12582913 ;  /* 0x4b40000100007423 */ /* 0x000fe2000000402e */
[----:B-1----:R-:W-:Y:S01]  /*10b60*/  FFMA.SAT R6, -R15, R44, 0.5 ;  /* 0x3f0000000f067423 */ /* 0x002fe2000000212c */
[----:B------:R-:W-:Y:S01]  /*10b70*/  FFMA.RM R5, R3, R46, 12582913 ;  /* 0x4b40000103057423 */ /* 0x000fe2000000402e */
[-C--:B------:R-:W-:Y:S01]  /*10b80*/  FFMA.SAT R10, -R21, R44.reuse, 0.5 ;  /* 0x3f000000150a7423 */ /* 0x080fe2000000212c */
[----:B------:R-:W-:Y:S01]  /*10b90*/  FADD R4, R0, -12583039 ;  /* 0xcb40007f00047421 */ /* 0x000fe20000000000 */
[----:B------:R-:W-:Y:S01]  /*10ba0*/  FFMA.SAT R11, -R23, R44, 0.5 ;  /* 0x3f000000170b7423 */ /* 0x000fe2000000212c */
[----:B------:R-:W-:Y:S01]  /*10bb0*/  FADD R3, R5, -12583039 ;  /* 0xcb40007f05037421 */ /* 0x000fe20000000000 */
[-C--:B------:R-:W-:Y:S01]  /*10bc0*/  FFMA.RM R8, R6, R46.reuse, 12582913 ;  /* 0x4b40000106087423 */ /* 0x080fe2000000402e */
[C---:B------:R-:W-:Y:S01]  /*10bd0*/  FFMA R4, -R13.reuse, 1.4426950216293334961, -R4 ;  /* 0x3fb8aa3b0d047823 */ /* 0x040fe20000000904 */
[----:B------:R-:W-:Y:S01]  /*10be0*/  FFMA.RM R12, R10, R46, 12582913 ;  /* 0x4b4000010a0c7423 */ /* 0x000fe2000000402e */
[----:B------:R-:W-:Y:S01]  /*10bf0*/  FFMA R9, -R14, 1.4426950216293334961, -R3 ;  /* 0x3fb8aa3b0e097823 */ /* 0x000fe20000000903 */
[----:B------:R-:W-:Y:S01]  /*10c00*/  FFMA R77, R156, R77, R159 ;  /* 0x0000004d9c4d7223 */ /* 0x000fe2000000009f */
[----:B------:R-:W-:Y:S01]  /*10c10*/  FFMA R4, -R13, 1.925963033500011079e-08, R4 ;  /* 0x32a570600d047823 */ /* 0x000fe20000000104 */
[----:B------:R-:W-:Y:S01]  /*10c20*/  FADD R6, R8, -12583039 ;  /* 0xcb40007f08067421 */ /* 0x000fe20000000000 */
[----:B------:R-:W-:Y:S01]  /*10c30*/  FADD R24, R12, -12583039 ;  /* 0xcb40007f0c187421 */ /* 0x000fe20000000000 */
[C---:B------:R-:W-:Y:S01]  /*10c40*/  FFMA R79, R156.reuse, R79, R161 ;  /* 0x0000004f9c4f7223 */ /* 0x040fe200000000a1 */
[----:B------:R1:W2:Y:S01]  /*10c50*/  MUFU.EX2 R3, R4 ;  /* 0x0000000400037308 */ /* 0x0002a20000000800 */
[----:B------:R-:W-:Y:S01]  /*10c60*/  FFMA.SAT R25, -R77, R44, 0.5 ;  /* 0x3f0000004d197423 */ /* 0x000fe2000000212c */
[----:B------:R-:W-:Y:S01]  /*10c70*/  FFMA R10, -R15, 1.4426950216293334961, -R6 ;  /* 0x3fb8aa3b0f0a7823 */ /* 0x000fe20000000906 */
[----:B------:R-:W-:Y:S01]  /*10c80*/  FFMA R24, -R21, 1.4426950216293334961, -R24 ;  /* 0x3fb8aa3b15187823 */ /* 0x000fe20000000918 */
[C---:B------:R-:W-:Y:S01]  /*10c90*/  FFMA R78, R156.reuse, R78, R89 ;  /* 0x0000004e9c4e7223 */ /* 0x040fe20000000059 */
[----:B------:R-:W-:Y:S01]  /*10ca0*/  FFMA R81, R156, R81, R165 ;  /* 0x000000519c517223 */ /* 0x000fe200000000a5 */
[----:B------:R-:W-:Y:S01]  /*10cb0*/  FFMA.SAT R30, -R79, R44, 0.5 ;  /* 0x3f0000004f1e7423 */ /* 0x000fe2000000212c */
[----:B------:R-:W-:Y:S01]  /*10cc0*/  FFMA R9, -R14, 1.925963033500011079e-08, R9 ;  /* 0x32a570600e097823 */ /* 0x000fe20000000109 */
[-C--:B------:R-:W-:Y:S01]  /*10cd0*/  FFMA.RM R27, R25, R46.reuse, 12582913 ;  /* 0x4b400001191b7423 */ /* 0x080fe2000000402e */
[----:B-1----:R-:W-:Y:S01]  /*10ce0*/  FFMA.RM R4, R11, R46, 12582913 ;  /* 0x4b4000010b047423 */ /* 0x002fe2000000402e */
[----:B------:R-:W-:Y:S01]  /*10cf0*/  FFMA R80, R156, R80, R163 ;  /* 0x000000509c507223 */ /* 0x000fe200000000a3 */
[----:B------:R-:W-:Y:S01]  /*10d00*/  FFMA R10, -R15, 1.925963033500011079e-08, R10 ;  /* 0x32a570600f0a7823 */ /* 0x000fe2000000010a */
[----:B------:R-:W-:Y:S01]  /*10d10*/  FFMA R24, -R21, 1.925963033500011079e-08, R24 ;  /* 0x32a5706015187823 */ /* 0x000fe20000000118 */
[----:B------:R-:W-:Y:S01]  /*10d20*/  FADD R26, R4, -12583039 ;  /* 0xcb40007f041a7421 */ /* 0x000fe20000000000 */
[-C--:B------:R-:W-:Y:S01]  /*10d30*/  FFMA.SAT R25, -R78, R44.reuse, 0.5 ;  /* 0x3f0000004e197423 */ /* 0x080fe2000000212c */
[----:B------:R-:W-:Y:S01]  /*10d40*/  FFMA.SAT R32, -R81, R44, 0.5 ;  /* 0x3f00000051207423 */ /* 0x000fe2000000212c */
[----:B------:R-:W-:Y:S01]  /*10d50*/  FFMA.RM R30, R30, R46, 12582913 ;  /* 0x4b4000011e1e7423 */ /* 0x000fe2000000402e */
[C---:B------:R-:W-:Y:S01]  /*10d60*/  FFMA R26, -R23.reuse, 1.4426950216293334961, -R26 ;  /* 0x3fb8aa3b171a7823 */ /* 0x040fe2000000091a */
[----:B------:R-:W-:Y:S01]  /*10d70*/  FFMA R82, R156, R82, R91 ;  /* 0x000000529c527223 */ /* 0x000fe2000000005b */
[----:B------:R-:W-:Y:S01]  /*10d80*/  MUFU.EX2 R6, R9 ;  /* 0x0000000900067308 */ /* 0x000fe20000000800 */
[----:B------:R-:W-:Y:S01]  /*10d90*/  FFMA.SAT R31, -R80, R44, 0.5 ;  /* 0x3f000000501f7423 */ /* 0x000fe2000000212c */
[----:B------:R-:W-:Y:S01]  /*10da0*/  FFMA R26, -R23, 1.925963033500011079e-08, R26 ;  /* 0x32a57060171a7823 */ /* 0x000fe2000000011a */
[----:B------:R-:W-:Y:S01]  /*10db0*/  FFMA R85, R156, R85, R169 ;  /* 0x000000559c557223 */ /* 0x000fe200000000a9 */
[----:B------:R-:W-:Y:S01]  /*10dc0*/  FFMA.RM R32, R32, R46, 12582913 ;  /* 0x4b40000120207423 */ /* 0x000fe2000000402e */
[----:B------:R-:W-:Y:S01]  /*10dd0*/  FFMA.SAT R35, -R82, R44, 0.5 ;  /* 0x3f00000052237423 */ /* 0x000fe2000000212c */
[----:B------:R-:W-:Y:S01]  /*10de0*/  FFMA R84, R156, R84, R93 ;  /* 0x000000549c547223 */ /* 0x000fe2000000005d */
[----:B------:R-:W-:Y:S01]  /*10df0*/  FFMA.SAT R41, -R85, R44, 0.5 ;  /* 0x3f00000055297423 */ /* 0x000fe2000000212c */
[----:B------:R1:W-:Y:S01]  /*10e00*/  MUFU.EX2 R11, R10 ;  /* 0x0000000a000b7308 */ /* 0x0003e20000000800 */
[----:B------:R-:W-:Y:S01]  /*10e10*/  FADD R34, R32, -12583039 ;  /* 0xcb40007f20227421 */ /* 0x000fe20000000000 */
[C---:B------:R-:W-:Y:S01]  /*10e20*/  FFMA R83, R156.reuse, R83, R167 ;  /* 0x000000539c537223 */ /* 0x040fe200000000a7 */
[----:B------:R-:W-:Y:S01]  /*10e30*/  FFMA R86, R156, R86, R95 ;  /* 0x000000569c567223 */ /* 0x000fe2000000005f */
[----:B------:R-:W-:Y:S01]  /*10e40*/  SHF.L.U32 R0, R0, 0x17, RZ ;  /* 0x0000001700007819 */ /* 0x000fe200000006ff */
[-C--:B------:R-:W-:Y:S01]  /*10e50*/  FFMA.RM R36, R35, R46.reuse, 12582913 ;  /* 0x4b40000123247423 */ /* 0x080fe2000000402e */
[----:B------:R-:W-:Y:S01]  /*10e60*/  FFMA R87, R156, R87, R171 ;  /* 0x000000579c577223 */ /* 0x000fe200000000ab */
[-C--:B------:R-:W-:Y:S01]  /*10e70*/  FFMA.RM R42, R41, R46.reuse, 12582913 ;  /* 0x4b400001292a7423 */ /* 0x080fe2000000402e */
[----:B------:R3:W4:Y:S01]  /*10e80*/  MUFU.EX2 R9, R24 ;  /* 0x0000001800097308 */ /* 0x0007220000000800 */
[----:B-1----:R-:W-:Y:S01]  /*10e90*/  FFMA.RM R10, R25, R46, 12582913 ;  /* 0x4b400001190a7423 */ /* 0x002fe2000000402e */
[----:B------:R-:W-:Y:S01]  /*10ea0*/  FFMA R34, -R81, 1.4426950216293334961, -R34 ;  /* 0x3fb8aa3b51227823 */ /* 0x000fe20000000922 */
[-C--:B------:R-:W-:Y:S01]  /*10eb0*/  FFMA.SAT R39, -R84, R44.reuse, 0.5 ;  /* 0x3f00000054277423 */ /* 0x080fe2000000212c */
[-C--:B------:R-:W-:Y:S01]  /*10ec0*/  FFMA.SAT R37, -R83, R44.reuse, 0.5 ;  /* 0x3f00000053257423 */ /* 0x080fe2000000212c */
[-C--:B------:R-:W-:Y:S01]  /*10ed0*/  FFMA.SAT R43, -R86, R44.reuse, 0.5 ;  /* 0x3f000000562b7423 */ /* 0x080fe2000000212c */
[----:B------:R-:W-:Y:S01]  /*10ee0*/  FADD R35, R36, -12583039 ;  /* 0xcb40007f24237421 */ /* 0x000fe20000000000 */
[----:B------:R-:W-:Y:S01]  /*10ef0*/  FFMA.SAT R44, -R87, R44, 0.5 ;  /* 0x3f000000572c7423 */ /* 0x000fe2000000212c */
[----:B------:R1:W5:Y:S01]  /*10f00*/  MUFU.EX2 R25, R26 ;  /* 0x0000001a00197308 */ /* 0x0003620000000800 */
[----:B---3--:R-:W-:Y:S01]  /*10f10*/  FADD R24, R30, -12583039 ;  /* 0xcb40007f1e187421 */ /* 0x008fe20000000000 */
[----:B--2---:R-:W-:Y:S01]  /*10f20*/  FFMA R45, R0, R3, 1 ;  /* 0x3f800000002d7423 */ /* 0x004fe20000000003 */
[----:B------:R-:W-:Y:S01]  /*10f30*/  FADD R0, R42, -12583039 ;  /* 0xcb40007f2a007421 */ /* 0x000fe20000000000 */
[----:B------:R-:W-:Y:S01]  /*10f40*/  FFMA R34, -R81, 1.925963033500011079e-08, R34 ;  /* 0x32a5706051227823 */ /* 0x000fe20000000122 */
[----:B------:R-:W-:Y:S01]  /*10f50*/  FFMA R24, -R79, 1.4426950216293334961, -R24 ;  /* 0x3fb8aa3b4f187823 */ /* 0x000fe20000000918 */
[-C--:B------:R-:W-:Y:S01]  /*10f60*/  FFMA.RM R40, R39, R46.reuse, 12582913 ;  /* 0x4b40000127287423 */ /* 0x080fe2000000402e */
[----:B------:R-:W-:Y:S01]  /*10f70*/  FFMA.RM R43, R43, R46, 12582913 ;  /* 0x4b4000012b2b7423 */ /* 0x000fe2000000402e */
[----:B------:R-:W-:-:S02]  /*10f80*/  IMAD.SHL.U32 R5, R5, 0x800000, RZ ;  /* 0x0080000005057824 */ /* 0x000fc400078e00ff */
[-C--:B-1----:R-:W-:Y:S01]  /*10f90*/  FFMA.RM R26, R31, R46.reuse, 12582913 ;  /* 0x4b4000011f1a7423 */ /* 0x082fe2000000402e */
[----:B------:R-:W-:Y:S01]  /*10fa0*/  FFMA R24, -R79, 1.925963033500011079e-08, R24 ;  /* 0x32a570604f187823 */ /* 0x000fe20000000118 */
[-C--:B------:R-:W-:Y:S01]  /*10fb0*/  FFMA.RM R44, R44, R46.reuse, 12582913 ;  /* 0x4b4000012c2c7423 */ /* 0x080fe2000000402e */
[----:B------:R-:W-:Y:S01]  /*10fc0*/  FADD R28, R27, -12583039 ;  /* 0xcb40007f1b1c7421 */ /* 0x000fe20000000000 */
[----:B------:R-:W-:Y:S01]  /*10fd0*/  FADD R31, R26, -12583039 ;  /* 0xcb40007f1a1f7421 */ /* 0x000fe20000000000 */
[----:B------:R-:W-:Y:S01]  /*10fe0*/  FFMA R0, -R85, 1.4426950216293334961, -R0 ;  /* 0x3fb8aa3b55007823 */ /* 0x000fe20000000900 */
[----:B------:R-:W-:Y:S01]  /*10ff0*/  FADD R29, R10, -12583039 ;  /* 0xcb40007f0a1d7421 */ /* 0x000fe20000000000 */
[----:B------:R-:W-:Y:S01]  /*11000*/  FADD R39, R40, -12583039 ;  /* 0xcb40007f28277421 */ /* 0x000fe20000000000 */
[----:B------:R-:W-:Y:S01]  /*11010*/  FFMA R33, -R80, 1.4426950216293334961, -R31 ;  /* 0x3fb8aa3b50217823 */ /* 0x000fe2000000091f */
[----:B------:R-:W-:Y:S01]  /*11020*/  FADD R3, R43, -12583039 ;  /* 0xcb40007f2b037421 */ /* 0x000fe20000000000 */
[----:B------:R1:W2:Y:S01]  /*11030*/  MUFU.EX2 R31, R24 ;  /* 0x00000018001f7308 */ /* 0x0002a20000000800 */
[----:B------:R-:W-:Y:S01]  /*11040*/  FFMA R28, -R77, 1.4426950216293334961, -R28 ;  /* 0x3fb8aa3b4d1c7823 */ /* 0x000fe2000000091c */
[----:B------:R-:W-:Y:S01]  /*11050*/  FFMA R0, -R85, 1.925963033500011079e-08, R0 ;  /* 0x32a5706055007823 */ /* 0x000fe20000000100 */
[----:B------:R-:W-:Y:S01]  /*11060*/  FFMA R29, -R78, 1.4426950216293334961, -R29 ;  /* 0x3fb8aa3b4e1d7823 */ /* 0x000fe2000000091d */
[----:B------:R-:W-:Y:S01]  /*11070*/  FFMA R41, -R84, 1.4426950216293334961, -R39 ;  /* 0x3fb8aa3b54297823 */ /* 0x000fe20000000927 */
[----:B------:R-:W-:Y:S01]  /*11080*/  FFMA R28, -R77, 1.925963033500011079e-08, R28 ;  /* 0x32a570604d1c7823 */ /* 0x000fe2000000011c */
[----:B------:R-:W-:Y:S01]  /*11090*/  FFMA R33, -R80, 1.925963033500011079e-08, R33 ;  /* 0x32a5706050217823 */ /* 0x000fe20000000121 */
[----:B------:R-:W-:Y:S01]  /*110a0*/  FFMA R29, -R78, 1.925963033500011079e-08, R29 ;  /* 0x32a570604e1d7823 */ /* 0x000fe2000000011d */
[----:B------:R-:W-:Y:S01]  /*110b0*/  FFMA R41, -R84, 1.925963033500011079e-08, R41 ;  /* 0x32a5706054297823 */ /* 0x000fe20000000129 */
[----:B-1----:R-:W-:Y:S01]  /*110c0*/  FFMA.RM R24, R37, R46, 12582913 ;  /* 0x4b40000125187423 */ /* 0x002fe2000000402e */
[----:B------:R-:W-:Y:S01]  /*110d0*/  FFMA R37, -R82, 1.4426950216293334961, -R35 ;  /* 0x3fb8aa3b52257823 */ /* 0x000fe20000000923 */
[----:B------:R-:W-:Y:S01]  /*110e0*/  SHF.L.U32 R12, R12, 0x17, RZ ;  /* 0x000000170c0c7819 */ /* 0x000fe200000006ff */
[----:B------:R1:W-:Y:S01]  /*110f0*/  MUFU.EX2 R35, R34 ;  /* 0x0000002200237308 */ /* 0x0003e20000000800 */
[----:B------:R-:W-:Y:S01]  /*11100*/  FADD R38, R24, -12583039 ;  /* 0xcb40007f18267421 */ /* 0x000fe20000000000 */
[----:B------:R-:W-:Y:S01]  /*11110*/  FFMA R37, -R82, 1.925963033500011079e-08, R37 ;  /* 0x32a5706052257823 */ /* 0x000fe20000000125 */
[----:B------:R-:W-:Y:S01]  /*11120*/  SHF.L.U32 R4, R4, 0x17, RZ ;  /* 0x0000001704047819 */ /* 0x000fe200000006ff */
[----:B----4-:R-:W-:Y:S01]  /*11130*/  FFMA R47, R12, R9, 1 ;  /* 0x3f8000000c2f7423 */ /* 0x010fe20000000009 */
[----:B------:R-:W-:Y:S01]  /*11140*/  FFMA R38, -R83, 1.4426950216293334961, -R38 ;  /* 0x3fb8aa3b53267823 */ /* 0x000fe20000000926 */
[----:B------:R-:W-:Y:S01]  /*11150*/  SHF.L.U32 R30, R30, 0x17, RZ ;  /* 0x000000171e1e7819 */ /* 0x000fe200000006ff */
[----:B------:R-:W-:Y:S01]  /*11160*/  IMAD.SHL.U32 R26, R26, 0x800000, RZ ;  /* 0x008000001a1a7824 */ /* 0x000fe200078e00ff */
[----:B------:R-:W3:Y:S01]  /*11170*/  MUFU.EX2 R28, R28 ;  /* 0x0000001c001c7308 */ /* 0x000ee20000000800 */
[----:B-1----:R-:W-:Y:S01]  /*11180*/  FFMA R34, R5, R6, 1 ;  /* 0x3f80000005227423 */ /* 0x002fe20000000006 */
[----:B------:R-:W-:Y:S01]  /*11190*/  FADD R6, R44, -12583039 ;  /* 0xcb40007f2c067421 */ /* 0x000fe20000000000 */
[----:B------:R-:W-:Y:S01]  /*111a0*/  FFMA R5, -R86, 1.4426950216293334961, -R3 ;  /* 0x3fb8aa3b56057823 */ /* 0x000fe20000000903 */
[----:B------:R-:W-:Y:S01]  /*111b0*/  FFMA R38, -R83, 1.925963033500011079e-08, R38 ;  /* 0x32a5706053267823 */ /* 0x000fe20000000126 */
[----:B-----5:R-:W-:Y:S01]  /*111c0*/  FFMA R25, R4, R25, 1 ;  /* 0x3f80000004197423 */ /* 0x020fe20000000019 */
[----:B------:R-:W-:Y:S01]  /*111d0*/  FFMA R6, -R87, 1.4426950216293334961, -R6 ;  /* 0x3fb8aa3b57067823 */ /* 0x000fe20000000906 */
[----:B------:R-:W-:Y:S01]  /*111e0*/  FFMA R5, -R86, 1.925963033500011079e-08, R5 ;  /* 0x32a5706056057823 */ /* 0x000fe20000000105 */
[----:B------:R1:W-:Y:S01]  /*111f0*/  MUFU.EX2 R3, R0 ;  /* 0x0000000000037308 */ /* 0x0003e20000000800 */
[----:B------:R-:W-:Y:S01]  /*11200*/  SHF.L.U32 R27, R27, 0x17, RZ ;  /* 0x000000171b1b7819 */ /* 0x000fe200000006ff */
[----:B------:R-:W-:Y:S01]  /*11210*/  FFMA R6, -R87, 1.925963033500011079e-08, R6 ;  /* 0x32a5706057067823 */ /* 0x000fe20000000106 */
[----:B------:R-:W-:Y:S01]  /*11220*/  SHF.L.U32 R36, R36, 0x17, RZ ;  /* 0x0000001724247819 */ /* 0x000fe200000006ff */
[----:B------:R-:W-:Y:S01]  /*11230*/  IMAD.SHL.U32 R43, R43, 0x800000, RZ ;  /* 0x008000002b2b7824 */ /* 0x000fe200078e00ff */
[----:B------:R-:W-:Y:S01]  /*11240*/  SHF.L.U32 R8, R8, 0x17, RZ ;  /* 0x0000001708087819 */ /* 0x000fe200000006ff */
[----:B------:R-:W-:Y:S01]  /*11250*/  BSSY B1, `(.L_x_467) ;  /* 0x0000027000017945 */ /* 0x000fe20003800000 */
[----:B------:R-:W-:Y:S01]  /*11260*/  SHF.L.U32 R10, R10, 0x17, RZ ;  /* 0x000000170a0a7819 */ /* 0x000fe200000006ff */
[----:B------:R-:W4:Y:S01]  /*11270*/  MUFU.EX2 R33, R33 ;  /* 0x0000002100217308 */ /* 0x000f220000000800 */
[----:B-1----:R-:W-:Y:S01]  /*11280*/  IADD3 R0, R45, 0x1800000, RZ ;  /* 0x018000002d007810 */ /* 0x002fe20007ffe0ff */
[----:B--2---:R-:W-:Y:S01]  /*11290*/  FFMA R31, R30, R31, 1 ;  /* 0x3f8000001e1f7423 */ /* 0x004fe2000000001f */
[----:B------:R-:W-:Y:S01]  /*112a0*/  SHF.L.U32 R32, R32, 0x17, RZ ;  /* 0x0000001720207819 */ /* 0x000fe200000006ff */
[----:B---3--:R-:W-:Y:S01]  /*112b0*/  FFMA R27, R27, R28, 1 ;  /* 0x3f8000001b1b7423 */ /* 0x008fe2000000001c */
[----:B------:R-:W-:Y:S01]  /*112c0*/  LOP3.LUT R0, R0, 0x7f800000, RZ, 0xc0, !PT ;  /* 0x7f80000000007812 */ /* 0x000fe200078ec0ff */
[----:B------:R-:W-:Y:S01]  /*112d0*/  FFMA R11, R8, R11, 1 ;  /* 0x3f800000080b7423 */ /* 0x000fe2000000000b */
[----:B------:R-:W-:Y:S01]  /*112e0*/  SHF.L.U32 R24, R24, 0x17, RZ ;  /* 0x0000001718187819 */ /* 0x000fe200000006ff */
[----:B------:R-:W1:Y:S01]  /*112f0*/  MUFU.EX2 R37, R37 ;  /* 0x0000002500257308 */ /* 0x000e620000000800 */
[----:B------:R-:W-:Y:S01]  /*11300*/  ISETP.GT.U32.AND P1, PT, R0, 0x1ffffff, PT ;  /* 0x01ffffff0000780c */ /* 0x000fe20003f24070 */
[----:B------:R-:W-:Y:S01]  /*11310*/  FFMA R35, R32, R35, 1 ;  /* 0x3f80000020237423 */ /* 0x000fe20000000023 */
[----:B------:R-:W-:-:S02]  /*11320*/  SHF.L.U32 R40, R40, 0x17, RZ ;  /* 0x0000001728287819 */ /* 0x000fc400000006ff */
[----:B------:R-:W-:Y:S02]  /*11330*/  SHF.L.U32 R42, R42, 0x17, RZ ;  /* 0x000000172a2a7819 */ /* 0x000fe400000006ff */
[----:B------:R-:W-:Y:S01]  /*11340*/  SHF.L.U32 R44, R44, 0x17, RZ ;  /* 0x000000172c2c7819 */ /* 0x000fe200000006ff */
[----:B------:R-:W2:Y:S01]  /*11350*/  MUFU.EX2 R29, R29 ;  /* 0x0000001d001d7308 */ /* 0x000ea20000000800 */
[----:B----4-:R-:W-:Y:S01]  /*11360*/  FFMA R30, R26, R33, 1 ;  /* 0x3f8000001a1e7423 */ /* 0x010fe20000000021 */
[----:B------:R-:W-:-:S06]  /*11370*/  FFMA R33, R42, R3, 1 ;  /* 0x3f8000002a217423 */ /* 0x000fcc0000000003 */
[----:B------:R-:W3:Y:S01]  /*11380*/  MUFU.EX2 R39, R38 ;  /* 0x0000002600277308 */ /* 0x000ee20000000800 */
[----:B-1----:R-:W-:-:S07]  /*11390*/  FFMA R36, R36, R37, 1 ;  /* 0x3f80000024247423 */ /* 0x002fce0000000025 */
[----:B------:R-:W1:Y:S01]  /*113a0*/  MUFU.EX2 R41, R41 ;  /* 0x0000002900297308 */ /* 0x000e620000000800 */
[----:B--2---:R-:W-:-:S07]  /*113b0*/  FFMA R28, R10, R29, 1 ;  /* 0x3f8000000a1c7423 */ /* 0x004fce000000001d */
[----:B------:R-:W2:Y:S01]  /*113c0*/  MUFU.EX2 R4, R5 ;  /* 0x0000000500047308 */ /* 0x000ea20000000800 */
[----:B---3--:R-:W-:-:S07]  /*113d0*/  FFMA R39, R24, R39, 1 ;  /* 0x3f80000018277423 */ /* 0x008fce0000000027 */
        /* <DEDUP_REMOVED lines=8> */
[----:B------:R-:W-:Y:S01]  /*11460*/  MOV R6, R0 ;  /* 0x0000000000067202 */ /* 0x000fe20000000f00 */
[----:B------:R-:W-:Y:S06]  /*11470*/  BRA `(.L_x_469) ;  /* 0x0000000000107947 */ /* 0x000fec0003800000 */
.L_x_468:
[----:B------:R-:W1:Y:S02]  /*11480*/  MUFU.RCP R6, R45 ;  /* 0x0000002d00067308 */ /* 0x000e640000001000 */
[----:B-1----:R-:W-:-:S04]  /*11490*/  FFMA R0, R45, R6, -1 ;  /* 0xbf8000002d007423 */ /* 0x002fc80000000006 */
[----:B------:R-:W-:-:S04]  /*114a0*/  FADD.FTZ R3, -R0, -RZ ;  /* 0x800000ff00037221 */ /* 0x000fc80000010100 */
[----:B------:R-:W-:-:S07]  /*114b0*/  FFMA R6, R6, R3, R6 ;  /* 0x0000000306067223 */ /* 0x000fce0000000006 */
.L_x_469:
[----:B------:R-:W-:Y:S05]  /*114c0*/  BSYNC B1 ;  /* 0x0000000000017941 */ /* 0x000fea0003800000 */
.L_x_467:
        /* <DEDUP_REMOVED lines=10> */
.L_x_471:
[----:B------:R-:W1:Y:S02]  /*11570*/  MUFU.RCP R9, R34 ;  /* 0x0000002200097308 */ /* 0x000e640000001000 */
[----:B-1----:R-:W-:-:S04]  /*11580*/  FFMA R0, R34, R9, -1 ;  /* 0xbf80000022007423 */ /* 0x002fc80000000009 */
[----:B------:R-:W-:-:S04]  /*11590*/  FADD.FTZ R0, -R0, -RZ ;  /* 0x800000ff00007221 */ /* 0x000fc80000010100 */
[----:B------:R-:W-:-:S07]  /*115a0*/  FFMA R9, R9, R0, R9 ;  /* 0x0000000009097223 */ /* 0x000fce0000000009 */
.L_x_472:
[----:B------:R-:W-:Y:S05]  /*115b0*/  BSYNC B1 ;  /* 0x0000000000017941 */ /* 0x000fea0003800000 */
.L_x_470:
        /* <DEDUP_REMOVED lines=10> */
.L_x_474:
[----:B------:R-:W1:Y:S02]  /*11660*/  MUFU.RCP R8, R11 ;  /* 0x0000000b00087308 */ /* 0x000e640000001000 */
[----:B-1----:R-:W-:-:S04]  /*11670*/  FFMA R0, R11, R8, -1 ;  /* 0xbf8000000b007423 */ /* 0x002fc80000000008 */
[----:B------:R-:W-:-:S04]  /*11680*/  FADD.FTZ R3, -R0, -RZ ;  /* 0x800000ff00037221 */ /* 0x000fc80000010100 */
[----:B------:R-:W-:-:S07]  /*11690*/  FFMA R8, R8, R3, R8 ;  /* 0x0000000308087223 */ /* 0x000fce0000000008 */
.L_x_475:
[----:B------:R-:W-:Y:S05]  /*116a0*/  BSYNC B1 ;  /* 0x0000000000017941 */ /* 0x000fea0003800000 */
.L_x_473:
        /* <DEDUP_REMOVED lines=10> */
.L_x_477:
[----:B------:R-:W1:Y:S02]  /*11750*/  MUFU.RCP R10, R47 ;  /* 0x0000002f000a7308 */ /* 0x000e640000001000 */
[----:B-1----:R-:W-:-:S04]  /*11760*/  FFMA R0, R47, R10, -1 ;  /* 0xbf8000002f007423 */ /* 0x002fc8000000000a */
[----:B------:R-:W-:-:S04]  /*11770*/  FADD.FTZ R3, -R0, -RZ ;  /* 0x800000ff00037221 */ /* 0x000fc80000010100 */
[----:B------:R-:W-:-:S07]  /*11780*/  FFMA R10, R10, R3, R10 ;  /* 0x000000030a0a7223 */ /* 0x000fce000000000a */
.L_x_478:
[----:B------:R-:W-:Y:S05]  /*11790*/  BSYNC B1 ;  /* 0x0000000000017941 */ /* 0x000fea0003800000 */
.L_x_476:
        /* <DEDUP_REMOVED lines=10> */
.L_x_480:
[----:B------:R-:W1:Y:S02]  /*11840*/  MUFU.RCP R12, R25 ;  /* 0x00000019000c7308 */ /* 0x000e640000001000 */
[----:B-1----:R-:W-:-:S04]  /*11850*/  FFMA R0, R25, R12, -1 ;  /* 0xbf80000019007423 */ /* 0x002fc8000000000c */
[----:B------:R-:W-:-:S04]  /*11860*/  FADD.FTZ R3, -R0, -RZ ;  /* 0x800000ff00037221 */ /* 0x000fc80000010100 */
[----:B------:R-:W-:-:S07]  /*11870*/  FFMA R12, R12, R3, R12 ;  /* 0x000000030c0c7223 */ /* 0x000fce000000000c */
.L_x_481:
[----:B------:R-:W-:Y:S05]  /*11880*/  BSYNC B1 ;  /* 0x0000000000017941 */ /* 0x000fea0003800000 */
.L_x_479:
        /* <DEDUP_REMOVED lines=10> */
.L_x_483:
[----:B------:R-:W1:Y:S02]  /*11930*/  MUFU.RCP R24, R27 ;  /* 0x0000001b00187308 */ /* 0x000e640000001000 */
[----:B-1----:R-:W-:-:S04]  /*11940*/  FFMA R0, R27, R24, -1 ;  /* 0xbf8000001b007423 */ /* 0x002fc80000000018 */
[----:B------:R-:W-:-:S04]  /*11950*/  FADD.FTZ R3, -R0, -RZ ;  /* 0x800000ff00037221 */ /* 0x000fc80000010100 */
[----:B------:R-:W-:-:S07]  /*11960*/  FFMA R24, R24, R3, R24 ;  /* 0x0000000318187223 */ /* 0x000fce0000000018 */
.L_x_484:
[----:B------:R-:W-:Y:S05]  /*11970*/  BSYNC B1 ;  /* 0x0000000000017941 */ /* 0x000fea0003800000 */
.L_x_482:
        /* <DEDUP_REMOVED lines=10> */
.L_x_486:
[----:B------:R-:W1:Y:S02]  /*11a20*/  MUFU.RCP R11, R28 ;  /* 0x0000001c000b7308 */ /* 0x000e640000001000 */
[----:B-1----:R-:W-:-:S04]  /*11a30*/  FFMA R0, R28, R11, -1 ;  /* 0xbf8000001c007423 */ /* 0x002fc8000000000b */
[----:B------:R-:W-:-:S04]  /*11a40*/  FADD.FTZ R0, -R0, -RZ ;  /* 0x800000ff00007221 */ /* 0x000fc80000010100 */
[----:B------:R-:W-:-:S07]  /*11a50*/  FFMA R11, R11, R0, R11 ;  /* 0x000000000b0b7223 */ /* 0x000fce000000000b */
.L_x_487:
[----:B------:R-:W-:Y:S05]  /*11a60*/  BSYNC B1 ;  /* 0x0000000000017941 */ /* 0x000fea0003800000 */
.L_x_485:
        /* <DEDUP_REMOVED lines=10> */
.L_x_489:
[----:B------:R-:W1:Y:S02]  /*11b10*/  MUFU.RCP R26, R31 ;  /* 0x0000001f001a7308 */ /* 0x000e640000001000 */
[----:B-1----:R-:W-:-:S04]  /*11b20*/  FFMA R0, R31, R26, -1 ;  /* 0xbf8000001f007423 */ /* 0x002fc8000000001a */
[----:B------:R-:W-:-:S04]  /*11b30*/  FADD.FTZ R3, -R0, -RZ ;  /* 0x800000ff00037221 */ /* 0x000fc80000010100 */
[----:B------:R-:W-:-:S07]  /*11b40*/  FFMA R26, R26, R3, R26 ;  /* 0x000000031a1a7223 */ /* 0x000fce000000001a */
.L_x_490:
[----:B------:R-:W-:Y:S05]  /*11b50*/  BSYNC B1 ;  /* 0x0000000000017941 */ /* 0x000fea0003800000 */
.L_x_488:
        /* <DEDUP_REMOVED lines=10> */
.L_x_492:
[----:B------:R-:W1:Y:S02]  /*11c00*/  MUFU.RCP R25, R30 ;  /* 0x0000001e00197308 */ /* 0x000e640000001000 */
[----:B-1----:R-:W-:-:S04]  /*11c10*/  FFMA R0, R30, R25, -1 ;  /* 0xbf8000001e007423 */ /* 0x002fc80000000019 */
[----:B------:R-:W-:-:S04]  /*11c20*/  FADD.FTZ R0, -R0, -RZ ;  /* 0x800000ff00007221 */ /* 0x000fc80000010100 */
[----:B------:R-:W-:-:S07]  /*11c30*/  FFMA R25, R25, R0, R25 ;  /* 0x0000000019197223 */ /* 0x000fce0000000019 */
.L_x_493:
[----:B------:R-:W-:Y:S05]  /*11c40*/  BSYNC B1 ;  /* 0x0000000000017941 */ /* 0x000fea0003800000 */
.L_x_491:
        /* <DEDUP_REMOVED lines=10> */
.L_x_495:
[----:B------:R-:W1:Y:S02]  /*11cf0*/  MUFU.RCP R28, R35 ;  /* 0x00000023001c7308 */ /* 0x000e640000001000 */
[----:B-1----:R-:W-:-:S04]  /*11d00*/  FFMA R0, R35, R28, -1 ;  /* 0xbf80000023007423 */ /* 0x002fc8000000001c */
[----:B------:R-:W-:-:S04]  /*11d10*/  FADD.FTZ R3, -R0, -RZ ;  /* 0x800000ff00037221 */ /* 0x000fc80000010100 */
[----:B------:R-:W-:-:S07]  /*11d20*/  FFMA R28, R28, R3, R28 ;  /* 0x000000031c1c7223 */ /* 0x000fce000000001c */
.L_x_496:
[----:B------:R-:W-:Y:S05]  /*11d30*/  BSYNC B1 ;  /* 0x0000000000017941 */ /* 0x000fea0003800000 */
.L_x_494:
        /* <DEDUP_REMOVED lines=10> */
.L_x_498:
[----:B------:R-:W1:Y:S02]  /*11de0*/  MUFU.RCP R27, R36 ;  /* 0x00000024001b7308 */ /* 0x000e640000001000 */
[----:B-1----:R-:W-:-:S04]  /*11df0*/  FFMA R0, R36, R27, -1 ;  /* 0xbf80000024007423 */ /* 0x002fc8000000001b */
[----:B------:R-:W-:-:S04]  /*11e00*/  FADD.FTZ R0, -R0, -RZ ;  /* 0x800000ff00007221 */ /* 0x000fc80000010100 */
[----:B------:R-:W-:-:S07]  /*11e10*/  FFMA R27, R27, R0, R27 ;  /* 0x000000001b1b7223 */ /* 0x000fce000000001b */
.L_x_499:
[----:B------:R-:W-:Y:S05]  /*11e20*/  BSYNC B1 ;  /* 0x0000000000017941 */ /* 0x000fea0003800000 */
.L_x_497:
        /* <DEDUP_REMOVED lines=10> */
.L_x_501:
[----:B------:R-:W1:Y:S02]  /*11ed0*/  MUFU.RCP R30, R39 ;  /* 0x00000027001e7308 */ /* 0x000e640000001000 */
[----:B-1----:R-:W-:-:S04]  /*11ee0*/  FFMA R0, R39, R30, -1 ;  /* 0xbf80000027007423 */ /* 0x002fc8000000001e */
[----:B------:R-:W-:-:S04]  /*11ef0*/  FADD.FTZ R3, -R0, -RZ ;  /* 0x800000ff00037221 */ /* 0x000fc80000010100 */
[----:B------:R-:W-:-:S07]  /*11f00*/  FFMA R30, R30, R3, R30 ;  /* 0x000000031e1e7223 */ /* 0x000fce000000001e */
.L_x_502:
[----:B------:R-:W-:Y:S05]  /*11f10*/  BSYNC B1 ;  /* 0x0000000000017941 */ /* 0x000fea0003800000 */
.L_x_500:
        /* <DEDUP_REMOVED lines=10> */
.L_x_504:
[----:B------:R-:W1:Y:S02]  /*11fc0*/  MUFU.RCP R29, R40 ;  /* 0x00000028001d7308 */ /* 0x000e640000001000 */
[----:B-1----:R-:W-:-:S04]  /*11fd0*/  FFMA R0, R40, R29, -1 ;  /* 0xbf80000028007423 */ /* 0x002fc8000000001d */
[----:B------:R-:W-:-:S04]  /*11fe0*/  FADD.FTZ R0, -R0, -RZ ;  /* 0x800000ff00007221 */ /* 0x000fc80000010100 */
[----:B------:R-:W-:-:S07]  /*11ff0*/  FFMA R29, R29, R0, R29 ;  /* 0x000000001d1d7223 */ /* 0x000fce000000001d */
.L_x_505:
[----:B------:R-:W-:Y:S05]  /*12000*/  BSYNC B1 ;  /* 0x0000000000017941 */ /* 0x000fea0003800000 */
.L_x_503:
        /* <DEDUP_REMOVED lines=10> */
.L_x_507:
[----:B------:R-:W1:Y:S02]  /*120b0*/  MUFU.RCP R32, R33 ;  /* 0x0000002100207308 */ /* 0x000e640000001000 */
[----:B-1----:R-:W-:-:S04]  /*120c0*/  FFMA R0, R33, R32, -1 ;  /* 0xbf80000021007423 */ /* 0x002fc80000000020 */
[----:B------:R-:W-:-:S04]  /*120d0*/  FADD.FTZ R3, -R0, -RZ ;  /* 0x800000ff00037221 */ /* 0x000fc80000010100 */
[----:B------:R-:W-:-:S07]  /*120e0*/  FFMA R32, R32, R3, R32 ;  /* 0x0000000320207223 */ /* 0x000fce0000000020 */
.L_x_508:
[----:B------:R-:W-:Y:S05]  /*120f0*/  BSYNC B1 ;  /* 0x0000000000017941 */ /* 0x000fea0003800000 */
.L_x_506:
        /* <DEDUP_REMOVED lines=10> */
.L_x_510:
[----:B------:R-:W1:Y:S02]  /*121a0*/  MUFU.RCP R31, R38 ;  /* 0x00000026001f7308 */ /* 0x000e640000001000 */
[----:B-1----:R-:W-:-:S04]  /*121b0*/  FFMA R0, R38, R31, -1 ;  /* 0xbf80000026007423 */ /* 0x002fc8000000001f */
[----:B------:R-:W-:-:S04]  /*121c0*/  FADD.FTZ R0, -R0, -RZ ;  /* 0x800000ff00007221 */ /* 0x000fc80000010100 */
[----:B------:R-:W-:-:S07]  /*121d0*/  FFMA R31, R31, R0, R31 ;  /* 0x000000001f1f7223 */ /* 0x000fce000000001f */
.L_x_511:
[----:B------:R-:W-:Y:S05]  /*121e0*/  BSYNC B1 ;  /* 0x0000000000017941 */ /* 0x000fea0003800000 */
.L_x_509:
        /* <DEDUP_REMOVED lines=9> */
.L_x_513:
[----:B------:R-:W1:Y:S02]  /*12280*/  MUFU.RCP R0, R37 ;  /* 0x0000002500007308 */ /* 0x000e640000001000 */
[----:B-1----:R-:W-:-:S04]  /*12290*/  FFMA R3, R37, R0, -1 ;  /* 0xbf80000025037423 */ /* 0x002fc80000000000 */
[----:B------:R-:W-:-:S04]  /*122a0*/  FADD.FTZ R3, -R3, -RZ ;  /* 0x800000ff03037221 */ /* 0x000fc80000010100 */
[----:B------:R-:W-:-:S07]  /*122b0*/  FFMA R0, R0, R3, R0 ;  /* 0x0000000300007223 */ /* 0x000fce0000000000 */
.L_x_514:
[----:B------:R-:W-:Y:S05]  /*122c0*/  BSYNC B1 ;  /* 0x0000000000017941 */ /* 0x000fea0003800000 */
.L_x_512:
        /* <DEDUP_REMOVED lines=45> */
.L_x_516:
[----:B------:R-:W-:Y:S05]  /*125a0*/  BSYNC B0 ;  /* 0x0000000000007941 */ /* 0x000fea0003800000 */
.L_x_515:
[----:B------:R-:W-:Y:S06]  /*125b0*/  BAR.SYNC.DEFER_BLOCKING 0x1, 0x100 ;  /* 0x0044000000007b1d */ /* 0x000fec0000010000 */
[----:B------:R-:W-:Y:S04]  /*125c0*/  BSSY B0, `(.L_x_517) ;  /* 0x0000009000007945 */ /* 0x000fe80003800000 */
[----:B------:R-:W-:Y:S05]  /*125d0*/  @P0 BRA `(.L_x_518) ;  /* 0x00000000001c0947 */ /* 0x000fea0003800000 */
[----:B------:R-:W-:-:S13]  /*125e0*/  ISETP.NE.AND P0, PT, R158, 0x3, PT ;  /* 0x000000039e00780c */ /* 0x000fda0003f05270 */
[----:B------:R-:W-:Y:S05]  /*125f0*/  @!P0 BRA `(.L_x_519) ;  /* 0x0000000000048947 */ /* 0x000fea0003800000 */
[----:B------:R-:W-:Y:S01]  /*12600*/  BPT.TRAP 0x1 ;  /* 0x000000040000795c */ /* 0x000fe20000300000 */
.L_x_519:
[----:B------:R-:W-:-:S04]  /*12610*/  ULEA UR4, UR36, UR52, 0x3 ;  /* 0x0000003424047291 */ /* 0x000fc8000f8e183f */
[----:B------:R-:W-:-:S04]  /*12620*/  UIADD3 UR4, UR4, 0x60, URZ ;  /* 0x0000006004047890 */ /* 0x000fc8000fffe03f */
[----:B------:R-:W-:-:S09]  /*12630*/  UPRMT UR4, UR51, 0x654, UR4 ;  /* 0x0000065433047896 */ /* 0x000fd20008000004 */
[----:B------:R-:W-:Y:S03]  /*12640*/  SYNCS.ARRIVE.TRANS64.RED.A1T0 RZ, [UR4], RZ ;  /* 0x000000ffffff79a7 */ /* 0x000fe60008100404 */
.L_x_518:
[----:B------:R-:W-:Y:S05]  /*12650*/  BSYNC B0 ;  /* 0x0000000000007941 */ /* 0x000fea0003800000 */
.L_x_517:
[----:B------:R-:W-:Y:S01]  /*12660*/  IADD3 R2, P0, R2, UR40, RZ ;  /* 0x0000002802027c10 */ /* 0x000fe2000ff1e0ff */
[----:B------:R-:W-:Y:S01]  /*12670*/  ULDC.64 UR4, c[0x0][0x8f8] ;  /* 0x00023e0000047ab9 */ /* 0x000fe20000000a00 */
[----:B------:R-:W-:Y:S01]  /*12680*/  UIADD3 UR36, UR36, 0x1, URZ ;  /* 0x0000000124247890 */ /* 0x000fe2000fffe03f */
[----:B------:R-:W-:Y:S01]  /*12690*/  PRMT R0, RZ, 0x7610, R0 ;  /* 0x00007610ff007816 */ /* 0x000fe20000000000 */
[----:B------:R-:W-:Y:S01]  /*126a0*/  UMOV UR47, 0xffffffff ;  /* 0xffffffff002f7882 */ /* 0x000fe20000000000 */
[----:B------:R-:W-:Y:S01]  /*126b0*/  IADD3.X R16, R16, UR38, RZ, P0, !PT ;  /* 0x0000002610107c10 */ /* 0x000fe200087fe4ff */
[----:B------:R-:W-:Y:S01]  /*126c0*/  UISETP.NE.AND UP0, UPT, UR36, 0x4, UPT ;  /* 0x000000042400788c */ /* 0x000fe2000bf05270 */
[----:B------:R-:W-:Y:S01]  /*126d0*/  ISETP.GE.U32.AND P0, PT, R2, UR4, PT ;  /* 0x0000000402007c0c */ /* 0x000fe2000bf06070 */
[----:B------:R-:W-:Y:S01]  /*126e0*/  IMAD.MOV.U32 R159, RZ, RZ, -0x1 ;  /* 0xffffffffff9f7424 */ /* 0x000fe200078e00ff */
[----:B------:R-:W-:Y:S01]  /*126f0*/  MOV R23, 0xffffffff ;  /* 0xffffffff00177802 */ /* 0x000fe20000000f00 */
[----:B------:R-:W-:Y:S01]  /*12700*/  USEL UR36, UR36, URZ, UP0 ;  /* 0x0000003f24247287 */ /* 0x000fe20008000000 */
[----:B------:R-:W-:-:S13]  /*12710*/  ISETP.GE.U32.AND.EX P0, PT, R16, UR5, PT, P0 ;  /* 0x0000000510007c0c */ /* 0x000fda000bf06100 */
[----:B------:R-:W-:Y:S05]  /*12720*/  @P0 BRA `(.L_x_520) ;  /* 0x00000004006c0947 */ /* 0x000fea0003800000 */
[----:B------:R-:W2:Y:S01]  /*12730*/  S2R R12, SR_CTAID.X ;  /* 0x00000000000c7919 */ /* 0x000ea20000002500 */
[----:B-1----:R-:W1:Y:S01]  /*12740*/  LDC.64 R10, c[0x0][0x8d0] ;  /* 0x00023400ff0a7b82 */ /* 0x002e620000000a00 */
[----:B------:R-:W-:Y:S01]  /*12750*/  ULDC UR4, c[0x0][0x150] ;  /* 0x0000540000047ab9 */ /* 0x000fe20000000800 */
[----:B------:R-:W-:Y:S01]  /*12760*/  MOV R8, R2 ;  /* 0x0000000200087202 */ /* 0x000fe20000000f00 */
[----:B------:R-:W3:Y:S01]  /*12770*/  S2R R24, SR_CTAID.Y ;  /* 0x0000000000187919 */ /* 0x000ee20000002600 */
[----:B------:R-:W-:-:S04]  /*12780*/  MOV R9, R16 ;  /* 0x0000001000097202 */ /* 0x000fc80000000f00 */
[----:B------:R-:W4:Y:S08]  /*12790*/  LDC R25, c[0x0][0x144] ;  /* 0x00005100ff197b82 */ /* 0x000f300000000800 */
[----:B------:R-:W3:Y:S08]  /*127a0*/  LDC R0, c[0x0][0x8d8] ;  /* 0x00023600ff007b82 */ /* 0x000ef00000000800 */
[----:B------:R-:W3:Y:S01]  /*127b0*/  LDC.64 R14, c[0x0][0x8c8] ;  /* 0x00023200ff0e7b82 */ /* 0x000ee20000000a00 */
[----:B-1----:R-:W-:-:S04]  /*127c0*/  ISETP.NE.U32.AND P0, PT, R10, RZ, PT ;  /* 0x000000ff0a00720c */ /* 0x002fc80003f05070 */
[----:B------:R-:W-:Y:S02]  /*127d0*/  ISETP.NE.AND.EX P0, PT, R11, RZ, PT, P0 ;  /* 0x000000ff0b00720c */ /* 0x000fe40003f05300 */
[----:B--2---:R-:W-:-:S05]  /*127e0*/  I2FP.F32.U32 R3, R12 ;  /* 0x0000000c00037245 */ /* 0x004fca0000201000 */
[----:B------:R-:W-:-:S04]  /*127f0*/  FMUL R3, R3, UR4 ;  /* 0x0000000403037c20 */ /* 0x000fc80008400000 */
[----:B------:R1:W2:Y:S02]  /*12800*/  F2I.U32.TRUNC.NTZ R23, R3 ;  /* 0x0000000300177305 */ /* 0x0002a4000020f000 */
[----:B----4-:R-:W-:Y:S05]  /*12810*/  @!P0 BRA `(.L_x_521) ;  /* 0x0000000000288947 */ /* 0x010fea0003800000 */
[----:B-1----:R-:W1:Y:S02]  /*12820*/  LDC R3, c[0x0][0x8dc] ;  /* 0x00023700ff037b82 */ /* 0x002e640000000800 */
[----:B-1----:R-:W-:-:S04]  /*12830*/  IADD3 R3, P0, R2, R3, RZ ;  /* 0x0000000302037210 */ /* 0x002fc80007f1e0ff */
        /* <DEDUP_REMOVED lines=8> */
.L_x_521:
[-CC-:B---3--:R-:W-:Y:S01]  /*128c0*/  SHF.R.U64 R31, R8, R0.reuse, R9.reuse ;  /* 0x00000000081f7219 */ /* 0x188fe20000001209 */
[----:B------:R-:W3:Y:S01]  /*128d0*/  LDC.64 R20, c[0x0][0x8e8] ;  /* 0x00023a00ff147b82 */ /* 0x000ee20000000a00 */
[----:B------:R-:W-:Y:S01]  /*128e0*/  SHF.R.U32.HI R0, RZ, R0, R9 ;  /* 0x00000000ff007219 */ /* 0x000fe20000011609 */
[----:B--2---:R-:W-:Y:S01]  /*128f0*/  IMAD.MOV R23, RZ, RZ, -R23 ;  /* 0x000000ffff177224 */ /* 0x004fe200078e0a17 */
[----:B------:R-:W-:Y:S01]  /*12900*/  IADD3 R7, P0, RZ, -R31, RZ ;  /* 0x8000001fff077210 */ /* 0x000fe20007f1e0ff */
[----:B------:R-:W-:Y:S02]  /*12910*/  ULDC UR4, c[0x0][0x154] ;  /* 0x0000550000047ab9 */ /* 0x000fe40000000800 */
[----:B------:R-:W-:Y:S01]  /*12920*/  IMAD R26, R25, R23, R12 ;  /* 0x00000017191a7224 */ /* 0x000fe200078e020c */
[----:B-1----:R-:W-:Y:S01]  /*12930*/  IADD3.X R3, RZ, ~R0, RZ, P0, !PT ;  /* 0x80000000ff037210 */ /* 0x002fe200007fe4ff */
[----:B------:R-:W1:Y:S04]  /*12940*/  LDC R6, c[0x0][0x8c0] ;  /* 0x00023000ff067b82 */ /* 0x000e680000000800 */
[----:B------:R-:W-:Y:S01]  /*12950*/  IMAD R0, R3, R14, RZ ;  /* 0x0000000e03007224 */ /* 0x000fe200078e02ff */
[----:B------:R-:W-:-:S03]  /*12960*/  MOV R3, R16 ;  /* 0x0000001000037202 */ /* 0x000fc60000000f00 */
[----:B------:R-:W2:Y:S01]  /*12970*/  LDC R8, c[0x0][0x8b0] ;  /* 0x00022c00ff087b82 */ /* 0x000ea20000000800 */
[----:B------:R-:W-:-:S04]  /*12980*/  IMAD.WIDE.U32 R4, R7, R14, R2 ;  /* 0x0000000e07047225 */ /* 0x000fc800078e0002 */
[----:B------:R-:W-:Y:S01]  /*12990*/  IMAD R3, R7, R15, R0 ;  /* 0x0000000f07037224 */ /* 0x000fe200078e0200 */
[----:B------:R-:W-:Y:S02]  /*129a0*/  I2FP.F32.U32 R0, R24 ;  /* 0x0000001800007245 */ /* 0x000fe40000201000 */
[----:B------:R-:W4:Y:S01]  /*129b0*/  LDC R28, c[0x0][0x900] ;  /* 0x00024000ff1c7b82 */ /* 0x000f220000000800 */
[----:B---3--:R-:W-:Y:S02]  /*129c0*/  ISETP.NE.U32.AND P0, PT, R20, RZ, PT ;  /* 0x000000ff1400720c */ /* 0x008fe40003f05070 */
[----:B------:R-:W-:Y:S01]  /*129d0*/  IADD3 R3, R5, R3, RZ ;  /* 0x0000000305037210 */ /* 0x000fe20007ffe0ff */
[----:B------:R-:W-:Y:S01]  /*129e0*/  FMUL R0, R0, UR4 ;  /* 0x0000000400007c20 */ /* 0x000fe20008400000 */
[----:B------:R-:W-:Y:S02]  /*129f0*/  ISETP.NE.AND.EX P0, PT, R21, RZ, PT, P0 ;  /* 0x000000ff1500720c */ /* 0x000fe40003f05300 */
[----:B------:R-:W-:Y:S01]  /*12a00*/  MOV R5, 0xffffffff ;  /* 0xffffffff00057802 */ /* 0x000fe20000000f00 */
[----:B------:R-:W3:Y:S01]  /*12a10*/  LDC R15, c[0x0][0x148] ;  /* 0x00005200ff0f7b82 */ /* 0x000ee20000000800 */
[-CC-:B-1----:R-:W-:Y:S01]  /*12a20*/  SHF.R.U64 R12, R4, R6.reuse, R3.reuse ;  /* 0x00000006040c7219 */ /* 0x182fe20000001203 */
[----:B------:R1:W1:Y:S01]  /*12a30*/  F2I.U32.TRUNC.NTZ R13, R0 ;  /* 0x00000000000d7305 */ /* 0x000262000020f000 */
[----:B------:R-:W-:-:S02]  /*12a40*/  SHF.R.U32.HI R3, RZ, R6, R3 ;  /* 0x00000006ff037219 */ /* 0x000fc40000011603 */
[----:B------:R-:W-:-:S03]  /*12a50*/  MOV R7, 0x1 ;  /* 0x0000000100077802 */ /* 0x000fc60000000f00 */
[----:B------:R-:W1:Y:S01]  /*12a60*/  LDC R25, c[0x0][0x8a8] ;  /* 0x00022a00ff197b82 */ /* 0x000e620000000800 */
[-CC-:B--2---:R-:W-:Y:S02]  /*12a70*/  SHF.R.U64 R10, R12, R8.reuse, R3.reuse ;  /* 0x000000080c0a7219 */ /* 0x184fe40000001203 */
[----:B------:R-:W-:-:S05]  /*12a80*/  SHF.R.U32.HI R3, RZ, R8, R3 ;  /* 0x00000008ff037219 */ /* 0x000fca0000011603 */
[----:B------:R-:W2:Y:S01]  /*12a90*/  LDC R27, c[0x0][0x8f0] ;  /* 0x00023c00ff1b7b82 */ /* 0x000ea20000000800 */
[-C--:B----4-:R-:W-:Y:S02]  /*12aa0*/  SHF.L.U32 R4, R5, R28.reuse, RZ ;  /* 0x0000001c05047219 */ /* 0x090fe400000006ff */
[-CC-:B------:R-:W-:Y:S02]  /*12ab0*/  SHF.R.U64 R14, R10, R28.reuse, R3.reuse ;  /* 0x0000001c0a0e7219 */ /* 0x180fe40000001203 */
[----:B------:R-:W-:Y:S02]  /*12ac0*/  SHF.R.U32.HI R5, RZ, R28, R3 ;  /* 0x0000001cff057219 */ /* 0x000fe40000011603 */
[----:B------:R-:W-:Y:S01]  /*12ad0*/  LOP3.LUT R23, RZ, R4, RZ, 0x33, !PT ;  /* 0x00000004ff177212 */ /* 0x000fe200078e33ff */
[----:B------:R-:W4:Y:S01]  /*12ae0*/  LDC R29, c[0x0][0x8e0] ;  /* 0x00023800ff1d7b82 */ /* 0x000f220000000800 */
[----:B------:R-:W-:Y:S02]  /*12af0*/  SHF.L.U32 R28, R7, R28, RZ ;  /* 0x0000001c071c7219 */ /* 0x000fe400000006ff */
[----:B------:R-:W-:-:S05]  /*12b00*/  MOV R4, R14 ;  /* 0x0000000e00047202 */ /* 0x000fca0000000f00 */
        /* <DEDUP_REMOVED lines=8> */
[----:B------:R-:W-:-:S03]  /*12b90*/  MOV R8, R7 ;  /* 0x0000000700087202 */ /* 0x000fc60000000f00 */
[----:B------:R-:W-:Y:S01]  /*12ba0*/  IMAD.X R9, RZ, RZ, RZ, P0 ;  /* 0x000000ffff097224 */ /* 0x000fe200000e06ff */
[----:B------:R-:W-:-:S05]  /*12bb0*/  IADD3 RZ, P0, R5, R6, RZ ;  /* 0x0000000605ff7210 */ /* 0x000fca0007f1e0ff */
[----:B------:R-:W-:-:S08]  /*12bc0*/  IMAD.WIDE.U32.X R4, R11, R21, R8, P0 ;  /* 0x000000150b047225 */ /* 0x000fd000000e0408 */
.L_x_522:
[----:B------:R-:W-:Y:S02]  /*12bd0*/  ISETP.NE.AND P0, PT, R22, 0x1, PT ;  /* 0x000000011600780c */ /* 0x000fe40003f05270 */
[----:B-12---:R-:W-:Y:S02]  /*12be0*/  SHF.R.U64 R0, R4, R27, R5 ;  /* 0x0000001b04007219 */ /* 0x006fe40000001205 */
[----:B------:R-:W-:Y:S02]  /*12bf0*/  LOP3.LUT R23, R10, R23, RZ, 0xc0, !PT ;  /* 0x000000170a177212 */ /* 0x000fe400078ec0ff */
[----:B------:R-:W-:Y:S02]  /*12c00*/  IADD3 R13, -R13, RZ, RZ ;  /* 0x000000ff0d0d7210 */ /* 0x000fe40007ffe1ff */
[----:B------:R-:W-:Y:S01]  /*12c10*/  IADD3 R5, R25, -0x1, RZ ;  /* 0xffffffff19057810 */ /* 0x000fe20007ffe0ff */
[----:B------:R-:W-:Y:S01]  /*12c20*/  IMAD R23, R28, R0, R23 ;  /* 0x000000001c177224 */ /* 0x000fe200078e0217 */
[----:B------:R-:W-:-:S02]  /*12c30*/  IADD3 R3, -R0, RZ, RZ ;  /* 0x000000ff00037210 */ /* 0x000fc40007ffe1ff */
[----:B------:R-:W-:Y:S01]  /*12c40*/  LOP3.LUT R5, R12, R5, RZ, 0xc0, !PT ;  /* 0x000000050c057212 */ /* 0x000fe200078ec0ff */
[----:B---3--:R-:W-:Y:S01]  /*12c50*/  @P0 IMAD R26, R15, R13, R24 ;  /* 0x0000000d0f1a0224 */ /* 0x008fe200078e0218 */
[----:B------:R-:W-:Y:S01]  /*12c60*/  R2UR UR47, R31 ;  /* 0x000000001f2f72ca */ /* 0x000fe200000e0000 */
[----:B----4-:R-:W-:Y:S01]  /*12c70*/  IMAD R0, R3, R29, R14 ;  /* 0x0000001d03007224 */ /* 0x010fe200078e020e */
[----:B------:R-:W-:Y:S01]  /*12c80*/  MOV R3, 0x1 ;  /* 0x0000000100037802 */ /* 0x000fe20000000f00 */
[----:B------:R-:W-:Y:S02]  /*12c90*/  IMAD R23, R23, R30, R26 ;  /* 0x0000001e17177224 */ /* 0x000fe400078e021a */
[----:B------:R-:W-:-:S05]  /*12ca0*/  IMAD R0, R0, R25, R5 ;  /* 0x0000001900007224 */ /* 0x000fca00078e0205 */
[----:B------:R-:W-:Y:S02]  /*12cb0*/  SEL R159, R0, R23, !P0 ;  /* 0x00000017009f7207 */ /* 0x000fe40004000000 */
[----:B------:R-:W-:Y:S02]  /*12cc0*/  SEL R23, R23, R0, !P0 ;  /* 0x0000000017177207 */ /* 0x000fe40004000000 */
[----:B------:R-:W-:-:S07]  /*12cd0*/  PRMT R0, R3, 0x7610, R0 ;  /* 0x0000761003007816 */ /* 0x000fce0000000000 */
.L_x_520:
[----:B------:R-:W-:Y:S01]  /*12ce0*/  UIADD3 UR49, UR50, UR49, URZ ;  /* 0x0000003132317290 */ /* 0x000fe2000fffe03f */
[----:B------:R-:W-:Y:S01]  /*12cf0*/  LOP3.LUT P0, RZ, R0, 0xff, RZ, 0xc0, !PT ;  /* 0x000000ff00ff7812 */ /* 0x000fe2000780c0ff */
[----:B------:R-:W-:Y:S02]  /*12d00*/  UIADD3 UR39, UR39, 0x8, URZ ;  /* 0x0000000827277890 */ /* 0x000fe4000fffe03f */
[----:B------:R-:W-:Y:S02]  /*12d10*/  USHF.R.U32.HI UR4, URZ, 0x2, UR49 ;  /* 0x000000023f047899 */ /* 0x000fe40008011631 */
[----:B------:R-:W-:Y:S02]  /*12d20*/  UISETP.GT.U32.AND UP0, UPT, UR49, 0x3, UPT ;  /* 0x000000033100788c */ /* 0x000fe4000bf04070 */
[----:B------:R-:W-:Y:S02]  /*12d30*/  ULOP3.LUT UR4, UR4, 0x1, URZ, 0xc0, !UPT ;  /* 0x0000000104047892 */ /* 0x000fe4000f8ec03f */
[----:B------:R-:W-:-:S02]  /*12d40*/  UISETP.LT.U32.AND UP1, UPT, UR50, 0x4, UP0 ;  /* 0x000000043200788c */ /* 0x000fc40008721070 */
[----:B------:R-:W-:Y:S02]  /*12d50*/  UISETP.NE.U32.AND UP2, UPT, UR4, 0x1, UPT ;  /* 0x000000010400788c */ /* 0x000fe4000bf45070 */
[----:B------:R-:W-:Y:S02]  /*12d60*/  USEL UR5, URZ, 0x1, !UP1 ;  /* 0x000000013f057887 */ /* 0x000fe4000c800000 */
[----:B------:R-:W-:Y:S02]  /*12d70*/  UISETP.GT.U32.AND UP0, UPT, UR50, 0x3, !UP2 ;  /* 0x000000033200788c */ /* 0x000fe4000d704070 */
[----:B------:R-:W-:Y:S02]  /*12d80*/  ULOP3.LUT UR49, UR49, 0x3, URZ, 0xc0, !UPT ;  /* 0x0000000331317892 */ /* 0x000fe4000f8ec03f */
[----:B------:R-:W-:-:S04]  /*12d90*/  USEL UR4, URZ, 0x1, !UP0 ;  /* 0x000000013f047887 */ /* 0x000fc8000c000000 */
[----:B------:R-:W-:Y:S01]  /*12da0*/  ULOP3.LUT UR48, UR4, UR48, UR5, 0x96, !UPT ;  /* 0x0000003004307292 */ /* 0x000fe2000f8e9605 */
[----:B------:R-:W-:Y:S11]  /*12db0*/  @P0 BRA `(.L_x_523) ;  /* 0xfffffee800500947 */ /* 0x000ff6000383ffff */
[----:B------:R-:W-:-:S13]  /*12dc0*/  PLOP3.LUT P0, PT, PT, PT, PT, 0x8, 0x0 ;  /* 0x000000000000781c */ /* 0x000fda0003f0e170 */
.L_x_22:
[----:B------:R-:W-:Y:S05]  /*12dd0*/  @P0 BRA `(.L_x_14) ;  /* 0x0000003000040947 */ /* 0x000fea0003800000 */
[----:B------:R-:W-:Y:S01]  /*12de0*/  ULDC.64 UR6, c[0x0][0x588] ;  /* 0x0001620000067ab9 */ /* 0x000fe20000000a00 */
[----:B------:R-:W-:Y:S01]  /*12df0*/  ULDC.64 UR4, c[0x0][0x590] ;  /* 0x0001640000047ab9 */ /* 0x000fe20000000a00 */
[----:B------:R-:W-:Y:S01]  /*12e00*/  ISETP.NE.U32.AND P0, PT, RZ, UR6, PT ;  /* 0x00000006ff007c0c */ /* 0x000fe2000bf05070 */
[----:B------:R-:W-:-:S04]  /*12e10*/  DEPBAR.LE SB0, 0x0 ;  /* 0x000080000000791a */ /* 0x000fc80000000000 */
[----:B------:R-:W-:Y:S01]  /*12e20*/  ISETP.NE.U32.AND P1, PT, RZ, UR4, PT ;  /* 0x00000004ff007c0c */ /* 0x000fe2000bf25070 */
[----:B------:R-:W-:Y:S01]  /*12e30*/  BSSY B0, `(.L_x_524) ;  /* 0x0000015000007945 */ /* 0x000fe20003800000 */
[----:B------:R-:W-:Y:S02]  /*12e40*/  ISETP.NE.AND.EX P0, PT, RZ, UR7, PT, P0 ;  /* 0x00000007ff007c0c */ /* 0x000fe4000bf05300 */
[----:B------:R-:W-:-:S13]  /*12e50*/  ISETP.NE.AND.EX P1, PT, RZ, UR5, PT, P1 ;  /* 0x00000005ff007c0c */ /* 0x000fda000bf25310 */
[----:B------:R-:W-:Y:S05]  /*12e60*/  @P0 BRA P1, `(.L_x_525) ;  /* 0x0000000000440947 */ /* 0x000fea0000800000 */
[----:B------:R-:W-:-:S04]  /*12e70*/  ISETP.NE.U32.AND P0, PT, RZ, UR4, PT ;  /* 0x00000004ff007c0c */ /* 0x000fc8000bf05070 */
[----:B------:R-:W-:-:S13]  /*12e80*/  ISETP.NE.AND.EX P0, PT, RZ, UR5, PT, P0 ;  /* 0x00000005ff007c0c */ /* 0x000fda000bf05300 */
[----:B------:R-:W-:Y:S05]  /*12e90*/  @!P0 BRA `(.L_x_526) ;  /* 0x00000000002c8947 */ /* 0x000fea0003800000 */
[----:B------:R-:W-:-:S13]  /*12ea0*/  LOP3.LUT P0, RZ, R154, 0xff, RZ, 0xc0, !PT ;  /* 0x000000ff9aff7812 */ /* 0x000fda000780c0ff */
[----:B------:R-:W-:Y:S05]  /*12eb0*/  @!P0 BRA `(.L_x_527) ;  /* 0x0000000000108947 */ /* 0x000fea0003800000 */
[----:B-----5:R-:W-:-:S13]  /*12ec0*/  FSETP.NEU.AND P0, PT, R157, RZ, PT ;  /* 0x000000ff9d00720b */ /* 0x020fda0003f0d000 */
[----:B------:R-:W-:Y:S05]  /*12ed0*/  @!P0 BREAK B0 ;  /* 0x0000000000008942 */ /* 0x000fea0003800000 */
[----:B------:R-:W-:Y:S05]  /*12ee0*/  @P0 BRA `(.L_x_525) ;  /* 0x0000000000240947 */ /* 0x000fea0003800000 */
[----:B------:R-:W-:Y:S05]  /*12ef0*/  BRA `(.L_x_14) ;  /* 0x0000002c00bc7947 */ /* 0x000fea0003800000 */
.L_x_527:
[----:B------:R-:W-:-:S04]  /*12f00*/  ISETP.NE.U32.AND P0, PT, RZ, UR6, PT ;  /* 0x00000006ff007c0c */ /* 0x000fc8000bf05070 */
[----:B------:R-:W-:-:S13]  /*12f10*/  ISETP.NE.AND.EX P0, PT, RZ, UR7, PT, P0 ;  /* 0x00000007ff007c0c */ /* 0x000fda000bf05300 */
[----:B------:R-:W-:Y:S05]  /*12f20*/  @!P0 BREAK B0 ;  /* 0x0000000000008942 */ /* 0x000fea0003800000 */
[----:B------:R-:W-:Y:S05]  /*12f30*/  @P0 BRA `(.L_x_525) ;  /* 0x0000000000100947 */ /* 0x000fea0003800000 */
[----:B------:R-:W-:Y:S05]  /*12f40*/  BRA `(.L_x_14) ;  /* 0x0000002c00a87947 */ /* 0x000fea0003800000 */
.L_x_526:
[----:B-----5:R-:W-:-:S13]  /*12f50*/  FSETP.NEU.AND P0, PT, R157, RZ, PT ;  /* 0x000000ff9d00720b */ /* 0x020fda0003f0d000 */
[----:B------:R-:W-:Y:S05]  /*12f60*/  @!P0 BREAK B0 ;  /* 0x0000000000008942 */ /* 0x000fea0003800000 */
[----:B------:R-:W-:Y:S05]  /*12f70*/  @!P0 BRA `(.L_x_14) ;  /* 0x0000002c009c8947 */ /* 0x000fea0003800000 */
.L_x_525:
[----:B-1----:R-:W-:Y:S05]  /*12f80*/  BSYNC B0 ;  /* 0x0000000000007941 */ /* 0x002fea0003800000 */
.L_x_524:
[----:B------:R-:W-:-:S04]  /*12f90*/  LOP3.LUT R19, R19, 0x1, RZ, 0xfc, !PT ;  /* 0x0000000113137812 */ /* 0x000fc800078efcff */
[----:B------:R-:W-:-:S13]  /*12fa0*/  ISETP.NE.AND P0, PT, R19, 0x3, PT ;  /* 0x000000031300780c */ /* 0x000fda0003f05270 */
[----:B------:R-:W-:Y:S05]  /*12fb0*/  @!P0 BRA `(.L_x_528) ;  /* 0x0000000000048947 */ /* 0x000fea0003800000 */
[----:B------:R-:W-:Y:S01]  /*12fc0*/  BPT.TRAP 0x1 ;  /* 0x000000040000795c */ /* 0x000fe20000300000 */
.L_x_528:
[----:B------:R-:W1:Y:S01]  /*12fd0*/  S2UR UR5, SR_CgaCtaId ;  /* 0x00000000000579c3 */ /* 0x000e620000008800 */
[----:B------:R-:W-:Y:S02]  /*12fe0*/  UMOV UR4, 0x400 ;  /* 0x0000040000047882 */ /* 0x000fe40000000000 */
[----:B-1----:R-:W-:-:S04]  /*12ff0*/  ULEA UR4, UR5, UR4, 0x18 ;  /* 0x0000000405047291 */ /* 0x002fc8000f8ec03f */
[----:B------:R-:W-:-:S04]  /*13000*/  ULEA UR4, UR36, UR4, 0x3 ;  /* 0x0000000424047291 */ /* 0x000fc8000f8e183f */
[----:B------:R-:W-:-:S04]  /*13010*/  UIADD3 UR4, UR4, 0x60, URZ ;  /* 0x0000006004047890 */ /* 0x000fc8000fffe03f */
[----:B------:R-:W-:-:S09]  /*13020*/  UPRMT UR4, UR5, 0x654, UR4 ;  /* 0x0000065405047896 */ /* 0x000fd20008000004 */
[----:B------:R-:W-:Y:S01]  /*13030*/  SYNCS.ARRIVE.TRANS64.RED.A1T0 RZ, [UR4], RZ ;  /* 0x000000ffffff79a7 */ /* 0x000fe20008100404 */
[----:B------:R-:W-:Y:S05]  /*13040*/  BRA `(.L_x_14) ;  /* 0x0000002c00687947 */ /* 0x000fea0003800000 */
.L_x_13:
[----:B------:R-:W-:Y:S01]  /*13050*/  ULDC.64 UR4, c[0x0][0x8f8] ;  /* 0x00023e0000047ab9 */ /* 0x000fe20000000a00 */
[----:B------:R-:W-:Y:S01]  /*13060*/  PRMT R10, RZ, 0x7610, R10 ;  /* 0x00007610ff0a7816 */ /* 0x000fe2000000000a */
[----:B------:R-:W-:Y:S01]  /*13070*/  IMAD.MOV.U32 R3, RZ, RZ, -0x1 ;  /* 0xffffffffff037424 */ /* 0x000fe200078e00ff */
[----:B------:R-:W-:Y:S02]  /*13080*/  ISETP.GE.U32.AND P1, PT, R2, UR4, PT ;  /* 0x0000000402007c0c */ /* 0x000fe4000bf26070 */
[----:B------:R-:W-:Y:S02]  /*13090*/  MOV R20, 0xffffffff ;  /* 0xffffffff00147802 */ /* 0x000fe40000000f00 */
[----:B------:R-:W-:Y:S02]  /*130a0*/  ISETP.GE.U32.AND.EX P1, PT, R16, UR5, PT, P1 ;  /* 0x0000000510007c0c */ /* 0x000fe4000bf26110 */
[----:B------:R-:W-:-:S11]  /*130b0*/  MOV R13, 0xffffffff ;  /* 0xffffffff000d7802 */ /* 0x000fd60000000f00 */
        /* <DEDUP_REMOVED lines=19> */
.L_x_530:
[-CC-:B------:R-:W-:Y:S01]  /*131f0*/  SHF.R.U64 R23, R14, R26.reuse, R15.reuse ;  /* 0x0000001a0e177219 */ /* 0x180fe2000000120f */
[----:B------:R-:W2:Y:S01]  /*13200*/  LDC.64 R34, c[0x0][0x8e8] ;  /* 0x00023a00ff227b82 */ /* 0x000ea20000000a00 */
[----:B------:R-:W-:Y:S02]  /*13210*/  SHF.R.U32.HI R3, RZ, R26, R15 ;  /* 0x0000001aff037219 */ /* 0x000fe4000001160f */
[----:B------:R-:W-:Y:S02]  /*13220*/  IADD3 R13, P1, RZ, -R23, RZ ;  /* 0x80000017ff0d7210 */ /* 0x000fe40007f3e0ff */
[----:B------:R-:W-:-:S03]  /*13230*/  MOV R31, 0x1 ;  /* 0x00000001001f7802 */ /* 0x000fc60000000f00 */
[----:B------:R-:W3:Y:S01]  /*13240*/  LDC R14, c[0x0][0x8c0] ;  /* 0x00023000ff0e7b82 */ /* 0x000ee20000000800 */
[----:B------:R-:W-:-:S04]  /*13250*/  IMAD.X R3, RZ, RZ, ~R3, P1 ;  /* 0x000000ffff037224 */ /* 0x000fc800008e0e03 */
[----:B------:R-:W-:Y:S01]  /*13260*/  IMAD R12, R3, R28, RZ ;  /* 0x0000001c030c7224 */ /* 0x000fe200078e02ff */
[----:B------:R-:W-:Y:S02]  /*13270*/  MOV R3, R16 ;  /* 0x0000001000037202 */ /* 0x000fe40000000f00 */
[----:B------:R-:W4:Y:S01]  /*13280*/  LDC R30, c[0x0][0x8b0] ;  /* 0x00022c00ff1e7b82 */ /* 0x000f220000000800 */
[----:B------:R-:W-:-:S04]  /*13290*/  IMAD.WIDE.U32 R10, R13, R28, R2 ;  /* 0x0000001c0d0a7225 */ /* 0x000fc800078e0002 */
[----:B------:R-:W-:-:S03]  /*132a0*/  IMAD R3, R13, R29, R12 ;  /* 0x0000001d0d037224 */ /* 0x000fc600078e020c */
[----:B------:R-:W5:Y:S01]  /*132b0*/  LDC R32, c[0x0][0x900] ;  /* 0x00024000ff207b82 */ /* 0x000f620000000800 */
[----:B--2---:R-:W-:Y:S02]  /*132c0*/  ISETP.NE.U32.AND P1, PT, R34, RZ, PT ;  /* 0x000000ff2200720c */ /* 0x004fe40003f25070 */
[----:B------:R-:W-:Y:S02]  /*132d0*/  IADD3 R3, R11, R3, RZ ;  /* 0x000000030b037210 */ /* 0x000fe40007ffe0ff */
[----:B------:R-:W-:-:S03]  /*132e0*/  ISETP.NE.AND.EX P1, PT, R35, RZ, PT, P1 ;  /* 0x000000ff2300720c */ /* 0x000fc60003f25310 */
[----:B------:R-:W2:Y:S01]  /*132f0*/  LDC R25, c[0x0][0x8a8] ;  /* 0x00022a00ff197b82 */ /* 0x000ea20000000800 */
[-CC-:B---3--:R-:W-:Y:S02]  /*13300*/  SHF.R.U64 R20, R10, R14.reuse, R3.reuse ;  /* 0x0000000e0a147219 */ /* 0x188fe40000001203 */
[----:B------:R-:W-:Y:S02]  /*13310*/  SHF.R.U32.HI R3, RZ, R14, R3 ;  /* 0x0000000eff037219 */ /* 0x000fe40000011603 */
[----:B------:R-:W-:-:S03]  /*13320*/  MOV R11, 0xffffffff ;  /* 0xffffffff000b7802 */ /* 0x000fc60000000f00 */
[----:B------:R-:W3:Y:S01]  /*13330*/  LDC R27, c[0x0][0x8f0] ;  /* 0x00023c00ff1b7b82 */ /* 0x000ee20000000800 */
[-CC-:B----4-:R-:W-:Y:S02]  /*13340*/  SHF.R.U64 R26, R20, R30.reuse, R3.reuse ;  /* 0x0000001e141a7219 */ /* 0x190fe40000001203 */
[----:B------:R-:W-:-:S05]  /*13350*/  SHF.R.U32.HI R3, RZ, R30, R3 ;  /* 0x0000001eff037219 */ /* 0x000fca0000011603 */
[----:B------:R-:W4:Y:S01]  /*13360*/  LDC R29, c[0x0][0x8e0] ;  /* 0x00023800ff1d7b82 */ /* 0x000f220000000800 */
[-C--:B-----5:R-:W-:Y:S02]  /*13370*/  SHF.L.U32 R10, R11, R32.reuse, RZ ;  /* 0x000000200b0a7219 */ /* 0x0a0fe400000006ff */
[--C-:B------:R-:W-:Y:S02]  /*13380*/  SHF.R.U64 R28, R26, R32, R3.reuse ;  /* 0x000000201a1c7219 */ /* 0x100fe40000001203 */
[----:B------:R-:W-:Y:S02]  /*13390*/  LOP3.LUT R33, RZ, R10, RZ, 0x33, !PT ;  /* 0x0000000aff217212 */ /* 0x000fe400078e33ff */
[----:B------:R-:W-:Y:S01]  /*133a0*/  SHF.R.U32.HI R11, RZ, R32, R3 ;  /* 0x00000020ff0b7219 */ /* 0x000fe20000011603 */
[----:B------:R-:W1:Y:S01]  /*133b0*/  LDC R36, c[0x0][0x8b8] ;  /* 0x00022e00ff247b82 */ /* 0x000e620000000800 */
[----:B------:R-:W-:Y:S01]  /*133c0*/  MOV R10, R28 ;  /* 0x0000001c000a7202 */ /* 0x000fe20000000f00 */
[----:B------:R-:W-:Y:S06]  /*133d0*/  @!P1 BRA `(.L_x_531) ;  /* 0x0000000000289947 */ /* 0x000fec0003800000 */
        /* <DEDUP_REMOVED lines=10> */
.L_x_531:
[----:B------:R-:W-:Y:S02]  /*13480*/  ISETP.NE.AND P1, PT, R22, 0x1, PT ;  /* 0x000000011600780c */ /* 0x000fe40003f25270 */
[----:B---3--:R-:W-:Y:S02]  /*13490*/  SHF.R.U64 R10, R10, R27, R11 ;  /* 0x0000001b0a0a7219 */ /* 0x008fe4000000120b */
[----:B------:R-:W-:Y:S02]  /*134a0*/  SHF.L.U32 R7, R31, R32, RZ ;  /* 0x000000201f077219 */ /* 0x000fe400000006ff */
[----:B------:R-:W-:Y:S02]  /*134b0*/  LOP3.LUT R3, R26, R33, RZ, 0xc0, !PT ;  /* 0x000000211a037212 */ /* 0x000fe400078ec0ff */
[----:B--2---:R-:W-:Y:S02]  /*134c0*/  IADD3 R13, R25, -0x1, RZ ;  /* 0xffffffff190d7810 */ /* 0x004fe40007ffe0ff */
[----:B------:R-:W-:Y:S01]  /*134d0*/  IADD3 R11, -R10, RZ, RZ ;  /* 0x000000ff0a0b7210 */ /* 0x000fe20007ffe1ff */
[----:B------:R-:W-:Y:S01]  /*134e0*/  IMAD R7, R7, R10, R3 ;  /* 0x0000000a07077224 */ /* 0x000fe200078e0203 */
[----:B------:R-:W-:Y:S01]  /*134f0*/  LOP3.LUT R20, R20, R13, RZ, 0xc0, !PT ;  /* 0x0000000d14147212 */ /* 0x000fe200078ec0ff */
[----:B------:R-:W-:Y:S01]  /*13500*/  @P1 IMAD R8, R9, R24, R6 ;  /* 0x0000001809081224 */ /* 0x000fe200078e0206 */
[----:B------:R-:W-:Y:S01]  /*13510*/  MOV R10, 0x1 ;  /* 0x00000001000a7802 */ /* 0x000fe20000000f00 */
[----:B----4-:R-:W-:Y:S01]  /*13520*/  IMAD R3, R11, R29, R28 ;  /* 0x0000001d0b037224 */ /* 0x010fe200078e021c */
[----:B------:R-:W-:Y:S01]  /*13530*/  MOV R13, R23 ;  /* 0x00000017000d7202 */ /* 0x000fe20000000f00 */
[----:B-1----:R-:W-:-:S02]  /*13540*/  IMAD R8, R7, R36, R8 ;  /* 0x0000002407087224 */ /* 0x002fc400078e0208 */
[----:B------:R-:W-:-:S05]  /*13550*/  IMAD R7, R3, R25, R20 ;  /* 0x0000001903077224 */ /* 0x000fca00078e0214 */
[----:B------:R-:W-:Y:S02]  /*13560*/  SEL R3, R7, R8, !P1 ;  /* 0x0000000807037207 */ /* 0x000fe40004800000 */
[----:B------:R-:W-:-:S07]  /*13570*/  SEL R20, R8, R7, !P1 ;  /* 0x0000000708147207 */ /* 0x000fce0004800000 */
.L_x_529:
[----:B------:R-:W-:-:S08]  /*13580*/  NOP ;  /* 0x0000000000007918 */ /* 0x000fd00000000000 */
[----:B------:R-:W2:-:S00]  /*13590*/  USETMAXREG.DEALLOC.CTAPOOL 0x28 ;  /* 0x00000028000079c8 */ /* 0x000e8000080e0500 */
[----:B--2---:R-:W-:-:S13]  /*135a0*/  ISETP.NE.AND P1, PT, R0, 0x1, PT ;  /* 0x000000010000780c */ /* 0x004fda0003f25270 */
[----:B------:R-:W-:Y:S05]  /*135b0*/  @!P1 BRA `(.L_x_14) ;  /* 0x00000028000c9947 */ /* 0x000fea0003800000 */
[----:B------:R-:W-:Y:S05]  /*135c0*/  @!P4 BRA `(.L_x_532) ;  /* 0x000000180018c947 */ /* 0x000fea0003800000 */
[----:B------:R-:W-:-:S13]  /*135d0*/  ISETP.NE.OR P0, PT, R0, 0x2, P0 ;  /* 0x000000020000780c */ /* 0x000fda0000705670 */
[----:B------:R-:W-:Y:S05]  /*135e0*/  @P0 BRA `(.L_x_14) ;  /* 0x0000002800000947 */ /* 0x000fea0003800000 */
[----:B------:R-:W-:-:S13]  /*135f0*/  LOP3.LUT P1, RZ, R10, 0xff, RZ, 0xc0, !PT ;  /* 0x000000ff0aff7812 */ /* 0x000fda000782c0ff */
[----:B------:R-:W-:Y:S05]  /*13600*/  @!P1 BRA `(.L_x_533) ;  /* 0x0000000000189947 */ /* 0x000fea0003800000 */
[----:B------:R-:W-:Y:S01]  /*13610*/  UMOV UR4, 0x400 ;  /* 0x0000040000047882 */ /* 0x000fe20000000000 */
[----:B------:R-:W-:Y:S01]  /*13620*/  MOV R0, RZ ;  /* 0x000000ff00007202 */ /* 0x000fe20000000f00 */
[----:B-1----:R-:W-:-:S03]  /*13630*/  ULEA UR4, UR37, UR4, 0x18 ;  /* 0x0000000425047291 */ /* 0x002fc6000f8ec03f */
[----:B------:R-:W-:-:S06]  /*13640*/  SHF.L.U32 R0, R0, 0x1f, RZ ;  /* 0x0000001f00007819 */ /* 0x000fcc00000006ff */
[----:B------:R-:W1:Y:S02]  /*13650*/  SYNCS.PHASECHK.TRANS64.TRYWAIT P0, [UR4+0x88], R0 ;  /* 0x00008800ff0075a7 */ /* 0x000e640008000144 */
[----:B-1----:R-:W-:Y:S05]  /*13660*/  @!P0 BRA `(.L_x_534) ;  /* 0x0000002800b88947 */ /* 0x002fea0003800000 */
.L_x_533:
[----:B------:R-:W-:Y:S01]  /*13670*/  PRMT R10, RZ, 0x7610, R10 ;  /* 0x00007610ff0a7816 */ /* 0x000fe2000000000a */
[----:B------:R-:W-:Y:S06]  /*13680*/  @P3 BRA `(.L_x_535) ;  /* 0x0000000000243947 */ /* 0x000fec0003800000 */
[----:B------:R-:W-:Y:S02]  /*13690*/  ULDC.64 UR4, c[0x0][0x588] ;  /* 0x0001620000047ab9 */ /* 0x000fe40000000a00 */
[----:B------:R-:W-:-:S04]  /*136a0*/  ISETP.NE.U32.AND P0, PT, RZ, UR4, PT ;  /* 0x00000004ff007c0c */ /* 0x000fc8000bf05070 */
[----:B------:R-:W-:-:S13]  /*136b0*/  ISETP.NE.AND.EX P0, PT, RZ, UR5, PT, P0 ;  /* 0x00000005ff007c0c */ /* 0x000fda000bf05300 */
[----:B------:R-:W-:Y:S05]  /*136c0*/  @!P0 BRA `(.L_x_536) ;  /* 0x00000000000c8947 */ /* 0x000fea0003800000 */
[----:B------:R2:W5:Y:S01]  /*136d0*/  LDG.E R12, desc[UR42][R4.64] ;  /* 0x0000002a040c7981 */ /* 0x000562000c1e1900 */
[----:B------:R-:W-:Y:S01]  /*136e0*/  IMAD.MOV.U32 R10, RZ, RZ, 0x1 ;  /* 0x00000001ff0a7424 */ /* 0x000fe200078e00ff */
[----:B------:R-:W-:Y:S06]  /*136f0*/  BRA `(.L_x_535) ;  /* 0x0000000000087947 */ /* 0x000fec0003800000 */
.L_x_536:
[----:B------:R-:W3:Y:S01]  /*13700*/  LDC R12, c[0x0][0x580] ;  /* 0x00016000ff0c7b82 */ /* 0x000ee20000000800 */
[----:B------:R-:W-:-:S07]  /*13710*/  MOV R10, 0x1 ;  /* 0x00000001000a7802 */ /* 0x000fce0000000f00 */
.L_x_535:
[----:B------:R-:W-:Y:S05]  /*13720*/  @!P1 BRA `(.L_x_537) ;  /* 0x0000001400489947 */ /* 0x000fea0003800000 */
[----:B-1----:R-:W1:Y:S01]  /*13730*/  LDC R0, c[0x0][0x900] ;  /* 0x00024000ff007b82 */ /* 0x002e620000000800 */
[----:B--2---:R-:W-:Y:S01]  /*13740*/  MOV R5, 0xffffffff ;  /* 0xffffffff00057802 */ /* 0x004fe20000000f00 */
[----:B------:R-:W-:Y:S01]  /*13750*/  ULDC.64 UR22, c[0x0][0x198] ;  /* 0x0000660000167ab9 */ /* 0x000fe20000000a00 */
[----:B------:R-:W-:Y:S01]  /*13760*/  MOV R7, 0x1 ;  /* 0x0000000100077802 */ /* 0x000fe20000000f00 */
[----:B------:R-:W-:Y:S01]  /*13770*/  ULDC.64 UR4, c[0x0][0x588] ;  /* 0x0001620000047ab9 */ /* 0x000fe20000000a00 */
[----:B------:R-:W-:Y:S01]  /*13780*/  LOP3.LUT R11, R19, 0x2, RZ, 0xfc, !PT ;  /* 0x00000002130b7812 */ /* 0x000fe200078efcff */
[----:B------:R-:W-:Y:S01]  /*13790*/  ULDC.64 UR6, c[0x0][0x590] ;  /* 0x0001640000067ab9 */ /* 0x000fe20000000a00 */
[----:B------:R-:W-:Y:S01]  /*137a0*/  ULDC.64 UR14, c[0x0][0x8f8] ;  /* 0x00023e00000e7ab9 */ /* 0x000fe20000000a00 */
[----:B------:R-:W2:Y:S01]  /*137b0*/  LDC R8, c[0x0][0x8a8] ;  /* 0x00022a00ff087b82 */ /* 0x000ea20000000800 */
[-C--:B-1----:R-:W-:Y:S02]  /*137c0*/  SHF.L.U32 R5, R5, R0.reuse, RZ ;  /* 0x0000000005057219 */ /* 0x082fe400000006ff */
[----:B------:R-:W-:-:S02]  /*137d0*/  SHF.L.U32 R0, R7, R0, RZ ;  /* 0x0000000007007219 */ /* 0x000fc400000006ff */
[----:B------:R-:W-:Y:S02]  /*137e0*/  LOP3.LUT R9, RZ, R5, RZ, 0x33, !PT ;  /* 0x00000005ff097212 */ /* 0x000fe400078e33ff */
[----:B--2---:R-:W-:-:S07]  /*137f0*/  IADD3 R8, R8, -0x1, RZ ;  /* 0xffffffff08087810 */ /* 0x004fce0007ffe0ff */
.L_x_593:
[----:B------:R-:W-:Y:S02]  /*13800*/  ISETP.NE.U32.AND P0, PT, RZ, UR6, PT ;  /* 0x00000006ff007c0c */ /* 0x000fe4000bf05070 */
[----:B------:R-:W-:Y:S02]  /*13810*/  R2UR UR19, R20 ;  /* 0x00000000141372ca */ /* 0x000fe400000e0000 */
[----:B------:R-:W-:Y:S02]  /*13820*/  R2UR UR18, R3 ;  /* 0x00000000031272ca */ /* 0x000fe400000e0000 */
[----:B------:R-:W-:-:S09]  /*13830*/  ISETP.NE.AND.EX P0, PT, RZ, UR7, PT, P0 ;  /* 0x00000007ff007c0c */ /* 0x000fd2000bf05300 */
[----:B------:R-:W-:Y:S02]  /*13840*/  USHF.L.U32 UR19, UR19, 0x8, URZ ;  /* 0x0000000813137899 */ /* 0x000fe4000800063f */
[----:B------:R-:W-:Y:S02]  /*13850*/  USHF.L.U32 UR18, UR18, 0x7, URZ ;  /* 0x0000000712127899 */ /* 0x000fe4000800063f */
[----:B------:R-:W-:Y:S10]  /*13860*/  @!P0 BRA `(.L_x_538) ;  /* 0x00000000002c8947 */ /* 0x000ff40003800000 */
[----:B------:R-:W-:-:S04]  /*13870*/  ISETP.NE.U32.AND P1, PT, RZ, UR4, PT ;  /* 0x00000004ff007c0c */ /* 0x000fc8000bf25070 */
[----:B------:R-:W-:-:S13]  /*13880*/  ISETP.NE.AND.EX P1, PT, RZ, UR5, PT, P1 ;  /* 0x00000005ff007c0c */ /* 0x000fda000bf25310 */
[----:B------:R-:W-:Y:S05]  /*13890*/  @!P1 BRA `(.L_x_539) ;  /* 0x0000000000189947 */ /* 0x000fea0003800000 */
[----:B------:R-:W1:Y:S01]  /*138a0*/  LDC.64 R4, c[0x0][0x588] ;  /* 0x00016200ff047b82 */ /* 0x000e620000000a00 */
[----:B------:R-:W-:-:S04]  /*138b0*/  IMAD R3, R13, UR6, RZ ;  /* 0x000000060d037c24 */ /* 0x000fc8000f8e02ff */
[----:B-1----:R-:W-:-:S05]  /*138c0*/  IMAD.WIDE R4, R3, 0x4, R4 ;  /* 0x0000000403047825 */ /* 0x002fca00078e0204 */
[----:B---3-5:R2:W5:Y:S01]  /*138d0*/  LDG.E R12, desc[UR42][R4.64] ;  /* 0x0000002a040c7981 */ /* 0x028562000c1e1900 */
[----:B------:R-:W-:Y:S01]  /*138e0*/  MOV R10, 0x1 ;  /* 0x00000001000a7802 */ /* 0x000fe20000000f00 */
[----:B------:R-:W-:Y:S06]  /*138f0*/  BRA `(.L_x_538) ;  /* 0x0000000000087947 */ /* 0x000fec0003800000 */
.L_x_539:
[----:B---3-5:R-:W1:Y:S01]  /*13900*/  LDC R12, c[0x0][0x580] ;  /* 0x00016000ff0c7b82 */ /* 0x028e620000000800 */
[----:B------:R-:W-:-:S07]  /*13910*/  MOV R10, 0x1 ;  /* 0x00000001000a7802 */ /* 0x000fce0000000f00 */
.L_x_538:
[----:B------:R-:W-:Y:S05]  /*13920*/  @!P0 BRA `(.L_x_540) ;  /* 0x00000000001c8947 */ /* 0x000fea0003800000 */
[----:B------:R-:W-:-:S13]  /*13930*/  LOP3.LUT P2, RZ, R10, 0xff, RZ, 0xc0, !PT ;  /* 0x000000ff0aff7812 */ /* 0x000fda000784c0ff */
[----:B--2---:R-:W2:Y:S02]  /*13940*/  @!P2 LDC.64 R4, c[0x0][0x588] ;  /* 0x00016200ff04ab82 */ /* 0x004ea40000000a00 */
[----:B--2---:R-:W-:-:S04]  /*13950*/  @!P2 ISETP.NE.U32.AND P0, PT, R4, RZ, PT ;  /* 0x000000ff0400a20c */ /* 0x004fc80003f05070 */
[----:B------:R-:W-:Y:S02]  /*13960*/  @!P2 ISETP.NE.AND.EX P1, PT, R5, RZ, PT, P0 ;  /* 0x000000ff0500a20c */ /* 0x000fe40003f25300 */
[----:B-1-3-5:R-:W-:Y:S02]  /*13970*/  @P2 FSETP.EQ.AND P0, PT, R12, RZ, PT ;  /* 0x000000ff0c00220b */ /* 0x02afe40003f02000 */
[----:B------:R-:W-:Y:S01]  /*13980*/  @!P2 PLOP3.LUT P0, PT, P1, PT, PT, 0x8, 0x0 ;  /* 0x000000000000a81c */ /* 0x000fe20000f0e170 */
[----:B------:R-:W-:-:S12]  /*13990*/  BRA `(.L_x_541) ;  /* 0x0000000000047947 */ /* 0x000fd80003800000 */
.L_x_540:
[----:B-1-3-5:R-:W-:-:S13]  /*139a0*/  FSETP.EQ.AND P0, PT, R12, RZ, PT ;  /* 0x000000ff0c00720b */ /* 0x02afda0003f02000 */
.L_x_541:
[----:B------:R-:W-:Y:S02]  /*139b0*/  ISETP.NE.AND P2, PT, R11, 0x3, PT ;  /* 0x000000030b00780c */ /* 0x000fe40003f45270 */
[----:B------:R-:W-:-:S04]  /*139c0*/  ELECT P1, URZ, PT ;  /* 0x00000000003f782f */ /* 0x000fc80003820000 */
[----:B------:R-:W-:-:S07]  /*139d0*/  PLOP3.LUT P0, PT, P1, P0, PT, 0x20, 0x0 ;  /* 0x000000000000781c */ /* 0x000fce0000f00470 */
[----:B------:R-:W-:Y:S06]  /*139e0*/  @!P2 BRA `(.L_x_542) ;  /* 0x000000000004a947 */ /* 0x000fec0003800000 */
[----:B------:R-:W-:Y:S01]  /*139f0*/  BPT.TRAP 0x1 ;  /* 0x000000040000795c */ /* 0x000fe20000300000 */
.L_x_542:
[----:B------:R-:W1:Y:S01]  /*13a00*/  S2UR UR37, SR_CgaCtaId ;  /* 0x00000000002579c3 */ /* 0x000e620000008800 */
[----:B------:R-:W-:Y:S01]  /*13a10*/  UMOV UR13, 0x400 ;  /* 0x00000400000d7882 */ /* 0x000fe20000000000 */
[----:B------:R-:W-:-:S05]  /*13a20*/  IMAD.MOV.U32 R3, RZ, RZ, 0x1 ;  /* 0x00000001ff037424 */ /* 0x000fca00078e00ff */
[----:B------:R-:W-:Y:S01]  /*13a30*/  SHF.L.U32 R3, R3, 0x1f, RZ ;  /* 0x0000001f03037819 */ /* 0x000fe200000006ff */
[----:B-1----:R-:W-:-:S09]  /*13a40*/  ULEA UR13, UR37, UR13, 0x18 ;  /* 0x0000000d250d7291 */ /* 0x002fd2000f8ec03f */
[----:B------:R-:W1:Y:S02]  /*13a50*/  SYNCS.PHASECHK.TRANS64.TRYWAIT P1, [UR13+0x60], R3 ;  /* 0x00006003ff0075a7 */ /* 0x000e64000802014d */
[----:B-1----:R-:W-:Y:S05]  /*13a60*/  @!P1 BRA `(.L_x_543) ;  /* 0x0000002400d09947 */ /* 0x002fea0003800000 */
.L_x_628:
[----:B------:R-:W-:Y:S04]  /*13a70*/  BSSY B0, `(.L_x_544) ;  /* 0x000000e000007945 */ /* 0x000fe80003800000 */
[----:B------:R-:W-:Y:S05]  /*13a80*/  @!P0 BRA `(.L_x_545) ;  /* 0x0000000000308947 */ /* 0x000fea0003800000 */
[----:B------:R-:W-:Y:S01]  /*13a90*/  R2UR UR20, R13 ;  /* 0x000000000d1472ca */ /* 0x000fe200000e0000 */
[----:B------:R-:W-:Y:S02]  /*13aa0*/  UIADD3 UR8, UP0, UR22, 0x3f0, URZ ;  /* 0x000003f016087890 */ /* 0x000fe4000ff1e03f */
[----:B------:R-:W-:Y:S02]  /*13ab0*/  UIADD3 UR16, UR13, 0x200, URZ ;  /* 0x000002000d107890 */ /* 0x000fe4000fffe03f */
[----:B------:R-:W-:Y:S02]  /*13ac0*/  UIADD3 UR17, UR13, 0x40, URZ ;  /* 0x000000400d117890 */ /* 0x000fe4000fffe03f */
[----:B------:R-:W-:Y:S01]  /*13ad0*/  UIADD3.X UR9, URZ, UR23, URZ, UP0, !UPT ;  /* 0x000000173f097290 */ /* 0x000fe200087fe43f */
[----:B------:R-:W-:Y:S01]  /*13ae0*/  UMOV UR10, 0x0 ;  /* 0x00000000000a7882 */ /* 0x000fe20000000000 */
[----:B------:R-:W-:-:S07]  /*13af0*/  UMOV UR11, 0x10000000 ;  /* 0x10000000000b7882 */ /* 0x000fce0000000000 */
[----:B------:R3:W-:Y:S02]  /*13b00*/  UTMALDG.3D [UR16], [UR8], desc[UR10] ;  /* 0x00000a10080075b4 */ /* 0x0007e40008011000 */
[----:B---3--:R-:W-:Y:S05]  /*13b10*/  @!P2 BRA `(.L_x_546) ;  /* 0x000000000004a947 */ /* 0x008fea0003800000 */
[----:B------:R-:W-:Y:S01]  /*13b20*/  BPT.TRAP 0x1 ;  /* 0x000000040000795c */ /* 0x000fe20000300000 */
.L_x_546:
[----:B-12---:R-:W1:Y:S02]  /*13b30*/  LDC R4, c[0x0][0x800] ;  /* 0x00020000ff047b82 */ /* 0x006e640000000800 */
[----:B-1----:R3:W-:Y:S02]  /*13b40*/  SYNCS.ARRIVE.TRANS64.RED.A0TR RZ, [UR13+0x40], R4 ;  /* 0x00004004ffff79a7 */ /* 0x0027e4000830040d */
.L_x_545:
[----:B------:R-:W-:Y:S05]  /*13b50*/  BSYNC B0 ;  /* 0x0000000000007941 */ /* 0x000fea0003800000 */
.L_x_544:
[----:B------:R-:W-:Y:S05]  /*13b60*/  @!P2 BRA `(.L_x_547) ;  /* 0x000000000004a947 */ /* 0x000fea0003800000 */
[----:B------:R-:W-:Y:S01]  /*13b70*/  BPT.TRAP 0x1 ;  /* 0x000000040000795c */ /* 0x000fe20000300000 */
.L_x_547:
[----:B------:R-:W-:-:S04]  /*13b80*/  UIADD3 UR33, UR13, 0x40, URZ ;  /* 0x000000400d217890 */ /* 0x000fc8000fffe03f */
[----:B------:R-:W-:-:S09]  /*13b90*/  UPRMT UR16, UR37, 0x654, UR33 ;  /* 0x0000065425107896 */ /* 0x000fd20008000021 */
[----:B------:R-:W-:Y:S01]  /*13ba0*/  SYNCS.ARRIVE.TRANS64.RED.A1T0 RZ, [UR16], RZ ;  /* 0x000000ffffff79a7 */ /* 0x000fe20008100410 */
[----:B------:R-:W-:Y:S05]  /*13bb0*/  @!P2 BRA `(.L_x_548) ;  /* 0x000000000004a947 */ /* 0x000fea0003800000 */
[----:B------:R-:W-:Y:S01]  /*13bc0*/  BPT.TRAP 0x1 ;  /* 0x000000040000795c */ /* 0x000fe20000300000 */
.L_x_548:
[----:B------:R-:W4:Y:S02]  /*13bd0*/  SYNCS.PHASECHK.TRANS64.TRYWAIT P1, [UR13+0x68], R3 ;  /* 0x00006803ff0075a7 */ /* 0x000f24000802014d */
[----:B----4-:R-:W-:Y:S05]  /*13be0*/  @!P1 BRA `(.L_x_549) ;  /* 0x0000002400889947 */ /* 0x010fea0003800000 */
.L_x_629:
[----:B------:R-:W-:Y:S04]  /*13bf0*/  BSSY B0, `(.L_x_550) ;  /* 0x0000010000007945 */ /* 0x000fe80003800000 */
[----:B------:R-:W-:Y:S05]  /*13c00*/  @!P0 BRA `(.L_x_551) ;  /* 0x0000000000388947 */ /* 0x000fea0003800000 */
[----:B------:R-:W-:Y:S01]  /*13c10*/  UIADD3 UR20, UP0, UR22, 0x3f0, URZ ;  /* 0x000003f016147890 */ /* 0x000fe2000ff1e03f */
[----:B------:R-:W-:Y:S01]  /*13c20*/  R2UR UR12, R13 ;  /* 0x000000000d0c72ca */ /* 0x000fe200000e0000 */
[----:B------:R-:W-:Y:S02]  /*13c30*/  UIADD3 UR11, UR19, 0x80, URZ ;  /* 0x00000080130b7890 */ /* 0x000fe4000fffe03f */
[----:B------:R-:W-:Y:S02]  /*13c40*/  UIADD3 UR8, UR13, 0x2200, URZ ;  /* 0x000022000d087890 */ /* 0x000fe4000fffe03f */
[----:B------:R-:W-:Y:S02]  /*13c50*/  UIADD3 UR9, UR13, 0x48, URZ ;  /* 0x000000480d097890 */ /* 0x000fe4000fffe03f */
[----:B------:R-:W-:Y:S01]  /*13c60*/  UIADD3.X UR21, URZ, UR23, URZ, UP0, !UPT ;  /* 0x000000173f157290 */ /* 0x000fe200087fe43f */
[----:B------:R-:W-:Y:S01]  /*13c70*/  UMOV UR24, 0x0 ;  /* 0x0000000000187882 */ /* 0x000fe20000000000 */
[----:B------:R-:W-:Y:S01]  /*13c80*/  UMOV UR25, 0x10000000 ;  /* 0x1000000000197882 */ /* 0x000fe20000000000 */
[----:B------:R-:W-:-:S06]  /*13c90*/  UMOV UR10, UR18 ;  /* 0x00000012000a7c82 */ /* 0x000fcc0008000000 */
[----:B------:R4:W-:Y:S02]  /*13ca0*/  UTMALDG.3D [UR8], [UR20], desc[UR24] ;  /* 0x00001808140075b4 */ /* 0x0009e40008011000 */
[----:B----4-:R-:W-:Y:S05]  /*13cb0*/  @!P2 BRA `(.L_x_552) ;  /* 0x000000000004a947 */ /* 0x010fea0003800000 */
[----:B------:R-:W-:Y:S01]  /*13cc0*/  BPT.TRAP 0x1 ;  /* 0x000000040000795c */ /* 0x000fe20000300000 */
.L_x_552:
[----:B-123--:R-:W1:Y:S02]  /*13cd0*/  LDC R4, c[0x0][0x800] ;  /* 0x00020000ff047b82 */ /* 0x00ee640000000800 */
[----:B-1----:R4:W-:Y:S02]  /*13ce0*/  SYNCS.ARRIVE.TRANS64.RED.A0TR RZ, [UR13+0x48], R4 ;  /* 0x00004804ffff79a7 */ /* 0x0029e4000830040d */
.L_x_551:
[----:B------:R-:W-:Y:S05]  /*13cf0*/  BSYNC B0 ;  /* 0x0000000000007941 */ /* 0x000fea0003800000 */
.L_x_550:
[----:B------:R-:W-:Y:S05]  /*13d00*/  @!P2 BRA `(.L_x_553) ;  /* 0x000000000004a947 */ /* 0x000fea0003800000 */
[----:B------:R-:W-:Y:S01]  /*13d10*/  BPT.TRAP 0x1 ;  /* 0x000000040000795c */ /* 0x000fe20000300000 */
.L_x_553:
[----:B------:R-:W-:Y:S02]  /*13d20*/  UIADD3 UR25, UR13, 0x48, URZ ;  /* 0x000000480d197890 */ /* 0x000fe4000fffe03f */
[----:B------:R-:W-:Y:S02]  /*13d30*/  UIADD3 UR10, UR18, 0x20, URZ ;  /* 0x00000020120a7890 */ /* 0x000fe4000fffe03f */
[----:B------:R-:W-:-:S09]  /*13d40*/  UPRMT UR20, UR37, 0x654, UR25 ;  /* 0x0000065425147896 */ /* 0x000fd20008000019 */
[----:B------:R-:W-:Y:S01]  /*13d50*/  SYNCS.ARRIVE.TRANS64.RED.A1T0 RZ, [UR20], RZ ;  /* 0x000000ffffff79a7 */ /* 0x000fe20008100414 */
[----:B------:R-:W-:Y:S05]  /*13d60*/  @!P2 BRA `(.L_x_554) ;  /* 0x000000000004a947 */ /* 0x000fea0003800000 */
[----:B------:R-:W-:Y:S01]  /*13d70*/  BPT.TRAP 0x1 ;  /* 0x000000040000795c */ /* 0x000fe20000300000 */
.L_x_554:
[----:B------:R-:W5:Y:S02]  /*13d80*/  SYNCS.PHASECHK.TRANS64.TRYWAIT P1, [UR13+0x70], R3 ;  /* 0x00007003ff0075a7 */ /* 0x000f64000802014d */
[----:B-----5:R-:W-:Y:S05]  /*13d90*/  @!P1 BRA `(.L_x_555) ;  /* 0x0000002400349947 */ /* 0x020fea0003800000 */
.L_x_630:
        /* <DEDUP_REMOVED lines=8> */
[----:B------:R-:W-:Y:S01]  /*13e20*/  UMOV UR29, 0x10000000 ;  /* 0x10000000001d7882 */ /* 0x000fe20000000000 */
[----:B------:R-:W-:-:S06]  /*13e30*/  UMOV UR11, UR19 ;  /* 0x00000013000b7c82 */ /* 0x000fcc0008000000 */
[----:B------:R1:W-:Y:S02]  /*13e40*/  UTMALDG.3D [UR8], [UR26], desc[UR28] ;  /* 0x00001c081a0075b4 */ /* 0x0003e40008011000 */
[----:B-1----:R-:W-:Y:S05]  /*13e50*/  @!P2 BRA `(.L_x_558) ;  /* 0x000000000004a947 */ /* 0x002fea0003800000 */
[----:B------:R-:W-:Y:S01]  /*13e60*/  BPT.TRAP 0x1 ;  /* 0x000000040000795c */ /* 0x000fe20000300000 */
.L_x_558:
[----:B--234-:R-:W1:Y:S02]  /*13e70*/  LDC R4, c[0x0][0x800] ;  /* 0x00020000ff047b82 */ /* 0x01ce640000000800 */
[----:B-1----:R1:W-:Y:S02]  /*13e80*/  SYNCS.ARRIVE.TRANS64.RED.A0TR RZ, [UR13+0x50], R4 ;  /* 0x00005004ffff79a7 */ /* 0x0023e4000830040d */
.L_x_557:
[----:B------:R-:W-:Y:S05]  /*13e90*/  BSYNC B0 ;  /* 0x0000000000007941 */ /* 0x000fea0003800000 */
.L_x_556:
[----:B------:R-:W-:Y:S05]  /*13ea0*/  @!P2 BRA `(.L_x_559) ;  /* 0x000000000004a947 */ /* 0x000fea0003800000 */
[----:B------:R-:W-:Y:S01]  /*13eb0*/  BPT.TRAP 0x1 ;  /* 0x000000040000795c */ /* 0x000fe20000300000 */
.L_x_559:
[----:B------:R-:W-:-:S04]  /*13ec0*/  UIADD3 UR17, UR13, 0x50, URZ ;  /* 0x000000500d117890 */ /* 0x000fc8000fffe03f */
[----:B------:R-:W-:-:S09]  /*13ed0*/  UPRMT UR21, UR37, 0x654, UR17 ;  /* 0x0000065425157896 */ /* 0x000fd20008000011 */
[----:B------:R-:W-:Y:S01]  /*13ee0*/  SYNCS.ARRIVE.TRANS64.RED.A1T0 RZ, [UR21], RZ ;  /* 0x000000ffffff79a7 */ /* 0x000fe20008100415 */
[----:B------:R-:W-:Y:S05]  /*13ef0*/  @!P2 BRA `(.L_x_560) ;  /* 0x000000000004a947 */ /* 0x000fea0003800000 */
[----:B------:R-:W-:Y:S01]  /*13f00*/  BPT.TRAP 0x1 ;  /* 0x000000040000795c */ /* 0x000fe20000300000 */
.L_x_560:
[----:B------:R-:W5:Y:S02]  /*13f10*/  SYNCS.PHASECHK.TRANS64.TRYWAIT P1, [UR13+0x78], R3 ;  /* 0x00007803ff0075a7 */ /* 0x000f64000802014d */
[----:B-----5:R-:W-:Y:S05]  /*13f20*/  @!P1 BRA `(.L_x_561) ;  /* 0x0000002000e89947 */ /* 0x020fea0003800000 */
.L_x_631:
        /* <DEDUP_REMOVED lines=9> */
[----:B------:R-:W-:-:S07]  /*13fc0*/  UMOV UR29, 0x10000000 ;  /* 0x10000000001d7882 */ /* 0x000fce0000000000 */
[----:B------:R1:W-:Y:S02]  /*13fd0*/  UTMALDG.3D [UR8], [UR26], desc[UR28] ;  /* 0x00001c081a0075b4 */ /* 0x0003e40008011000 */
[----:B-1----:R-:W-:Y:S05]  /*13fe0*/  @!P2 BRA `(.L_x_564) ;  /* 0x000000000004a947 */ /* 0x002fea0003800000 */
[----:B------:R-:W-:Y:S01]  /*13ff0*/  BPT.TRAP 0x1 ;  /* 0x000000040000795c */ /* 0x000fe20000300000 */
.L_x_564:
[----:B------:R-:W1:Y:S02]  /*14000*/  LDC R3, c[0x0][0x800] ;  /* 0x00020000ff037b82 */ /* 0x000e640000000800 */
[----:B-1----:R1:W-:Y:S02]  /*14010*/  SYNCS.ARRIVE.TRANS64.RED.A0TR RZ, [UR13+0x58], R3 ;  /* 0x00005803ffff79a7 */ /* 0x0023e4000830040d */
.L_x_563:
[----:B------:R-:W-:Y:S05]  /*14020*/  BSYNC B0 ;  /* 0x0000000000007941 */ /* 0x000fea0003800000 */
.L_x_562:
[----:B------:R-:W-:Y:S05]  /*14030*/  @!P2 BRA `(.L_x_565) ;  /* 0x000000000004a947 */ /* 0x000fea0003800000 */
[----:B------:R-:W-:Y:S01]  /*14040*/  BPT.TRAP 0x1 ;  /* 0x000000040000795c */ /* 0x000fe20000300000 */
.L_x_565:
[----:B------:R-:W-:Y:S02]  /*14050*/  UIADD3 UR9, UR13, 0x58, URZ ;  /* 0x000000580d097890 */ /* 0x000fe4000fffe03f */
[----:B------:R-:W-:Y:S02]  /*14060*/  UIADD3 UR34, UR18, 0x40, URZ ;  /* 0x0000004012227890 */ /* 0x000fe4000fffe03f */
[----:B------:R-:W-:-:S09]  /*14070*/  UPRMT UR29, UR37, 0x654, UR9 ;  /* 0x00000654251d7896 */ /* 0x000fd20008000009 */
[----:B------:R-:W-:Y:S01]  /*14080*/  SYNCS.ARRIVE.TRANS64.RED.A1T0 RZ, [UR29], RZ ;  /* 0x000000ffffff79a7 */ /* 0x000fe2000810041d */
[----:B------:R-:W-:Y:S05]  /*14090*/  @!P2 BRA `(.L_x_566) ;  /* 0x000000000004a947 */ /* 0x000fea0003800000 */
[----:B------:R-:W-:Y:S01]  /*140a0*/  BPT.TRAP 0x1 ;  /* 0x000000040000795c */ /* 0x000fe20000300000 */
.L_x_566:
[----:B-1----:R-:W-:-:S04]  /*140b0*/  SHF.L.U32 R3, RZ, 0x1f, RZ ;  /* 0x0000001fff037819 */ /* 0x002fc800000006ff */
[----:B------:R-:W1:Y:S02]  /*140c0*/  SYNCS.PHASECHK.TRANS64.TRYWAIT P1, [UR13+0x60], R3 ;  /* 0x00006003ff0075a7 */ /* 0x000e64000802014d */
[----:B-1----:R-:W-:Y:S05]  /*140d0*/  @!P1 BRA `(.L_x_567) ;  /* 0x0000002000949947 */ /* 0x002fea0003800000 */
.L_x_632:
[----:B------:R-:W-:Y:S04]  /*140e0*/  BSSY B0, `(.L_x_568) ;  /* 0x000000e000007945 */ /* 0x000fe80003800000 */
[----:B------:R-:W-:Y:S05]  /*140f0*/  @!P0 BRA `(.L_x_569) ;  /* 0x0000000000308947 */ /* 0x000fea0003800000 */
[----:B------:R-:W-:Y:S01]  /*14100*/  R2UR UR36, R13 ;  /* 0x000000000d2472ca */ /* 0x000fe200000e0000 */
[----:B------:R-:W-:Y:S02]  /*14110*/  UIADD3 UR10, UP0, UR22, 0x3f0, URZ ;  /* 0x000003f0160a7890 */ /* 0x000fe4000ff1e03f */
        /* <DEDUP_REMOVED lines=8> */
.L_x_570:
[----:B--234-:R-:W1:Y:S02]  /*141a0*/  LDC R4, c[0x0][0x800] ;  /* 0x00020000ff047b82 */ /* 0x01ce640000000800 */
[----:B-1----:R1:W-:Y:S02]  /*141b0*/  SYNCS.ARRIVE.TRANS64.RED.A0TR RZ, [UR13+0x40], R4 ;  /* 0x00004004ffff79a7 */ /* 0x0023e4000830040d */
.L_x_569:
[----:B------:R-:W-:Y:S05]  /*141c0*/  BSYNC B0 ;  /* 0x0000000000007941 */ /* 0x000fea0003800000 */
.L_x_568:
[----:B------:R-:W-:Y:S05]  /*141d0*/  @!P2 BRA `(.L_x_571) ;  /* 0x000000000004a947 */ /* 0x000fea0003800000 */
[----:B------:R-:W-:Y:S01]  /*141e0*/  BPT.TRAP 0x1 ;  /* 0x000000040000795c */ /* 0x000fe20000300000 */
.L_x_571:
[----:B------:R-:W-:Y:S01]  /*141f0*/  SYNCS.ARRIVE.TRANS64.RED.A1T0 RZ, [UR16], RZ ;  /* 0x000000ffffff79a7 */ /* 0x000fe20008100410 */
[----:B------:R-:W-:Y:S05]  /*14200*/  @!P2 BRA `(.L_x_572) ;  /* 0x000000000004a947 */ /* 0x000fea0003800000 */
[----:B------:R-:W-:Y:S01]  /*14210*/  BPT.TRAP 0x1 ;  /* 0x000000040000795c */ /* 0x000fe20000300000 */
.L_x_572:
[----:B------:R-:W5:Y:S02]  /*14220*/  SYNCS.PHASECHK.TRANS64.TRYWAIT P1, [UR13+0x68], R3 ;  /* 0x00006803ff0075a7 */ /* 0x000f64000802014d */
[----:B-----5:R-:W-:Y:S05]  /*14230*/  @!P1 BRA `(.L_x_573) ;  /* 0x0000002000549947 */ /* 0x020fea0003800000 */
.L_x_633:
        /* <DEDUP_REMOVED lines=13> */
.L_x_576:
[----:B--234-:R-:W1:Y:S02]  /*14310*/  LDC R4, c[0x0][0x800] ;  /* 0x00020000ff047b82 */ /* 0x01ce640000000800 */
[----:B-1----:R1:W-:Y:S02]  /*14320*/  SYNCS.ARRIVE.TRANS64.RED.A0TR RZ, [UR13+0x48], R4 ;  /* 0x00004804ffff79a7 */ /* 0x0023e4000830040d */
.L_x_575:
[----:B------:R-:W-:Y:S05]  /*14330*/  BSYNC B0 ;  /* 0x0000000000007941 */ /* 0x000fea0003800000 */
.L_x_574:
[----:B------:R-:W-:Y:S05]  /*14340*/  @!P2 BRA `(.L_x_577) ;  /* 0x000000000004a947 */ /* 0x000fea0003800000 */
[----:B------:R-:W-:Y:S01]  /*14350*/  BPT.TRAP 0x1 ;  /* 0x000000040000795c */ /* 0x000fe20000300000 */
.L_x_577:
[----:B------:R-:W-:Y:S01]  /*14360*/  SYNCS.ARRIVE.TRANS64.RED.A1T0 RZ, [UR20], RZ ;  /* 0x000000ffffff79a7 */ /* 0x000fe20008100414 */
[----:B------:R-:W-:Y:S01]  /*14370*/  UIADD3 UR18, UR18, 0x60, URZ ;  /* 0x0000006012127890 */ /* 0x000fe2000fffe03f */
[----:B------:R-:W-:Y:S11]  /*14380*/  @!P2 BRA `(.L_x_578) ;  /* 0x000000000004a947 */ /* 0x000ff60003800000 */
[----:B------:R-:W-:Y:S01]  /*14390*/  BPT.TRAP 0x1 ;  /* 0x000000040000795c */ /* 0x000fe20000300000 */
.L_x_578:
[----:B------:R-:W5:Y:S02]  /*143a0*/  SYNCS.PHASECHK.TRANS64.TRYWAIT P1, [UR13+0x70], R3 ;  /* 0x00007003ff0075a7 */ /* 0x000f64000802014d */
[----:B-----5:R-:W-:Y:S05]  /*143b0*/  @!P1 BRA `(.L_x_579) ;  /* 0x00000020000c9947 */ /* 0x020fea0003800000 */
.L_x_634:
[----:B------:R-:W-:Y:S04]  /*143c0*/  BSSY B0, `(.L_x_580) ;  /* 0x000000d000007945 */ /* 0x000fe80003800000 */
[----:B------:R-:W-:Y:S05]  /*143d0*/  @!P0 BRA `(.L_x_581) ;  /* 0x00000000002c8947 */ /* 0x000fea0003800000 */
[----:B------:R-:W-:Y:S01]  /*143e0*/  R2UR UR20, R13 ;  /* 0x000000000d1472ca */ /* 0x000fe200000e0000 */
[----:B------:R-:W-:Y:S02]  /*143f0*/  UIADD3 UR10, UP0, UR22, 0x3f0, URZ ;  /* 0x000003f0160a7890 */ /* 0x000fe4000ff1e03f */
[----:B------:R-:W-:Y:S02]  /*14400*/  UIADD3 UR16, UR13, 0x4200, URZ ;  /* 0x000042000d107890 */ /* 0x000fe4000fffe03f */
[----:B------:R-:W-:Y:S01]  /*14410*/  UIADD3.X UR11, URZ, UR23, URZ, UP0, !UPT ;  /* 0x000000173f0b7290 */ /* 0x000fe200087fe43f */
[----:B------:R-:W-:Y:S01]  /*14420*/  UMOV UR24, 0x0 ;  /* 0x0000000000187882 */ /* 0x000fe20000000000 */
[----:B------:R-:W-:-:S07]  /*14430*/  UMOV UR25, 0x10000000 ;  /* 0x1000000000197882 */ /* 0x000fce0000000000 */
[----:B------:R1:W-:Y:S02]  /*14440*/  UTMALDG.3D [UR16], [UR10], desc[UR24] ;  /* 0x000018100a0075b4 */ /* 0x0003e40008011000 */
[----:B-1----:R-:W-:Y:S05]  /*14450*/  @!P2 BRA `(.L_x_582) ;  /* 0x000000000004a947 */ /* 0x002fea0003800000 */
[----:B------:R-:W-:Y:S01]  /*14460*/  BPT.TRAP 0x1 ;  /* 0x000000040000795c */ /* 0x000fe20000300000 */
.L_x_582:
[----:B--234-:R-:W1:Y:S02]  /*14470*/  LDC R4, c[0x0][0x800] ;  /* 0x00020000ff047b82 */ /* 0x01ce640000000800 */
[----:B-1----:R1:W-:Y:S02]  /*14480*/  SYNCS.ARRIVE.TRANS64.RED.A0TR RZ, [UR13+0x50], R4 ;  /* 0x00005004ffff79a7 */ /* 0x0023e4000830040d */
.L_x_581:
[----:B------:R-:W-:Y:S05]  /*14490*/  BSYNC B0 ;  /* 0x0000000000007941 */ /* 0x000fea0003800000 */
.L_x_580:
[----:B------:R-:W-:Y:S05]  /*144a0*/  @!P2 BRA `(.L_x_583) ;  /* 0x000000000004a947 */ /* 0x000fea0003800000 */
[----:B------:R-:W-:Y:S01]  /*144b0*/  BPT.TRAP 0x1 ;  /* 0x000000040000795c */ /* 0x000fe20000300000 */
.L_x_583:
[----:B------:R-:W-:Y:S01]  /*144c0*/  SYNCS.ARRIVE.TRANS64.RED.A1T0 RZ, [UR21], RZ ;  /* 0x000000ffffff79a7 */ /* 0x000fe20008100415 */
[----:B------:R-:W-:Y:S05]  /*144d0*/  @!P2 BRA `(.L_x_584) ;  /* 0x000000000004a947 */ /* 0x000fea0003800000 */
[----:B------:R-:W-:Y:S01]  /*144e0*/  BPT.TRAP 0x1 ;  /* 0x000000040000795c */ /* 0x000fe20000300000 */
.L_x_584:
[----:B------:R-:W5:Y:S02]  /*144f0*/  SYNCS.PHASECHK.TRANS64.TRYWAIT P1, [UR13+0x78], R3 ;  /* 0x00007803ff0075a7 */ /* 0x000f64000802014d */
[----:B-----5:R-:W-:Y:S05]  /*14500*/  @!P1 BRA `(.L_x_585) ;  /* 0x0000001c00d09947 */ /* 0x020fea0003800000 */
.L_x_635:
        /* <DEDUP_REMOVED lines=13> */
.L_x_588:
[----:B------:R-:W1:Y:S02]  /*145e0*/  LDC R3, c[0x0][0x800] ;  /* 0x00020000ff037b82 */ /* 0x000e640000000800 */
[----:B-1----:R1:W-:Y:S02]  /*145f0*/  SYNCS.ARRIVE.TRANS64.RED.A0TR RZ, [UR13+0x58], R3 ;  /* 0x00005803ffff79a7 */ /* 0x0023e4000830040d */
.L_x_587:
[----:B------:R-:W-:Y:S05]  /*14600*/  BSYNC B0 ;  /* 0x0000000000007941 */ /* 0x000fea0003800000 */
.L_x_586:
[----:B------:R-:W-:Y:S05]  /*14610*/  @!P2 BRA `(.L_x_589) ;  /* 0x000000000004a947 */ /* 0x000fea0003800000 */
[----:B------:R-:W-:Y:S01]  /*14620*/  BPT.TRAP 0x1 ;  /* 0x000000040000795c */ /* 0x000fe20000300000 */
.L_x_589:
[----:B------:R-:W-:Y:S01]  /*14630*/  IADD3 R2, P0, R2, UR40, RZ ;  /* 0x0000002802027c10 */ /* 0x000fe2000ff1e0ff */
[----:B------:R-:W-:Y:S01]  /*14640*/  SYNCS.ARRIVE.TRANS64.RED.A1T0 RZ, [UR29], RZ ;  /* 0x000000ffffff79a7 */ /* 0x000fe2000810041d */
[----:B-1234-:R-:W-:Y:S02]  /*14650*/  PRMT R4, RZ, 0x7610, R4 ;  /* 0x00007610ff047816 */ /* 0x01efe40000000004 */
[----:B------:R-:W-:Y:S02]  /*14660*/  IADD3.X R16, R16, UR38, RZ, P0, !PT ;  /* 0x0000002610107c10 */ /* 0x000fe400087fe4ff */
[----:B------:R-:W-:Y:S02]  /*14670*/  ISETP.GE.U32.AND P0, PT, R2, UR14, PT ;  /* 0x0000000e02007c0c */ /* 0x000fe4000bf06070 */
[----:B------:R-:W-:Y:S02]  /*14680*/  MOV R20, 0xffffffff ;  /* 0xffffffff00147802 */ /* 0x000fe40000000f00 */
[----:B------:R-:W-:-:S02]  /*14690*/  ISETP.GE.U32.AND.EX P0, PT, R16, UR15, PT, P0 ;  /* 0x0000000f10007c0c */ /* 0x000fc4000bf06100 */
[----:B------:R-:W-:Y:S02]  /*146a0*/  MOV R3, 0xffffffff ;  /* 0xffffffff00037802 */ /* 0x000fe40000000f00 */
[----:B------:R-:W-:-:S09]  /*146b0*/  MOV R13, 0xffffffff ;  /* 0xffffffff000d7802 */ /* 0x000fd20000000f00 */
[----:B------:R-:W-:Y:S05]  /*146c0*/  @P0 BRA `(.L_x_590) ;  /* 0x0000000400580947 */ /* 0x000fea0003800000 */
[----:B------:R-:W1:Y:S01]  /*146d0*/  S2R R17, SR_CTAID.X ;  /* 0x0000000000117919 */ /* 0x000e620000002500 */
[----:B------:R-:W2:Y:S01]  /*146e0*/  LDC.64 R14, c[0x0][0x8d0] ;  /* 0x00023400ff0e7b82 */ /* 0x000ea20000000a00 */
[----:B------:R-:W-:Y:S01]  /*146f0*/  ULDC UR8, c[0x0][0x150] ;  /* 0x0000540000087ab9 */ /* 0x000fe20000000800 */
[----:B------:R-:W-:Y:S01]  /*14700*/  MOV R7, R2 ;  /* 0x0000000200077202 */ /* 0x000fe20000000f00 */
[----:B------:R-:W3:Y:S01]  /*14710*/  S2R R3, SR_CTAID.Y ;  /* 0x0000000000037919 */ /* 0x000ee20000002600 */
[----:B------:R-:W-:-:S04]  /*14720*/  MOV R21, R16 ;  /* 0x0000001000157202 */ /* 0x000fc80000000f00 */
[----:B------:R-:W4:Y:S08]  /*14730*/  LDC R20, c[0x0][0x144] ;  /* 0x00005100ff147b82 */ /* 0x000f300000000800 */
[----:B------:R-:W4:Y:S01]  /*14740*/  LDC R18, c[0x0][0x8d8] ;  /* 0x00023600ff127b82 */ /* 0x000f220000000800 */
[----:B--2---:R-:W-:-:S04]  /*14750*/  ISETP.NE.U32.AND P0, PT, R14, RZ, PT ;  /* 0x000000ff0e00720c */ /* 0x004fc80003f05070 */
[----:B------:R-:W-:Y:S02]  /*14760*/  ISETP.NE.AND.EX P0, PT, R15, RZ, PT, P0 ;  /* 0x000000ff0f00720c */ /* 0x000fe40003f05300 */
[----:B-1----:R-:W-:Y:S02]  /*14770*/  I2FP.F32.U32 R4, R17 ;  /* 0x0000001100047245 */ /* 0x002fe40000201000 */
[----:B---3--:R-:W-:-:S03]  /*14780*/  I2FP.F32.U32 R23, R3 ;  /* 0x0000000300177245 */ /* 0x008fc60000201000 */
[----:B------:R-:W-:-:S04]  /*14790*/  FMUL R4, R4, UR8 ;  /* 0x0000000804047c20 */ /* 0x000fc80008400000 */
[----:B------:R1:W2:Y:S02]  /*147a0*/  F2I.U32.TRUNC.NTZ R13, R4 ;  /* 0x00000004000d7305 */ /* 0x0002a4000020f000 */
[----:B----4-:R-:W-:Y:S05]  /*147b0*/  @!P0 BRA `(.L_x_591) ;  /* 0x0000000000308947 */ /* 0x010fea0003800000 */
[----:B------:R-:W3:Y:S02]  /*147c0*/  LDC R5, c[0x0][0x8dc] ;  /* 0x00023700ff057b82 */ /* 0x000ee40000000800 */
[----:B---3--:R-:W-:-:S04]  /*147d0*/  IADD3 R5, P0, R2, R5, RZ ;  /* 0x0000000502057210 */ /* 0x008fc80007f1e0ff */
[----:B------:R-:W-:-:S05]  /*147e0*/  IADD3.X R21, RZ, R16, RZ, P0, !PT ;  /* 0x00000010ff157210 */ /* 0x000fca00007fe4ff */
[----:B------:R-:W-:-:S04]  /*147f0*/  IMAD.WIDE.U32 R6, R21, R14, RZ ;  /* 0x0000000e15067225 */ /* 0x000fc800078e00ff */
[----:B------:R-:W-:-:S04]  /*14800*/  IMAD.WIDE.U32 R6, P0, R5, R15, R6 ;  /* 0x0000000f05067225 */ /* 0x000fc80007800006 */
[----:B-1----:R-:W-:Y:S01]  /*14810*/  IMAD.WIDE.U32 R4, R5, R14, RZ ;  /* 0x0000000e05047225 */ /* 0x002fe200078e00ff */
[----:B------:R-:W-:-:S04]  /*14820*/  MOV R4, R7 ;  /* 0x0000000700047202 */ /* 0x000fc80000000f00 */
[----:B------:R-:W-:Y:S01]  /*14830*/  IADD3 RZ, P1, R5, R6, RZ ;  /* 0x0000000605ff7210 */ /* 0x000fe20007f3e0ff */
[----:B------:R-:W-:-:S04]  /*14840*/  IMAD.X R5, RZ, RZ, RZ, P0 ;  /* 0x000000ffff057224 */ /* 0x000fc800000e06ff */
[----:B------:R-:W-:-:S03]  /*14850*/  IMAD.WIDE.U32.X R4, R21, R15, R4, P1 ;  /* 0x0000000f15047225 */ /* 0x000fc600008e0404 */
[----:B------:R-:W-:Y:S02]  /*14860*/  MOV R7, R4 ;  /* 0x0000000400077202 */ /* 0x000fe40000000f00 */
[----:B------:R-:W-:-:S07]  /*14870*/  MOV R21, R5 ;  /* 0x0000000500157202 */ /* 0x000fce0000000f00 */
.L_x_591:
[----:B------:R-:W-:Y:S01]  /*14880*/  ULDC UR8, c[0x0][0x154] ;  /* 0x0000550000087ab9 */ /* 0x000fe20000000800 */
[----:B------:R-:W3:Y:S01]  /*14890*/  LDC R14, c[0x0][0x148] ;  /* 0x00005200ff0e7b82 */ /* 0x000ee20000000800 */
[----:B------:R-:W-:Y:S01]  /*148a0*/  FMUL R23, R23, UR8 ;  /* 0x0000000817177c20 */ /* 0x000fe20008400000 */
[----:B------:R-:W-:Y:S02]  /*148b0*/  ISETP.NE.AND P2, PT, R22, 0x1, PT ;  /* 0x000000011600780c */ /* 0x000fe40003f45270 */
[----:B--2---:R-:W-:Y:S02]  /*148c0*/  IADD3 R6, -R13, RZ, RZ ;  /* 0x000000ff0d067210 */ /* 0x004fe40007ffe1ff */
[----:B------:R-:W-:Y:S01]  /*148d0*/  SHF.R.U64 R13, R7, R18, R21 ;  /* 0x00000012070d7219 */ /* 0x000fe20000001215 */
[----:B------:R-:W2:Y:S01]  /*148e0*/  F2I.U32.TRUNC.NTZ R23, R23 ;  /* 0x0000001700177305 */ /* 0x000ea2000020f000 */
[----:B-1----:R-:W1:Y:S01]  /*148f0*/  LDC.64 R4, c[0x0][0x8c8] ;  /* 0x00023200ff047b82 */ /* 0x002e620000000a00 */
[----:B------:R-:W-:Y:S01]  /*14900*/  IMAD R17, R20, R6, R17 ;  /* 0x0000000614117224 */ /* 0x000fe200078e0211 */
[----:B------:R-:W-:-:S02]  /*14910*/  SHF.R.U32.HI R18, RZ, R18, R21 ;  /* 0x00000012ff127219 */ /* 0x000fc40000011615 */
[----:B------:R-:W-:-:S04]  /*14920*/  IADD3 R21, P0, RZ, -R13, RZ ;  /* 0x8000000dff157210 */ /* 0x000fc80007f1e0ff */
[----:B------:R-:W4:Y:S01]  /*14930*/  LDC R20, c[0x0][0x8c0] ;  /* 0x00023000ff147b82 */ /* 0x000f220000000800 */
[----:B------:R-:W-:Y:S02]  /*14940*/  IADD3.X R7, RZ, ~R18, RZ, P0, !PT ;  /* 0x80000012ff077210 */ /* 0x000fe400007fe4ff */
[----:B--2---:R-:W-:-:S05]  /*14950*/  IADD3 R15, -R23, RZ, RZ ;  /* 0x000000ff170f7210 */ /* 0x004fca0007ffe1ff */
[----:B------:R-:W2:Y:S01]  /*14960*/  LDC R23, c[0x0][0x8b0] ;  /* 0x00022c00ff177b82 */ /* 0x000ea20000000800 */
[----:B---3--:R-:W-:Y:S02]  /*14970*/  @P2 IMAD R17, R14, R15, R3 ;  /* 0x0000000f0e112224 */ /* 0x008fe400078e0203 */
[----:B------:R-:W-:-:S05]  /*14980*/  IMAD.MOV.U32 R3, RZ, RZ, R16 ;  /* 0x000000ffff037224 */ /* 0x000fca00078e0010 */
[----:B------:R-:W3:Y:S01]  /*14990*/  LDC.64 R14, c[0x0][0x8e8] ;  /* 0x00023a00ff0e7b82 */ /* 0x000ee20000000a00 */
[----:B-1----:R-:W-:-:S04]  /*149a0*/  IMAD R6, R7, R4, RZ ;  /* 0x0000000407067224 */ /* 0x002fc800078e02ff */
[C---:B------:R-:W-:Y:S02]  /*149b0*/  IMAD R7, R21.reuse, R5, R6 ;  /* 0x0000000515077224 */ /* 0x040fe400078e0206 */
[----:B------:R-:W-:Y:S01]  /*149c0*/  IMAD.WIDE.U32 R4, R21, R4, R2 ;  /* 0x0000000415047225 */ /* 0x000fe200078e0002 */
[----:B------:R-:W1:Y:S04]  /*149d0*/  LDC R6, c[0x0][0x900] ;  /* 0x00024000ff067b82 */ /* 0x000e680000000800 */
[----:B------:R-:W-:-:S04]  /*149e0*/  IADD3 R3, R5, R7, RZ ;  /* 0x0000000705037210 */ /* 0x000fc80007ffe0ff */
[-CC-:B----4-:R-:W-:Y:S01]  /*149f0*/  SHF.R.U64 R21, R4, R20.reuse, R3.reuse ;  /* 0x0000001404157219 */ /* 0x190fe20000001203 */
[----:B------:R-:W4:Y:S01]  /*14a00*/  LDC R25, c[0x0][0x8f0] ;  /* 0x00023c00ff197b82 */ /* 0x000f220000000800 */
[----:B------:R-:W-:-:S04]  /*14a10*/  SHF.R.U32.HI R4, RZ, R20, R3 ;  /* 0x00000014ff047219 */ /* 0x000fc80000011603 */
[-CC-:B--2---:R-:W-:Y:S02]  /*14a20*/  SHF.R.U64 R24, R21, R23.reuse, R4.reuse ;  /* 0x0000001715187219 */ /* 0x184fe40000001204 */
[----:B---3--:R-:W-:Y:S01]  /*14a30*/  ISETP.NE.U32.AND P0, PT, R14, RZ, PT ;  /* 0x000000ff0e00720c */ /* 0x008fe20003f05070 */
[----:B------:R-:W2:Y:S01]  /*14a40*/  LDC R20, c[0x0][0x8e0] ;  /* 0x00023800ff147b82 */ /* 0x000ea20000000800 */
[----:B------:R-:W-:Y:S02]  /*14a50*/  SHF.R.U32.HI R5, RZ, R23, R4 ;  /* 0x00000017ff057219 */ /* 0x000fe40000011604 */
[----:B------:R-:W-:Y:S02]  /*14a60*/  ISETP.NE.AND.EX P0, PT, R15, RZ, PT, P0 ;  /* 0x000000ff0f00720c */ /* 0x000fe40003f05300 */
[----:B-1----:R-:W-:-:S03]  /*14a70*/  SHF.R.U64 R23, R24, R6, R5 ;  /* 0x0000000618177219 */ /* 0x002fc60000001205 */
[----:B------:R-:W1:Y:S01]  /*14a80*/  LDC R18, c[0x0][0x8b8] ;  /* 0x00022e00ff127b82 */ /* 0x000e620000000800 */
[----:B------:R-:W-:Y:S02]  /*14a90*/  SHF.R.U32.HI R27, RZ, R6, R5 ;  /* 0x00000006ff1b7219 */ /* 0x000fe40000011605 */
[----:B------:R-:W-:Y:S02]  /*14aa0*/  MOV R4, R23 ;  /* 0x0000001700047202 */ /* 0x000fe40000000f00 */
[----:B------:R-:W-:-:S03]  /*14ab0*/  MOV R5, R27 ;  /* 0x0000001b00057202 */ /* 0x000fc60000000f00 */
[----:B------:R-:W3:Y:S01]  /*14ac0*/  LDC R3, c[0x0][0x8a8] ;  /* 0x00022a00ff037b82 */ /* 0x000ee20000000800 */
[----:B----4-:R-:W-:Y:S05]  /*14ad0*/  @!P0 BRA `(.L_x_592) ;  /* 0x0000000000288947 */ /* 0x010fea0003800000 */
[----:B------:R-:W4:Y:S02]  /*14ae0*/  LDC R4, c[0x0][0x8f4] ;  /* 0x00023d00ff047b82 */ /* 0x000f240000000800 */
[----:B----4-:R-:W-:-:S04]  /*14af0*/  IADD3 R5, P0, R23, R4, RZ ;  /* 0x0000000417057210 */ /* 0x010fc80007f1e0ff */
[----:B------:R-:W-:-:S05]  /*14b00*/  IADD3.X R27, RZ, R27, RZ, P0, !PT ;  /* 0x0000001bff1b7210 */ /* 0x000fca00007fe4ff */
[----:B------:R-:W-:-:S04]  /*14b10*/  IMAD.WIDE.U32 R6, R27, R14, RZ ;  /* 0x0000000e1b067225 */ /* 0x000fc800078e00ff */
[----:B------:R-:W-:-:S04]  /*14b20*/  IMAD.WIDE.U32 R6, P0, R5, R15, R6 ;  /* 0x0000000f05067225 */ /* 0x000fc80007800006 */
[----:B------:R-:W-:Y:S01]  /*14b30*/  IMAD.WIDE.U32 R4, R5, R14, RZ ;  /* 0x0000000e05047225 */ /* 0x000fe200078e00ff */
[----:B------:R-:W-:-:S04]  /*14b40*/  MOV R4, R7 ;  /* 0x0000000700047202 */ /* 0x000fc80000000f00 */
[----:B------:R-:W-:Y:S02]  /*14b50*/  IADD3 RZ, P1, R5, R6, RZ ;  /* 0x0000000605ff7210 */ /* 0x000fe40007f3e0ff */
[----:B------:R-:W-:-:S03]  /*14b60*/  IADD3.X R5, RZ, RZ, RZ, P0, !PT ;  /* 0x000000ffff057210 */ /* 0x000fc600007fe4ff */
[----:B------:R-:W-:-:S08]  /*14b70*/  IMAD.WIDE.U32.X R4, R27, R15, R4, P1 ;  /* 0x0000000f1b047225 */ /* 0x000fd000008e0404 */
.L_x_592:
[----:B------:R-:W-:Y:S02]  /*14b80*/  SHF.R.U64 R25, R4, R25, R5 ;  /* 0x0000001904197219 */ /* 0x000fe40000001205 */
[----:B------:R-:W-:Y:S02]  /*14b90*/  LOP3.LUT R5, R24, R9, RZ, 0xc0, !PT ;  /* 0x0000000918057212 */ /* 0x000fe400078ec0ff */
[----:B------:R-:W-:Y:S01]  /*14ba0*/  LOP3.LUT R21, R21, R8, RZ, 0xc0, !PT ;  /* 0x0000000815157212 */ /* 0x000fe200078ec0ff */
[----:B------:R-:W-:Y:S02]  /*14bb0*/  IMAD.MOV R4, RZ, RZ, -R25 ;  /* 0x000000ffff047224 */ /* 0x000fe400078e0a19 */
[----:B------:R-:W-:Y:S02]  /*14bc0*/  IMAD R5, R0, R25, R5 ;  /* 0x0000001900057224 */ /* 0x000fe400078e0205 */
[----:B--2---:R-:W-:Y:S01]  /*14bd0*/  IMAD R20, R4, R20, R23 ;  /* 0x0000001404147224 */ /* 0x004fe200078e0217 */
[----:B------:R-:W-:Y:S01]  /*14be0*/  MOV R4, 0x1 ;  /* 0x0000000100047802 */ /* 0x000fe20000000f00 */
[----:B-1----:R-:W-:-:S02]  /*14bf0*/  IMAD R17, R5, R18, R17 ;  /* 0x0000001205117224 */ /* 0x002fc400078e0211 */
[----:B---3--:R-:W-:-:S05]  /*14c00*/  IMAD R20, R20, R3, R21 ;  /* 0x0000000314147224 */ /* 0x008fca00078e0215 */
[----:B------:R-:W-:Y:S02]  /*14c10*/  SEL R3, R20, R17, !P2 ;  /* 0x0000001114037207 */ /* 0x000fe40005000000 */
[----:B------:R-:W-:-:S07]  /*14c20*/  SEL R20, R17, R20, !P2 ;  /* 0x0000001411147207 */ /* 0x000fce0005000000 */
.L_x_590:
[----:B------:R-:W-:-:S13]  /*14c30*/  LOP3.LUT P0, RZ, R4, 0xff, RZ, 0xc0, !PT ;  /* 0x000000ff04ff7812 */ /* 0x000fda000780c0ff */
[----:B------:R-:W-:Y:S05]  /*14c40*/  @P0 BRA `(.L_x_593) ;  /* 0xffffffe800ec0947 */ /* 0x000fea000383ffff */
.L_x_537:
[----:B------:R-:W-:-:S13]  /*14c50*/  ELECT P0, URZ, PT ;  /* 0x00000000003f782f */ /* 0x000fda0003800000 */
[----:B------:R-:W-:Y:S05]  /*14c60*/  @!P0 BRA `(.L_x_14) ;  /* 0x0000001000608947 */ /* 0x000fea0003800000 */
[----:B------:R-:W-:-:S04]  /*14c70*/  LOP3.LUT R19, R19, 0x2, RZ, 0xfc, !PT ;  /* 0x0000000213137812 */ /* 0x000fc800078efcff */
[----:B------:R-:W-:-:S13]  /*14c80*/  ISETP.NE.AND P1, PT, R19, 0x3, PT ;  /* 0x000000031300780c */ /* 0x000fda0003f25270 */
[----:B------:R-:W-:Y:S05]  /*14c90*/  @!P1 BRA `(.L_x_594) ;  /* 0x0000000000049947 */ /* 0x000fea0003800000 */
[----:B-1----:R-:W-:Y:S01]  /*14ca0*/  BPT.TRAP 0x1 ;  /* 0x000000040000795c */ /* 0x002fe20000300000 */
.L_x_594:
[----:B-1----:R-:W-:Y:S02]  /*14cb0*/  MOV R0, 0x400 ;  /* 0x0000040000007802 */ /* 0x002fe40000000f00 */
[----:B------:R-:W-:Y:S02]  /*14cc0*/  MOV R3, UR37 ;  /* 0x0000002500037c02 */ /* 0x000fe40008000f00 */
[----:B------:R-:W-:Y:S02]  /*14cd0*/  MOV R2, 0x1 ;  /* 0x0000000100027802 */ /* 0x000fe40000000f00 */
[----:B------:R-:W-:Y:S02]  /*14ce0*/  LEA R0, R3, R0, 0x18 ;  /* 0x0000000003007211 */ /* 0x000fe400078ec0ff */
[----:B------:R-:W-:-:S04]  /*14cf0*/  SHF.L.U32 R3, R2, 0x1f, RZ ;  /* 0x0000001f02037819 */ /* 0x000fc800000006ff */
[----:B------:R-:W1:Y:S02]  /*14d00*/  SYNCS.PHASECHK.TRANS64.TRYWAIT P0, [R0+URZ+0x60], R3 ;  /* 0x00006003000075a7 */ /* 0x000e64000800017f */
[----:B-1----:R-:W-:Y:S05]  /*14d10*/  @!P0 BRA `(.L_x_595) ;  /* 0x0000001400e48947 */ /* 0x002fea0003800000 */
.L_x_636:
[----:B------:R-:W-:Y:S05]  /*14d20*/  @!P1 BRA `(.L_x_596) ;  /* 0x0000000000049947 */ /* 0x000fea0003800000 */
[----:B------:R-:W-:Y:S01]  /*14d30*/  BPT.TRAP 0x1 ;  /* 0x000000040000795c */ /* 0x000fe20000300000 */
.L_x_596:
[----:B------:R-:W4:Y:S02]  /*14d40*/  SYNCS.PHASECHK.TRANS64.TRYWAIT P0, [R0+URZ+0x68], R3 ;  /* 0x00006803000075a7 */ /* 0x000f24000800017f */
[----:B----4-:R-:W-:Y:S05]  /*14d50*/  @!P0 BRA `(.L_x_597) ;  /* 0x0000001400e88947 */ /* 0x010fea0003800000 */
.L_x_637:
[----:B------:R-:W-:Y:S05]  /*14d60*/  @!P1 BRA `(.L_x_598) ;  /* 0x0000000000049947 */ /* 0x000fea0003800000 */
[----:B------:R-:W-:Y:S01]  /*14d70*/  BPT.TRAP 0x1 ;  /* 0x000000040000795c */ /* 0x000fe20000300000 */
.L_x_598:
[----:B------:R-:W1:Y:S02]  /*14d80*/  SYNCS.PHASECHK.TRANS64.TRYWAIT P0, [R0+URZ+0x70], R3 ;  /* 0x00007003000075a7 */ /* 0x000e64000800017f */
[----:B-1----:R-:W-:Y:S05]  /*14d90*/  @!P0 BRA `(.L_x_599) ;  /* 0x0000001400ec8947 */ /* 0x002fea0003800000 */
.L_x_638:
[----:B------:R-:W-:Y:S05]  /*14da0*/  @!P1 BRA `(.L_x_600) ;  /* 0x0000000000049947 */ /* 0x000fea0003800000 */
[----:B------:R-:W-:Y:S01]  /*14db0*/  BPT.TRAP 0x1 ;  /* 0x000000040000795c */ /* 0x000fe20000300000 */
.L_x_600:
[----:B----4-:R-:W-:-:S04]  /*14dc0*/  MOV R3, 0x1 ;  /* 0x0000000100037802 */ /* 0x010fc80000000f00 */
[----:B------:R-:W-:-:S07]  /*14dd0*/  SHF.L.U32 R3, R3, 0x1f, RZ ;  /* 0x0000001f03037819 */ /* 0x000fce00000006ff */
.L_x_601:
[----:B-1----:R1:W4:Y:S02]  /*14de0*/  SYNCS.PHASECHK.TRANS64.TRYWAIT P0, [R0+URZ+0x78], R3 ;  /* 0x00007803000075a7 */ /* 0x002324000800017f */
[----:B----4-:R-:W-:Y:S05]  /*14df0*/  @!P0 NANOSLEEP.SYNCS 0x989680 ;  /* 0x009896800000895d */ /* 0x010fea0003900000 */
[----:B------:R-:W4:Y:S02]  /*14e00*/  @!P0 SYNCS.PHASECHK.TRANS64 P0, [R0+URZ+0x78], R3 ;  /* 0x00007803000085a7 */ /* 0x000f24000800007f */
[----:B----4-:R-:W-:Y:S05]  /*14e10*/  @P0 BRA `(.L_x_14) ;  /* 0x0000000c00f40947 */ /* 0x010fea0003800000 */
[----:B------:R-:W-:Y:S05]  /*14e20*/  BRA `(.L_x_601) ;  /* 0xfffffffc00ec7947 */ /* 0x000fea000383ffff */
.L_x_532:
[----:B------:R-:W-:Y:S02]  /*14e30*/  LOP3.LUT P0, RZ, R10, 0xff, RZ, 0xc0, !PT ;  /* 0x000000ff0aff7812 */ /* 0x000fe4000780c0ff */
[----:B------:R-:W-:Y:S02]  /*14e40*/  MOV R11, 0x1 ;  /* 0x00000001000b7802 */ /* 0x000fe40000000f00 */
[----:B------:R-:W-:-:S09]  /*14e50*/  MOV R10, RZ ;  /* 0x000000ff000a7202 */ /* 0x000fd20000000f00 */
[----:B------:R-:W-:Y:S05]  /*14e60*/  @!P0 BRA `(.L_x_602) ;  /* 0x0000000c002c8947 */ /* 0x000fea0003800000 */
[----:B------:R-:W2:Y:S01]  /*14e70*/  LDC R0, c[0x0][0x28c] ;  /* 0x0000a300ff007b82 */ /* 0x000ea20000000800 */
[----:B------:R-:W-:Y:S01]  /*14e80*/  ULDC UR7, c[0x0][0x900] ;  /* 0x0002400000077ab9 */ /* 0x000fe20000000800 */
[----:B------:R-:W-:Y:S01]  /*14e90*/  UMOV UR8, 0xffffffff ;  /* 0xffffffff00087882 */ /* 0x000fe20000000000 */
[----:B------:R-:W-:Y:S01]  /*14ea0*/  BSSY B0, `(.L_x_602) ;  /* 0x00000c7000007945 */ /* 0x000fe20003800000 */
[----:B-1----:R-:W-:Y:S01]  /*14eb0*/  USHF.L.U32 UR4, UR37, 0x6, URZ ;  /* 0x0000000625047899 */ /* 0x002fe2000800063f */
[----:B------:R-:W-:Y:S01]  /*14ec0*/  MOV R8, 0x1 ;  /* 0x0000000100087802 */ /* 0x000fe20000000f00 */
[----:B------:R-:W-:Y:S01]  /*14ed0*/  USHF.L.U32 UR5, UR37, 0xc, URZ ;  /* 0x0000000c25057899 */ /* 0x000fe2000800063f */
[----:B------:R-:W-:Y:S01]  /*14ee0*/  LOP3.LUT R12, R17, 0x2, RZ, 0xfc, !PT ;  /* 0x00000002110c7812 */ /* 0x000fe200078efcff */
[----:B------:R-:W-:Y:S01]  /*14ef0*/  USHF.L.U32 UR8, UR8, UR7, URZ ;  /* 0x0000000708087299 */ /* 0x000fe2000800063f */
[----:B------:R-:W-:Y:S01]  /*14f00*/  MOV R11, 0x1 ;  /* 0x00000001000b7802 */ /* 0x000fe20000000f00 */
[----:B------:R-:W-:Y:S01]  /*14f10*/  ULDC UR6, c[0x0][0x8a8] ;  /* 0x00022a0000067ab9 */ /* 0x000fe20000000800 */
[----:B------:R-:W-:Y:S01]  /*14f20*/  MOV R10, RZ ;  /* 0x000000ff000a7202 */ /* 0x000fe20000000f00 */
[----:B------:R-:W-:Y:S01]  /*14f30*/  UMOV UR9, 0x1 ;  /* 0x0000000100097882 */ /* 0x000fe20000000000 */
[----:B------:R-:W-:-:S02]  /*14f40*/  ULOP3.LUT UR4, UR4, 0x40, URZ, 0xc0, !UPT ;  /* 0x0000004004047892 */ /* 0x000fc4000f8ec03f */
[----:B------:R-:W-:Y:S02]  /*14f50*/  ULOP3.LUT UR5, UR5, 0x1000, URZ, 0xc0, !UPT ;  /* 0x0000100005057892 */ /* 0x000fe4000f8ec03f */
[----:B------:R-:W-:Y:S02]  /*14f60*/  UIADD3 UR17, UR6, -0x1, URZ ;  /* 0xffffffff06117890 */ /* 0x000fe4000fffe03f */
[----:B------:R-:W-:Y:S02]  /*14f70*/  USHF.L.U32 UR19, UR9, UR7, URZ ;  /* 0x0000000709137299 */ /* 0x000fe4000800063f */
[----:B------:R-:W-:Y:S01]  /*14f80*/  ULOP3.LUT UR18, URZ, UR8, URZ, 0x33, !UPT ;  /* 0x000000083f127292 */ /* 0x000fe2000f8e333f */
[----:B------:R-:W-:Y:S01]  /*14f90*/  ULDC.64 UR22, c[0x0][0x198] ;  /* 0x0000660000167ab9 */ /* 0x000fe20000000a00 */
[----:B--2---:R-:W-:-:S05]  /*14fa0*/  VIADD R0, R0, 0x3f ;  /* 0x0000003f00007836 */ /* 0x004fca0000000000 */
[----:B------:R-:W-:-:S04]  /*14fb0*/  SHF.R.S32.HI R5, RZ, 0x1f, R0 ;  /* 0x0000001fff057819 */ /* 0x000fc80000011400 */
[----:B------:R-:W-:-:S04]  /*14fc0*/  LEA.HI R5, R5, R0, RZ, 0x6 ;  /* 0x0000000005057211 */ /* 0x000fc800078f30ff */
[----:B------:R-:W-:-:S04]  /*14fd0*/  SHF.R.S32.HI R9, RZ, 0x6, R5 ;  /* 0x00000006ff097819 */ /* 0x000fc80000011405 */
[----:B------:R-:W-:-:S07]  /*14fe0*/  IADD3 R0, R9, 0x1, RZ ;  /* 0x0000000109007810 */ /* 0x000fce0007ffe0ff */
.L_x_613:
[----:B------:R-:W-:-:S03]  /*14ff0*/  UMOV UR6, 0xffffffff ;  /* 0xffffffff00067882 */ /* 0x000fc60000000000 */
[----:B------:R-:W-:Y:S05]  /*15000*/  BRA.DIV UR6, `(.L_x_603) ;  /* 0x0000001606647947 */ /* 0x000fea000b800000 */
[----:B------:R-:W-:-:S13]  /*15010*/  ELECT P6, URZ, PT ;  /* 0x00000000003f782f */ /* 0x000fda00038c0000 */
.L_x_641:
[----:B------:R-:W1:Y:S01]  /*15020*/  LDC R4, c[0x0][0x28c] ;  /* 0x0000a300ff047b82 */ /* 0x000e620000000800 */
[----:B------:R-:W-:Y:S01]  /*15030*/  BSSY B1, `(.L_x_604) ;  /* 0x0000038000017945 */ /* 0x000fe20003800000 */
[----:B-1----:R-:W-:-:S13]  /*15040*/  ISETP.LT.OR P6, PT, R4, 0x1, !P6 ;  /* 0x000000010400780c */ /* 0x002fda00077c1670 */
[----:B------:R-:W-:Y:S05]  /*15050*/  @P6 BRA `(.L_x_605) ;  /* 0x0000000000d46947 */ /* 0x000fea0003800000 */
[----:B------:R-:W-:Y:S01]  /*15060*/  LEA R14, R3, UR4, 0x7 ;  /* 0x00000004030e7c11 */ /* 0x000fe2000f8e38ff */
[----:B------:R-:W-:Y:S01]  /*15070*/  IMAD.MOV.U32 R3, RZ, RZ, R0 ;  /* 0x000000ffff037224 */ /* 0x000fe200078e0000 */
[----:B------:R-:W-:Y:S02]  /*15080*/  SHF.L.U32 R20, R20, 0x8, RZ ;  /* 0x0000000814147819 */ /* 0x000fe400000006ff */
[----:B------:R-:W-:Y:S02]  /*15090*/  MOV R19, RZ ;  /* 0x000000ff00137202 */ /* 0x000fe40000000f00 */
[----:B------:R-:W-:Y:S02]  /*150a0*/  MOV R4, R11 ;  /* 0x0000000b00047202 */ /* 0x000fe40000000f00 */
[----:B------:R-:W-:-:S07]  /*150b0*/  MOV R5, R10 ;  /* 0x0000000a00057202 */ /* 0x000fce0000000f00 */
.L_x_608:
[----:B------:R-:W1:Y:S01]  /*150c0*/  S2R R7, SR_CgaCtaId ;  /* 0x0000000000077919 */ /* 0x000e620000008800 */
[----:B------:R-:W-:Y:S02]  /*150d0*/  MOV R6, 0x400 ;  /* 0x0000040000067802 */ /* 0x000fe40000000f00 */
[----:B------:R-:W-:Y:S02]  /*150e0*/  LOP3.LUT P1, RZ, R18, 0x7f, RZ, 0xc0, !PT ;  /* 0x0000007f12ff7812 */ /* 0x000fe4000782c0ff */
[----:B-1----:R-:W-:Y:S02]  /*150f0*/  LEA R24, R7, R6, 0x18 ;  /* 0x0000000607187211 */ /* 0x002fe400078ec0ff */
[----:B------:R-:W-:-:S09]  /*15100*/  SHF.L.U32 R6, R4, 0x1f, RZ ;  /* 0x0000001f04067819 */ /* 0x000fd200000006ff */
[----:B------:R-:W1:Y:S01]  /*15110*/  @!P1 LDC R7, c[0x0][0x500] ;  /* 0x00014000ff079b82 */ /* 0x000e620000000800 */
[----:B------:R-:W-:-:S04]  /*15120*/  LEA R15, R5, R24, 0x3 ;  /* 0x00000018050f7211 */ /* 0x000fc800078e18ff */
[----:B------:R-:W2:Y:S02]  /*15130*/  SYNCS.PHASECHK.TRANS64.TRYWAIT P0, [R15+URZ+0x20], R6 ;  /* 0x000020060f0075a7 */ /* 0x000ea4000800017f */
[----:B--2---:R-:W-:Y:S05]  /*15140*/  @!P0 BRA `(.L_x_606) ;  /* 0x0000001400348947 */ /* 0x004fea0003800000 */
.L_x_642:
[----:B--2---:R-:W-:Y:S01]  /*15150*/  PRMT R6, R12, 0x9910, RZ ;  /* 0x000099100c067816 */ /* 0x004fe200000000ff */
[----:B-1----:R1:W-:Y:S03]  /*15160*/  @!P1 SYNCS.ARRIVE.TRANS64 RZ, [R15+URZ], R7 ;  /* 0x000000070fff99a7 */ /* 0x0023e6000800003f */
[----:B------:R-:W-:-:S13]  /*15170*/  ISETP.NE.AND P0, PT, R6, 0x2, PT ;  /* 0x000000020600780c */ /* 0x000fda0003f05270 */
[----:B-1----:R-:W-:Y:S05]  /*15180*/  @P0 BRA `(.L_x_607) ;  /* 0x0000000000040947 */ /* 0x002fea0003800000 */
[----:B------:R-:W-:Y:S01]  /*15190*/  BPT.TRAP 0x1 ;  /* 0x000000040000795c */ /* 0x000fe20000300000 */
.L_x_607:
[----:B------:R-:W-:Y:S01]  /*151a0*/  LEA R6, R5, UR5, 0xd ;  /* 0x0000000505067c11 */ /* 0x000fe2000f8e68ff */
[----:B------:R-:W-:Y:S01]  /*151b0*/  VIADD R3, R3, 0xffffffff ;  /* 0xffffffff03037836 */ /* 0x000fe20000000000 */
[-C--:B------:R-:W-:Y:S01]  /*151c0*/  LEA R7, R5, R24.reuse, 0xf ;  /* 0x0000001805077211 */ /* 0x080fe200078e78ff */
[----:B------:R-:W-:Y:S01]  /*151d0*/  UIADD3 UR6, UP0, UR22, 0xf0, URZ ;  /* 0x000000f016067890 */ /* 0x000fe2000ff1e03f */
[----:B------:R-:W-:Y:S01]  /*151e0*/  LEA R6, R6, R24, 0x1 ;  /* 0x0000001806067211 */ /* 0x000fe200078e08ff */
[----:B------:R-:W-:Y:S01]  /*151f0*/  UIADD3 UR24, UP1, UR22, 0x1f0, URZ ;  /* 0x000001f016187890 */ /* 0x000fe2000ff3e03f */
[----:B------:R-:W-:Y:S01]  /*15200*/  R2UR UR7, R7 ;  /* 0x00000000070772ca */ /* 0x000fe200000e0000 */
[----:B------:R-:W-:Y:S01]  /*15210*/  UMOV UR14, 0x0 ;  /* 0x00000000000e7882 */ /* 0x000fe20000000000 */
[----:B------:R-:W-:Y:S01]  /*15220*/  R2UR UR8, R6 ;  /* 0x00000000060872ca */ /* 0x000fe200000e0000 */
[----:B------:R-:W-:Y:S01]  /*15230*/  UIADD3.X UR25, URZ, UR23, URZ, UP1, !UPT ;  /* 0x000000173f197290 */ /* 0x000fe20008ffe43f */
[----:B------:R-:W-:Y:S01]  /*15240*/  R2UR UR9, R15 ;  /* 0x000000000f0972ca */ /* 0x000fe200000e0000 */
[----:B------:R-:W-:Y:S01]  /*15250*/  UMOV UR15, 0x10000000 ;  /* 0x10000000000f7882 */ /* 0x000fe20000000000 */
[----:B------:R-:W-:Y:S01]  /*15260*/  R2UR UR11, R20 ;  /* 0x00000000140b72ca */ /* 0x000fe200000e0000 */
[----:B------:R-:W-:Y:S01]  /*15270*/  UMOV UR21, 0x30000 ;  /* 0x0003000000157882 */ /* 0x000fe20000000000 */
[----:B------:R-:W-:-:S02]  /*15280*/  R2UR UR10, R19 ;  /* 0x00000000130a72ca */ /* 0x000fc400000e0000 */
[----:B------:R-:W-:Y:S02]  /*15290*/  R2UR UR12, R13 ;  /* 0x000000000d0c72ca */ /* 0x000fe400000e0000 */
[----:B------:R-:W-:Y:S01]  /*152a0*/  R2UR UR20, R14 ;  /* 0x000000000e1472ca */ /* 0x000fe200000e0000 */
[----:B------:R-:W-:Y:S01]  /*152b0*/  UIADD3 UR13, UR7, 0x8400, URZ ;  /* 0x00008400070d7890 */ /* 0x000fe2000fffe03f */
[----:B------:R-:W-:Y:S01]  /*152c0*/  ISETP.GT.AND P1, PT, R3, 0x1, PT ;  /* 0x000000010300780c */ /* 0x000fe20003f24270 */
[----:B------:R-:W-:Y:S01]  /*152d0*/  UIADD3.X UR7, URZ, UR23, URZ, UP0, !UPT ;  /* 0x000000173f077290 */ /* 0x000fe200087fe43f */
[----:B------:R-:W-:Y:S01]  /*152e0*/  IADD3 R5, R5, 0x1, RZ ;  /* 0x0000000105057810 */ /* 0x000fe20007ffe0ff */
[----:B------:R-:W-:Y:S01]  /*152f0*/  UIADD3 UR16, UR8, 0x28400, URZ ;  /* 0x0002840008107890 */ /* 0x000fe2000fffe03f */
[----:B------:R-:W-:Y:S02]  /*15300*/  IADD3 R19, R19, 0x40, RZ ;  /* 0x0000004013137810 */ /* 0x000fe40007ffe0ff */
[----:B------:R-:W-:Y:S01]  /*15310*/  UMOV UR8, UR13 ;  /* 0x0000000d00087c82 */ /* 0x000fe20008000000 */
[----:B------:R-:W-:-:S03]  /*15320*/  ISETP.NE.AND P0, PT, R5, 0x4, PT ;  /* 0x000000040500780c */ /* 0x000fc60003f05270 */
[----:B------:R1:W-:Y:S01]  /*15330*/  UTMALDG.3D [UR8], [UR6], desc[UR14] ;  /* 0x00000e08060075b4 */ /* 0x0003e20008011000 */
[----:B------:R-:W-:Y:S02]  /*15340*/  SEL R7, RZ, 0x1, P0 ;  /* 0x00000001ff077807 */ /* 0x000fe40000000000 */
[----:B------:R-:W-:Y:S02]  /*15350*/  SEL R5, R5, RZ, P0 ;  /* 0x000000ff05057207 */ /* 0x000fe40000000000 */
[----:B------:R-:W-:Y:S01]  /*15360*/  LOP3.LUT R4, R4, R7, RZ, 0x3c, !PT ;  /* 0x0000000704047212 */ /* 0x000fe200078e3cff */
[----:B-1----:R-:W-:Y:S01]  /*15370*/  UMOV UR8, UR16 ;  /* 0x0000001000087c82 */ /* 0x002fe20008000000 */
[----:B------:R-:W-:Y:S02]  /*15380*/  UMOV UR11, UR20 ;  /* 0x00000014000b7c82 */ /* 0x000fe40008000000 */
[----:B------:R1:W-:Y:S02]  /*15390*/  UTMALDG.3D.MULTICAST [UR8], [UR24], UR21, desc[UR14] ;  /* 0x00000e08180073b4 */ /* 0x0003e40008011815 */
[----:B-1----:R-:W-:Y:S05]  /*153a0*/  @P1 BRA `(.L_x_608) ;  /* 0xfffffffc00441947 */ /* 0x002fea000383ffff */
.L_x_605:
[----:B------:R-:W-:Y:S05]  /*153b0*/  BSYNC B1 ;  /* 0x0000000000017941 */ /* 0x000fea0003800000 */
.L_x_604:
[----:B------:R-:W-:Y:S01]  /*153c0*/  LOP3.LUT P1, RZ, R8, 0xff, RZ, 0xc0, !PT ;  /* 0x000000ff08ff7812 */ /* 0x000fe2000782c0ff */
[----:B------:R-:W-:Y:S01]  /*153d0*/  ULDC.64 UR6, c[0x0][0x8f8] ;  /* 0x00023e0000067ab9 */ /* 0x000fe20000000a00 */
[C---:B------:R-:W-:Y:S01]  /*153e0*/  IADD3 R10, R9.reuse, R10, RZ ;  /* 0x0000000a090a7210 */ /* 0x040fe20007ffe0ff */
[----:B------:R-:W-:Y:S01]  /*153f0*/  BSSY B1, `(.L_x_609) ;  /* 0x000006f000017945 */ /* 0x000fe20003800000 */
[----:B------:R-:W-:Y:S02]  /*15400*/  IADD3 R2, P2, R2, UR40, RZ ;  /* 0x0000002802027c10 */ /* 0x000fe4000ff5e0ff */
[----:B------:R-:W-:Y:S02]  /*15410*/  ISETP.GT.U32.AND P0, PT, R10, 0x3, PT ;  /* 0x000000030a00780c */ /* 0x000fe40003f04070 */
[----:B------:R-:W-:Y:S02]  /*15420*/  SHF.R.U32.HI R3, RZ, 0x2, R10 ;  /* 0x00000002ff037819 */ /* 0x000fe4000001160a */
[----:B------:R-:W-:-:S02]  /*15430*/  ISETP.LT.U32.AND P0, PT, R9, 0x4, P0 ;  /* 0x000000040900780c */ /* 0x000fc40000701070 */
[----:B------:R-:W-:Y:S01]  /*15440*/  IADD3.X R16, R16, UR38, RZ, P2, !PT ;  /* 0x0000002610107c10 */ /* 0x000fe200097fe4ff */
[----:B------:R-:W1:Y:S01]  /*15450*/  @P1 S2R R5, SR_CgaCtaId ;  /* 0x0000000000051919 */ /* 0x000e620000008800 */
[----:B------:R-:W-:Y:S02]  /*15460*/  @P1 MOV R4, 0x400 ;  /* 0x0000040000041802 */ /* 0x000fe40000000f00 */
[----:B------:R-:W-:Y:S02]  /*15470*/  ISETP.GE.U32.AND P2, PT, R2, UR6, PT ;  /* 0x0000000602007c0c */ /* 0x000fe4000bf46070 */
[----:B------:R-:W-:Y:S02]  /*15480*/  LOP3.LUT R3, R3, 0x1, RZ, 0xc0, !PT ;  /* 0x0000000103037812 */ /* 0x000fe400078ec0ff */
[----:B------:R-:W-:Y:S02]  /*15490*/  MOV R20, 0xffffffff ;  /* 0xffffffff00147802 */ /* 0x000fe40000000f00 */
[----:B------:R-:W-:-:S02]  /*154a0*/  MOV R13, 0xffffffff ;  /* 0xffffffff000d7802 */ /* 0x000fc40000000f00 */
[----:B------:R-:W-:Y:S02]  /*154b0*/  LOP3.LUT R10, R10, 0x3, RZ, 0xc0, !PT ;  /* 0x000000030a0a7812 */ /* 0x000fe400078ec0ff */
[----:B------:R-:W-:Y:S02]  /*154c0*/  PRMT R8, RZ, 0x7610, R8 ;  /* 0x00007610ff087816 */ /* 0x000fe40000000008 */
[----:B-1----:R-:W-:-:S04]  /*154d0*/  @P1 LEA R4, R5, R4, 0x18 ;  /* 0x0000000405041211 */ /* 0x002fc800078ec0ff */
[----:B------:R1:W-:Y:S01]  /*154e0*/  @P1 SYNCS.ARRIVE.TRANS64.A1T0 RZ, [R4+URZ+0x88], RZ ;  /* 0x000088ff04ff19a7 */ /* 0x0003e2000810003f */
[----:B------:R-:W-:-:S04]  /*154f0*/  ISETP.NE.U32.AND P1, PT, R3, 0x1, PT ;  /* 0x000000010300780c */ /* 0x000fc80003f25070 */
[----:B------:R-:W-:Y:S02]  /*15500*/  ISETP.GT.U32.AND P1, PT, R9, 0x3, !P1 ;  /* 0x000000030900780c */ /* 0x000fe40004f24070 */
[----:B-1----:R-:W-:Y:S02]  /*15510*/  SEL R4, RZ, 0x1, !P0 ;  /* 0x00000001ff047807 */ /* 0x002fe40004000000 */
[----:B------:R-:W-:Y:S02]  /*15520*/  ISETP.GE.U32.AND.EX P0, PT, R16, UR7, PT, P2 ;  /* 0x0000000710007c0c */ /* 0x000fe4000bf06120 */
[----:B------:R-:W-:-:S04]  /*15530*/  SEL R3, RZ, 0x1, !P1 ;  /* 0x00000001ff037807 */ /* 0x000fc80004800000 */
[--C-:B------:R-:W-:Y:S02]  /*15540*/  LOP3.LUT R11, R3, R11, R4.reuse, 0x96, !PT ;  /* 0x0000000b030b7212 */ /* 0x100fe400078e9604 */
[----:B------:R-:W-:Y:S02]  /*15550*/  MOV R3, 0xffffffff ;  /* 0xffffffff00037802 */ /* 0x000fe40000000f00 */
[----:B------:R-:W-:-:S03]  /*15560*/  PRMT R4, RZ, 0x7610, R4 ;  /* 0x00007610ff047816 */ /* 0x000fc60000000004 */
[----:B------:R-:W-:Y:S05]  /*15570*/  @P0 BRA `(.L_x_610) ;  /* 0x0000000400580947 */ /* 0x000fea0003800000 */
[----:B------:R-:W1:Y:S01]  /*15580*/  S2R R15, SR_CTAID.X ;  /* 0x00000000000f7919 */ /* 0x000e620000002500 */
[----:B------:R-:W-:Y:S01]  /*15590*/  ULDC.64 UR6, c[0x0][0x8d0] ;  /* 0x0002340000067ab9 */ /* 0x000fe20000000a00 */
[----:B------:R-:W2:Y:S01]  /*155a0*/  LDC R20, c[0x0][0x144] ;  /* 0x00005100ff147b82 */ /* 0x000ea20000000800 */
[----:B------:R-:W-:Y:S01]  /*155b0*/  ISETP.NE.U32.AND P0, PT, RZ, UR6, PT ;  /* 0x00000006ff007c0c */ /* 0x000fe2000bf05070 */
[----:B------:R-:W3:Y:S01]  /*155c0*/  S2R R13, SR_CTAID.Y ;  /* 0x00000000000d7919 */ /* 0x000ee20000002600 */
[----:B------:R-:W-:Y:S01]  /*155d0*/  ULDC UR8, c[0x0][0x150] ;  /* 0x0000540000087ab9 */ /* 0x000fe20000000800 */
[----:B------:R-:W-:Y:S01]  /*155e0*/  ULDC UR9, c[0x0][0x8d8] ;  /* 0x0002360000097ab9 */ /* 0x000fe20000000800 */
[----:B------:R-:W-:Y:S01]  /*155f0*/  ISETP.NE.AND.EX P0, PT, RZ, UR7, PT, P0 ;  /* 0x00000007ff007c0c */ /* 0x000fe2000bf05300 */
[----:B------:R-:W-:Y:S01]  /*15600*/  IMAD.MOV.U32 R5, RZ, RZ, R16 ;  /* 0x000000ffff057224 */ /* 0x000fe200078e0010 */
[----:B------:R-:W-:Y:S02]  /*15610*/  MOV R4, R2 ;  /* 0x0000000200047202 */ /* 0x000fe40000000f00 */
[----:B-1----:R-:W-:-:S05]  /*15620*/  I2FP.F32.U32 R3, R15 ;  /* 0x0000000f00037245 */ /* 0x002fca0000201000 */
[----:B------:R-:W-:-:S04]  /*15630*/  FMUL R19, R3, UR8 ;  /* 0x0000000803137c20 */ /* 0x000fc80008400000 */
[----:B---3--:R-:W-:Y:S05]  /*15640*/  @!P0 BRA `(.L_x_611) ;  /* 0x0000000000288947 */ /* 0x008fea0003800000 */
[----:B------:R-:W-:Y:S02]  /*15650*/  ULDC UR8, c[0x0][0x8dc] ;  /* 0x0002370000087ab9 */ /* 0x000fe40000000800 */
[----:B------:R-:W-:-:S04]  /*15660*/  IADD3 R5, P0, R2, UR8, RZ ;  /* 0x0000000802057c10 */ /* 0x000fc8000ff1e0ff */
[----:B------:R-:W-:-:S05]  /*15670*/  IADD3.X R3, RZ, R16, RZ, P0, !PT ;  /* 0x00000010ff037210 */ /* 0x000fca00007fe4ff */
[----:B------:R-:W-:-:S04]  /*15680*/  IMAD.WIDE.U32 R6, R3, UR6, RZ ;  /* 0x0000000603067c25 */ /* 0x000fc8000f8e00ff */
[----:B------:R-:W-:-:S04]  /*15690*/  IMAD.WIDE.U32 R6, P0, R5, UR7, R6 ;  /* 0x0000000705067c25 */ /* 0x000fc8000f800006 */
[----:B------:R-:W-:Y:S01]  /*156a0*/  IMAD.WIDE.U32 R4, R5, UR6, RZ ;  /* 0x0000000605047c25 */ /* 0x000fe2000f8e00ff */
[----:B------:R-:W-:-:S04]  /*156b0*/  MOV R4, R7 ;  /* 0x0000000700047202 */ /* 0x000fc80000000f00 */
[----:B------:R-:W-:Y:S02]  /*156c0*/  IADD3 RZ, P1, R5, R6, RZ ;  /* 0x0000000605ff7210 */ /* 0x000fe40007f3e0ff */
[----:B------:R-:W-:-:S03]  /*156d0*/  IADD3.X R5, RZ, RZ, RZ, P0, !PT ;  /* 0x000000ffff057210 */ /* 0x000fc600007fe4ff */
[----:B------:R-:W-:-:S08]  /*156e0*/  IMAD.WIDE.U32.X R4, R3, UR7, R4, P1 ;  /* 0x0000000703047c25 */ /* 0x000fd000088e0404 */
.L_x_611:
[--C-:B------:R-:W-:Y:S01]  /*156f0*/  SHF.R.U64 R14, R4, UR9, R5.reuse ;  /* 0x00000009040e7c19 */ /* 0x100fe20008001205 */
[----:B------:R-:W1:Y:S01]  /*15700*/  F2I.U32.TRUNC.NTZ R19, R19 ;  /* 0x0000001300137305 */ /* 0x000e62000020f000 */
[----:B------:R-:W-:Y:S01]  /*15710*/  SHF.R.U32.HI R3, RZ, UR9, R5 ;  /* 0x00000009ff037c19 */ /* 0x000fe20008011605 */
[----:B------:R-:W-:Y:S01]  /*15720*/  ULDC.64 UR6, c[0x0][0x8c8] ;  /* 0x0002320000067ab9 */ /* 0x000fe20000000a00 */
[----:B------:R-:W-:Y:S01]  /*15730*/  IADD3 R7, P0, RZ, -R14, RZ ;  /* 0x8000000eff077210 */ /* 0x000fe20007f1e0ff */
[----:B------:R-:W-:-:S03]  /*15740*/  ULDC.64 UR8, c[0x0][0x8e8] ;  /* 0x00023a0000087ab9 */ /* 0x000fc60000000a00 */
[----:B------:R-:W-:Y:S02]  /*15750*/  IADD3.X R3, RZ, ~R3, RZ, P0, !PT ;  /* 0x80000003ff037210 */ /* 0x000fe400007fe4ff */
[----:B------:R-:W-:-:S03]  /*15760*/  ISETP.NE.U32.AND P0, PT, RZ, UR8, PT ;  /* 0x00000008ff007c0c */ /* 0x000fc6000bf05070 */
[----:B------:R-:W-:Y:S01]  /*15770*/  IMAD R6, R3, UR6, RZ ;  /* 0x0000000603067c24 */ /* 0x000fe2000f8e02ff */
[----:B------:R-:W-:Y:S02]  /*15780*/  MOV R3, R16 ;  /* 0x0000001000037202 */ /* 0x000fe40000000f00 */
[----:B------:R-:W-:Y:S01]  /*15790*/  ISETP.NE.AND.EX P0, PT, RZ, UR9, PT, P0 ;  /* 0x00000009ff007c0c */ /* 0x000fe2000bf05300 */
[----:B------:R-:W-:Y:S01]  /*157a0*/  IMAD.WIDE.U32 R4, R7, UR6, R2 ;  /* 0x0000000607047c25 */ /* 0x000fe2000f8e0002 */
[----:B------:R-:W-:-:S03]  /*157b0*/  ULDC UR6, c[0x0][0x8c0] ;  /* 0x0002300000067ab9 */ /* 0x000fc60000000800 */
[----:B------:R-:W-:Y:S01]  /*157c0*/  IMAD R3, R7, UR7, R6 ;  /* 0x0000000707037c24 */ /* 0x000fe2000f8e0206 */
[----:B-1----:R-:W-:Y:S01]  /*157d0*/  IADD3 R6, -R19, RZ, RZ ;  /* 0x000000ff13067210 */ /* 0x002fe20007ffe1ff */
[----:B------:R-:W-:Y:S02]  /*157e0*/  ULDC UR7, c[0x0][0x154] ;  /* 0x0000550000077ab9 */ /* 0x000fe40000000800 */
[----:B------:R-:W-:Y:S02]  /*157f0*/  IMAD.IADD R5, R5, 0x1, R3 ;  /* 0x0000000105057824 */ /* 0x000fe400078e0203 */
[----:B--2---:R-:W-:Y:S01]  /*15800*/  IMAD R3, R20, R6, R15 ;  /* 0x0000000614037224 */ /* 0x004fe200078e020f */
[----:B------:R-:W-:Y:S01]  /*15810*/  I2FP.F32.U32 R6, R13 ;  /* 0x0000000d00067245 */ /* 0x000fe20000201000 */
[----:B------:R-:W1:Y:S01]  /*15820*/  LDC R20, c[0x0][0x148] ;  /* 0x00005200ff147b82 */ /* 0x000e620000000800 */
[--C-:B------:R-:W-:Y:S02]  /*15830*/  SHF.R.U64 R15, R4, UR6, R5.reuse ;  /* 0x00000006040f7c19 */ /* 0x100fe40008001205 */
[----:B------:R-:W-:Y:S01]  /*15840*/  SHF.R.U32.HI R4, RZ, UR6, R5 ;  /* 0x00000006ff047c19 */ /* 0x000fe20008011605 */
[----:B------:R-:W-:Y:S01]  /*15850*/  FMUL R6, R6, UR7 ;  /* 0x0000000706067c20 */ /* 0x000fe20008400000 */
[----:B------:R-:W-:-:S02]  /*15860*/  ULDC UR6, c[0x0][0x8b0] ;  /* 0x00022c0000067ab9 */ /* 0x000fc40000000800 */
[--C-:B------:R-:W-:Y:S01]  /*15870*/  SHF.R.U64 R21, R15, UR6, R4.reuse ;  /* 0x000000060f157c19 */ /* 0x100fe20008001204 */
[----:B------:R2:W3:Y:S01]  /*15880*/  F2I.U32.TRUNC.NTZ R24, R6 ;  /* 0x0000000600187305 */ /* 0x0004e2000020f000 */
[----:B------:R-:W-:Y:S01]  /*15890*/  SHF.R.U32.HI R4, RZ, UR6, R4 ;  /* 0x00000006ff047c19 */ /* 0x000fe20008011604 */
[----:B------:R-:W-:-:S03]  /*158a0*/  ULDC UR6, c[0x0][0x900] ;  /* 0x0002400000067ab9 */ /* 0x000fc60000000800 */
[--C-:B------:R-:W-:Y:S02]  /*158b0*/  SHF.R.U64 R19, R21, UR6, R4.reuse ;  /* 0x0000000615137c19 */ /* 0x100fe40008001204 */
[----:B------:R-:W-:Y:S02]  /*158c0*/  SHF.R.U32.HI R23, RZ, UR6, R4 ;  /* 0x00000006ff177c19 */ /* 0x000fe40008011604 */
[----:B------:R-:W-:Y:S02]  /*158d0*/  MOV R4, R19 ;  /* 0x0000001300047202 */ /* 0x000fe40000000f00 */
[----:B------:R-:W-:Y:S01]  /*158e0*/  MOV R5, R23 ;  /* 0x0000001700057202 */ /* 0x000fe20000000f00 */
[----:B--2---:R-:W-:Y:S06]  /*158f0*/  @!P0 BRA `(.L_x_612) ;  /* 0x0000000000288947 */ /* 0x004fec0003800000 */
        /* <DEDUP_REMOVED lines=10> */
.L_x_612:
[----:B------:R-:W-:Y:S01]  /*159a0*/  ISETP.NE.AND P0, PT, R22, 0x1, PT ;  /* 0x000000011600780c */ /* 0x000fe20003f05270 */
[----:B------:R-:W-:Y:S01]  /*159b0*/  ULDC UR6, c[0x0][0x8f0] ;  /* 0x00023c0000067ab9 */ /* 0x000fe20000000800 */
[----:B---3--:R-:W-:Y:S01]  /*159c0*/  IADD3 R24, -R24, RZ, RZ ;  /* 0x000000ff18187210 */ /* 0x008fe20007ffe1ff */
[----:B------:R-:W-:Y:S01]  /*159d0*/  ULDC UR7, c[0x0][0x8b8] ;  /* 0x00022e0000077ab9 */ /* 0x000fe20000000800 */
[----:B------:R-:W-:Y:S01]  /*159e0*/  SHF.R.U64 R4, R4, UR6, R5 ;  /* 0x0000000604047c19 */ /* 0x000fe20008001205 */
[----:B------:R-:W-:Y:S01]  /*159f0*/  ULDC UR6, c[0x0][0x8e0] ;  /* 0x0002380000067ab9 */ /* 0x000fe20000000800 */
[----:B------:R-:W-:-:S03]  /*15a00*/  LOP3.LUT R21, R21, UR18, RZ, 0xc0, !PT ;  /* 0x0000001215157c12 */ /* 0x000fc6000f8ec0ff */
[----:B------:R-:W-:-:S04]  /*15a10*/  IMAD.MOV R6, RZ, RZ, -R4 ;  /* 0x000000ffff067224 */ /* 0x000fc800078e0a04 */
[----:B-1----:R-:W-:Y:S01]  /*15a20*/  @P0 IMAD R3, R20, R24, R13 ;  /* 0x0000001814030224 */ /* 0x002fe200078e020d */
[----:B------:R-:W-:Y:S01]  /*15a30*/  MOV R13, R14 ;  /* 0x0000000e000d7202 */ /* 0x000fe20000000f00 */
[----:B------:R-:W-:Y:S01]  /*15a40*/  IMAD R20, R4, UR19, R21 ;  /* 0x0000001304147c24 */ /* 0x000fe2000f8e0215 */
[----:B------:R-:W-:Y:S01]  /*15a50*/  LOP3.LUT R4, R15, UR17, RZ, 0xc0, !PT ;  /* 0x000000110f047c12 */ /* 0x000fe2000f8ec0ff */
[----:B------:R-:W-:Y:S01]  /*15a60*/  IMAD R19, R6, UR6, R19 ;  /* 0x0000000606137c24 */ /* 0x000fe2000f8e0213 */
[----:B------:R-:W-:Y:S01]  /*15a70*/  ULDC UR6, c[0x0][0x8a8] ;  /* 0x00022a0000067ab9 */ /* 0x000fe20000000800 */
[----:B------:R-:W-:Y:S01]  /*15a80*/  IMAD R20, R20, UR7, R3 ;  /* 0x0000000714147c24 */ /* 0x000fe2000f8e0203 */
[----:B------:R-:W-:Y:S01]  /*15a90*/  MOV R3, 0x1 ;  /* 0x0000000100037802 */ /* 0x000fe20000000f00 */
[----:B------:R-:W-:-:S03]  /*15aa0*/  IMAD R19, R19, UR6, R4 ;  /* 0x0000000613137c24 */ /* 0x000fc6000f8e0204 */
[----:B------:R-:W-:Y:S02]  /*15ab0*/  PRMT R4, R3, 0x7610, R4 ;  /* 0x0000761003047816 */ /* 0x000fe40000000004 */
[----:B------:R-:W-:Y:S02]  /*15ac0*/  SEL R3, R19, R20, !P0 ;  /* 0x0000001413037207 */ /* 0x000fe40004000000 */
[----:B------:R-:W-:-:S07]  /*15ad0*/  SEL R20, R20, R19, !P0 ;  /* 0x0000001314147207 */ /* 0x000fce0004000000 */
.L_x_610:
[----:B------:R-:W-:Y:S05]  /*15ae0*/  BSYNC B1 ;  /* 0x0000000000017941 */ /* 0x000fea0003800000 */
.L_x_609:
[----:B------:R-:W-:-:S13]  /*15af0*/  LOP3.LUT P0, RZ, R4, 0xff, RZ, 0xc0, !PT ;  /* 0x000000ff04ff7812 */ /* 0x000fda000780c0ff */
[----:B------:R-:W-:Y:S05]  /*15b00*/  @P0 BRA `(.L_x_613) ;  /* 0xfffffff400380947 */ /* 0x000fea000383ffff */
[----:B------:R-:W-:Y:S05]  /*15b10*/  BSYNC B0 ;  /* 0x0000000000007941 */ /* 0x000fea0003800000 */
.L_x_602:
[----:B------:R-:W-:-:S03]  /*15b20*/  UMOV UR6, 0xffffffff ;  /* 0xffffffff00067882 */ /* 0x000fc60000000000 */
[----:B------:R-:W-:Y:S05]  /*15b30*/  BRA.DIV UR6, `(.L_x_614) ;  /* 0x0000000a06cc7947 */ /* 0x000fea000b800000 */
[----:B------:R-:W-:-:S13]  /*15b40*/  ELECT P6, URZ, PT ;  /* 0x00000000003f782f */ /* 0x000fda00038c0000 */
.L_x_645:
[----:B------:R-:W-:Y:S05]  /*15b50*/  @!P6 BRA `(.L_x_14) ;  /* 0x0000000000a4e947 */ /* 0x000fea0003800000 */
[----:B------:R-:W-:-:S04]  /*15b60*/  LOP3.LUT R17, R17, 0x2, RZ, 0xfc, !PT ;  /* 0x0000000211117812 */ /* 0x000fc800078efcff */
[----:B------:R-:W-:-:S13]  /*15b70*/  ISETP.NE.AND P0, PT, R17, 0x3, PT ;  /* 0x000000031100780c */ /* 0x000fda0003f05270 */
[----:B------:R-:W-:Y:S05]  /*15b80*/  @!P0 BRA `(.L_x_615) ;  /* 0x0000000000048947 */ /* 0x000fea0003800000 */
[----:B-1----:R-:W-:Y:S01]  /*15b90*/  BPT.TRAP 0x1 ;  /* 0x000000040000795c */ /* 0x002fe20000300000 */
.L_x_615:
[----:B------:R-:W2:Y:S01]  /*15ba0*/  S2R R3, SR_CgaCtaId ;  /* 0x0000000000037919 */ /* 0x000ea20000008800 */
[----:B------:R-:W-:Y:S02]  /*15bb0*/  MOV R0, 0x400 ;  /* 0x0000040000007802 */ /* 0x000fe40000000f00 */
[----:B------:R-:W-:Y:S02]  /*15bc0*/  SHF.L.U32 R2, R11, 0x1f, RZ ;  /* 0x0000001f0b027819 */ /* 0x000fe400000006ff */
[----:B--2---:R-:W-:-:S04]  /*15bd0*/  LEA R3, R3, R0, 0x18 ;  /* 0x0000000003037211 */ /* 0x004fc800078ec0ff */
[----:B------:R-:W-:-:S04]  /*15be0*/  IADD3 R3, R3, 0x20, RZ ;  /* 0x0000002003037810 */ /* 0x000fc80007ffe0ff */
[C---:B------:R-:W-:Y:S02]  /*15bf0*/  LEA R5, R10.reuse, R3, 0x3 ;  /* 0x000000030a057211 */ /* 0x040fe400078e18ff */
[----:B------:R-:W-:Y:S02]  /*15c00*/  IADD3 R10, R10, 0x1, RZ ;  /* 0x000000010a0a7810 */ /* 0x000fe40007ffe0ff */
[----:B------:R-:W2:Y:S02]  /*15c10*/  SYNCS.PHASECHK.TRANS64.TRYWAIT P0, [R5+URZ], R2 ;  /* 0x00000002050075a7 */ /* 0x000ea4000800017f */
[----:B------:R-:W-:-:S04]  /*15c20*/  ISETP.NE.AND P1, PT, R10, 0x4, PT ;  /* 0x000000040a00780c */ /* 0x000fc80003f25270 */
[----:B------:R-:W-:Y:S02]  /*15c30*/  SEL R0, RZ, 0x1, P1 ;  /* 0x00000001ff007807 */ /* 0x000fe40000800000 */
[----:B------:R-:W-:Y:S02]  /*15c40*/  SEL R10, R10, RZ, P1 ;  /* 0x000000ff0a0a7207 */ /* 0x000fe40000800000 */
[----:B------:R-:W-:Y:S02]  /*15c50*/  LOP3.LUT R11, R11, R0, RZ, 0x3c, !PT ;  /* 0x000000000b0b7212 */ /* 0x000fe400078e3cff */
[----:B------:R-:W-:Y:S02]  /*15c60*/  LEA R7, R10, R3, 0x3 ;  /* 0x000000030a077211 */ /* 0x000fe400078e18ff */
[----:B------:R-:W-:Y:S01]  /*15c70*/  SHF.L.U32 R4, R11, 0x1f, RZ ;  /* 0x0000001f0b047819 */ /* 0x000fe200000006ff */
[----:B--2---:R-:W-:Y:S06]  /*15c80*/  @!P0 BRA `(.L_x_616) ;  /* 0x0000000800988947 */ /* 0x004fec0003800000 */
.L_x_646:
[----:B------:R-:W3:Y:S01]  /*15c90*/  SYNCS.PHASECHK.TRANS64.TRYWAIT P0, [R7+URZ], R4 ;  /* 0x00000004070075a7 */ /* 0x000ee2000800017f */
[----:B------:R-:W-:-:S05]  /*15ca0*/  VIADD R0, R10, 0x1 ;  /* 0x000000010a007836 */ /* 0x000fca0000000000 */
[----:B------:R-:W-:-:S04]  /*15cb0*/  ISETP.NE.AND P1, PT, R0, 0x4, PT ;  /* 0x000000040000780c */ /* 0x000fc80003f25270 */
[----:B--2---:R-:W-:Y:S02]  /*15cc0*/  SEL R2, RZ, 0x1, P1 ;  /* 0x00000001ff027807 */ /* 0x004fe40000800000 */
[----:B------:R-:W-:Y:S02]  /*15cd0*/  SEL R0, R0, RZ, P1 ;  /* 0x000000ff00007207 */ /* 0x000fe40000800000 */
[----:B------:R-:W-:Y:S02]  /*15ce0*/  LOP3.LUT R11, R11, R2, RZ, 0x3c, !PT ;  /* 0x000000020b0b7212 */ /* 0x000fe400078e3cff */
[----:B------:R-:W-:Y:S02]  /*15cf0*/  LEA R6, R0, R3, 0x3 ;  /* 0x0000000300067211 */ /* 0x000fe400078e18ff */
[----:B------:R-:W-:Y:S01]  /*15d00*/  SHF.L.U32 R5, R11, 0x1f, RZ ;  /* 0x0000001f0b057819 */ /* 0x000fe200000006ff */
[----:B---3--:R-:W-:Y:S06]  /*15d10*/  @!P0 BRA `(.L_x_617) ;  /* 0x0000000800888947 */ /* 0x008fec0003800000 */
.L_x_647:
[----:B------:R-:W3:Y:S01]  /*15d20*/  SYNCS.PHASECHK.TRANS64.TRYWAIT P0, [R6+URZ], R5 ;  /* 0x00000005060075a7 */ /* 0x000ee2000800017f */
[----:B------:R-:W-:-:S04]  /*15d30*/  IADD3 R0, R0, 0x1, RZ ;  /* 0x0000000100007810 */ /* 0x000fc80007ffe0ff */
[----:B------:R-:W-:-:S04]  /*15d40*/  ISETP.NE.AND P1, PT, R0, 0x4, PT ;  /* 0x000000040000780c */ /* 0x000fc80003f25270 */
[----:B------:R-:W-:Y:S02]  /*15d50*/  SEL R2, RZ, 0x1, P1 ;  /* 0x00000001ff027807 */ /* 0x000fe40000800000 */
[----:B------:R-:W-:Y:S02]  /*15d60*/  SEL R0, R0, RZ, P1 ;  /* 0x000000ff00007207 */ /* 0x000fe40000800000 */
[----:B------:R-:W-:Y:S01]  /*15d70*/  LOP3.LUT R2, R11, R2, RZ, 0x3c, !PT ;  /* 0x000000020b027212 */ /* 0x000fe200078e3cff */
[----:B---3--:R-:W-:Y:S06]  /*15d80*/  @!P0 BRA `(.L_x_618) ;  /* 0x0000000800808947 */ /* 0x008fec0003800000 */
.L_x_648:
[----:B------:R-:W-:Y:S02]  /*15d90*/  LEA R3, R0, R3, 0x3 ;  /* 0x0000000300037211 */ /* 0x000fe400078e18ff */
[----:B------:R-:W-:-:S07]  /*15da0*/  SHF.L.U32 R0, R2, 0x1f, RZ ;  /* 0x0000001f02007819 */ /* 0x000fce00000006ff */
.L_x_619:
[----:B----4-:R4:W1:Y:S02]  /*15db0*/  SYNCS.PHASECHK.TRANS64.TRYWAIT P0, [R3+URZ], R0 ;  /* 0x00000000030075a7 */ /* 0x010864000800017f */
[----:B-1----:R-:W-:Y:S05]  /*15dc0*/  @!P0 NANOSLEEP.SYNCS 0x989680 ;  /* 0x009896800000895d */ /* 0x002fea0003900000 */
[----:B------:R-:W1:Y:S02]  /*15dd0*/  @!P0 SYNCS.PHASECHK.TRANS64 P0, [R3+URZ], R0 ;  /* 0x00000000030085a7 */ /* 0x000e64000800007f */
[----:B-1----:R-:W-:Y:S05]  /*15de0*/  @!P0 BRA `(.L_x_619) ;  /* 0xfffffffc00f08947 */ /* 0x002fea000383ffff */
.L_x_14:
[----:B-1----:R-:W-:Y:S05]  /*15df0*/  BSYNC B6 ;  /* 0x0000000000067941 */ /* 0x002fea0003800000 */
.L_x_12:
[----:B------:R-:W-:Y:S05]  /*15e00*/  EXIT ;  /* 0x000000000000794d */ /* 0x000fea0003800000 */
.L_x_27:
[----:B----4-:R4:W1:Y:S02]  /*15e10*/  SYNCS.PHASECHK.TRANS64.TRYWAIT P1, [R3+URZ], R0 ;  /* 0x00000000030075a7 */ /* 0x010864000802017f */
[----:B-1----:R-:W-:Y:S05]  /*15e20*/  @!P1 NANOSLEEP.SYNCS 0x989680 ;  /* 0x009896800000995d */ /* 0x002fea0003900000 */
[----:B------:R-:W1:Y:S02]  /*15e30*/  @!P1 SYNCS.PHASECHK.TRANS64 P1, [R3+URZ], R0 ;  /* 0x00000000030095a7 */ /* 0x000e64000802007f */
[----:B-1----:R-:W-:Y:S05]  /*15e40*/  @!P1 BRA `(.L_x_27) ;  /* 0xfffffffc00f09947 */ /* 0x002fea000383ffff */
[----:B------:R-:W-:Y:S05]  /*15e50*/  BRA `(.L_x_26) ;  /* 0xfffffeb800e07947 */ /* 0x000fea000383ffff */
.L_x_32:
[----:B--2---:R-:W-:-:S04]  /*15e60*/  MOV R5, UR7 ;  /* 0x0000000700057c02 */ /* 0x004fc80008000f00 */
[----:B------:R2:W3:Y:S03]  /*15e70*/  SYNCS.PHASECHK.TRANS64.TRYWAIT P1, [R5+URZ], R4 ;  /* 0x00000004050075a7 */ /* 0x0004e6000802017f */
[----:B---3--:R-:W-:Y:S05]  /*15e80*/  @!P1 NANOSLEEP.SYNCS 0x989680 ;  /* 0x009896800000995d */ /* 0x008fea0003900000 */
[----:B------:R-:W3:Y:S02]  /*15e90*/  @!P1 SYNCS.PHASECHK.TRANS64 P1, [R5+URZ], R4 ;  /* 0x00000004050095a7 */ /* 0x000ee4000802007f */
[----:B---3--:R-:W-:Y:S05]  /*15ea0*/  @!P1 BRA `(.L_x_32) ;  /* 0xfffffffc00ec9947 */ /* 0x008fea000383ffff */
[----:B------:R-:W-:Y:S05]  /*15eb0*/  BRA `(.L_x_31) ;  /* 0xfffffec000047947 */ /* 0x000fea000383ffff */
.L_x_53:
[----:B-1----:R-:W-:-:S04]  /*15ec0*/  MOV R3, UR52 ;  /* 0x0000003400037c02 */ /* 0x002fc80008000f00 */
[----:B------:R1:W2:Y:S03]  /*15ed0*/  SYNCS.PHASECHK.TRANS64.TRYWAIT P2, [R3+URZ+0x40], R0 ;  /* 0x00004000030075a7 */ /* 0x0002a6000804017f */
[----:B--2---:R-:W-:Y:S05]  /*15ee0*/  @!P2 NANOSLEEP.SYNCS 0x989680 ;  /* 0x009896800000a95d */ /* 0x004fea0003900000 */
[----:B------:R-:W2:Y:S02]  /*15ef0*/  @!P2 SYNCS.PHASECHK.TRANS64 P2, [R3+URZ+0x40], R0 ;  /* 0x000040000300a5a7 */ /* 0x000ea4000804007f */
[----:B--2---:R-:W-:Y:S05]  /*15f00*/  @!P2 BRA `(.L_x_53) ;  /* 0xfffffffc00eca947 */ /* 0x004fea000383ffff */
[----:B------:R-:W-:Y:S05]  /*15f10*/  BRA `(.L_x_620) ;  /* 0xfffffecc00207947 */ /* 0x000fea000383ffff */
.L_x_112:
[----:B-1----:R1:W2:Y:S02]  /*15f20*/  SYNCS.PHASECHK.TRANS64.TRYWAIT P2, [R0+URZ+0x40], R3 ;  /* 0x00004003000075a7 */ /* 0x0022a4000804017f */
[----:B--2---:R-:W-:Y:S05]  /*15f30*/  @!P2 NANOSLEEP.SYNCS 0x989680 ;  /* 0x009896800000a95d */ /* 0x004fea0003900000 */
[----:B------:R-:W2:Y:S02]  /*15f40*/  @!P2 SYNCS.PHASECHK.TRANS64 P2, [R0+URZ+0x40], R3 ;  /* 0x000040030000a5a7 */ /* 0x000ea4000804007f */
[----:B--2---:R-:W-:Y:S05]  /*15f50*/  @!P2 BRA `(.L_x_112) ;  /* 0xfffffffc00f0a947 */ /* 0x004fea000383ffff */
[----:B------:R-:W-:Y:S05]  /*15f60*/  BRA `(.L_x_621) ;  /* 0xfffffeec00407947 */ /* 0x000fea000383ffff */
.L_x_171:
[----:B-1----:R1:W2:Y:S02]  /*15f70*/  SYNCS.PHASECHK.TRANS64.TRYWAIT P2, [R0+URZ+0x40], R3 ;  /* 0x00004003000075a7 */ /* 0x0022a4000804017f */
[----:B--2---:R-:W-:Y:S05]  /*15f80*/  @!P2 NANOSLEEP.SYNCS 0x989680 ;  /* 0x009896800000a95d */ /* 0x004fea0003900000 */
[----:B------:R-:W2:Y:S02]  /*15f90*/  @!P2 SYNCS.PHASECHK.TRANS64 P2, [R0+URZ+0x40], R3 ;  /* 0x000040030000a5a7 */ /* 0x000ea4000804007f */
[----:B--2---:R-:W-:Y:S05]  /*15fa0*/  @!P2 BRA `(.L_x_171) ;  /* 0xfffffffc00f0a947 */ /* 0x004fea000383ffff */
[----:B------:R-:W-:Y:S05]  /*15fb0*/  BRA `(.L_x_622) ;  /* 0xffffff0c00047947 */ /* 0x000fea000383ffff */
.L_x_230:
[----:B-1----:R1:W2:Y:S02]  /*15fc0*/  SYNCS.PHASECHK.TRANS64.TRYWAIT P2, [R3+URZ+0x40], R0 ;  /* 0x00004000030075a7 */ /* 0x0022a4000804017f */
[----:B--2---:R-:W-:Y:S05]  /*15fd0*/  @!P2 NANOSLEEP.SYNCS 0x989680 ;  /* 0x009896800000a95d */ /* 0x004fea0003900000 */
[----:B------:R-:W2:Y:S02]  /*15fe0*/  @!P2 SYNCS.PHASECHK.TRANS64 P2, [R3+URZ+0x40], R0 ;  /* 0x000040000300a5a7 */ /* 0x000ea4000804007f */
[----:B--2---:R-:W-:Y:S05]  /*15ff0*/  @!P2 BRA `(.L_x_230) ;  /* 0xfffffffc00f0a947 */ /* 0x004fea000383ffff */
[----:B------:R-:W-:Y:S05]  /*16000*/  BRA `(.L_x_623) ;  /* 0xffffff2800cc7947 */ /* 0x000fea000383ffff */
.L_x_289:
[----:B-1----:R1:W2:Y:S02]  /*16010*/  SYNCS.PHASECHK.TRANS64.TRYWAIT P2, [R0+URZ+0x40], R3 ;  /* 0x00004003000075a7 */ /* 0x0022a4000804017f */
[----:B--2---:R-:W-:Y:S05]  /*16020*/  @!P2 NANOSLEEP.SYNCS 0x989680 ;  /* 0x009896800000a95d */ /* 0x004fea0003900000 */
[----:B------:R-:W2:Y:S02]  /*16030*/  @!P2 SYNCS.PHASECHK.TRANS64 P2, [R0+URZ+0x40], R3 ;  /* 0x000040030000a5a7 */ /* 0x000ea4000804007f */
[----:B--2---:R-:W-:Y:S05]  /*16040*/  @!P2 BRA `(.L_x_289) ;  /* 0xfffffffc00f0a947 */ /* 0x004fea000383ffff */
[----:B------:R-:W-:Y:S05]  /*16050*/  BRA `(.L_x_624) ;  /* 0xffffff4800947947 */ /* 0x000fea000383ffff */
.L_x_348:
[----:B--2---:R2:W3:Y:S02]  /*16060*/  SYNCS.PHASECHK.TRANS64.TRYWAIT P2, [R0+URZ+0x40], R3 ;  /* 0x00004003000075a7 */ /* 0x0044e4000804017f */
[----:B---3--:R-:W-:Y:S05]  /*16070*/  @!P2 NANOSLEEP.SYNCS 0x989680 ;  /* 0x009896800000a95d */ /* 0x008fea0003900000 */
[----:B------:R-:W3:Y:S02]  /*16080*/  @!P2 SYNCS.PHASECHK.TRANS64 P2, [R0+URZ+0x40], R3 ;  /* 0x000040030000a5a7 */ /* 0x000ee4000804007f */
[----:B---3--:R-:W-:Y:S05]  /*16090*/  @!P2 BRA `(.L_x_348) ;  /* 0xfffffffc00f0a947 */ /* 0x008fea000383ffff */
[----:B------:R-:W-:Y:S05]  /*160a0*/  BRA `(.L_x_625) ;  /* 0xffffff6800507947 */ /* 0x000fea000383ffff */
.L_x_407:
[----:B--2---:R2:W3:Y:S02]  /*160b0*/  SYNCS.PHASECHK.TRANS64.TRYWAIT P2, [R0+URZ+0x40], R3 ;  /* 0x00004003000075a7 */ /* 0x0044e4000804017f */
[----:B---3--:R-:W-:Y:S05]  /*160c0*/  @!P2 NANOSLEEP.SYNCS 0x989680 ;  /* 0x009896800000a95d */ /* 0x008fea0003900000 */
[----:B------:R-:W3:Y:S02]  /*160d0*/  @!P2 SYNCS.PHASECHK.TRANS64 P2, [R0+URZ+0x40], R3 ;  /* 0x000040030000a5a7 */ /* 0x000ee4000804007f */
[----:B---3--:R-:W-:Y:S05]  /*160e0*/  @!P2 BRA `(.L_x_407) ;  /* 0xfffffffc00f0a947 */ /* 0x008fea000383ffff */
[----:B------:R-:W-:Y:S05]  /*160f0*/  BRA `(.L_x_626) ;  /* 0xffffff88000c7947 */ /* 0x000fea000383ffff */
.L_x_466:
[----:B--2---:R2:W3:Y:S02]  /*16100*/  SYNCS.PHASECHK.TRANS64.TRYWAIT P2, [R0+URZ+0x40], R25 ;  /* 0x00004019000075a7 */ /* 0x0044e4000804017f */
[----:B---3--:R-:W-:Y:S05]  /*16110*/  @!P2 NANOSLEEP.SYNCS 0x989680 ;  /* 0x009896800000a95d */ /* 0x008fea0003900000 */
[----:B------:R-:W3:Y:S02]  /*16120*/  @!P2 SYNCS.PHASECHK.TRANS64 P2, [R0+URZ+0x40], R25 ;  /* 0x000040190000a5a7 */ /* 0x000ee4000804007f */
[----:B---3--:R-:W-:Y:S05]  /*16130*/  @!P2 BRA `(.L_x_466) ;  /* 0xfffffffc00f0a947 */ /* 0x008fea000383ffff */
[----:B------:R-:W-:Y:S05]  /*16140*/  BRA `(.L_x_627) ;  /* 0xffffffa400bc7947 */ /* 0x000fea000383ffff */
.L_x_534:
[----:B-1----:R-:W-:-:S04]  /*16150*/  MOV R7, UR4 ;  /* 0x0000000400077c02 */ /* 0x002fc80008000f00 */
[----:B------:R1:W2:Y:S03]  /*16160*/  SYNCS.PHASECHK.TRANS64.TRYWAIT P0, [R7+URZ+0x88], R0 ;  /* 0x00008800070075a7 */ /* 0x0002a6000800017f */
[----:B--2---:R-:W-:Y:S05]  /*16170*/  @!P0 NANOSLEEP.SYNCS 0x989680 ;  /* 0x009896800000895d */ /* 0x004fea0003900000 */
[----:B------:R-:W2:Y:S02]  /*16180*/  @!P0 SYNCS.PHASECHK.TRANS64 P0, [R7+URZ+0x88], R0 ;  /* 0x00008800070085a7 */ /* 0x000ea4000800007f */
[----:B--2---:R-:W-:Y:S05]  /*16190*/  @!P0 BRA `(.L_x_534) ;  /* 0xfffffffc00ec8947 */ /* 0x004fea000383ffff */
[----:B------:R-:W-:Y:S05]  /*161a0*/  BRA `(.L_x_533) ;  /* 0xffffffd400307947 */ /* 0x000fea000383ffff */
.L_x_543:
[----:B-12---:R-:W-:-:S04]  /*161b0*/  IMAD.U32 R4, RZ, RZ, UR13 ;  /* 0x0000000dff047e24 */ /* 0x006fc8000f8e00ff */
[----:B------:R1:W2:Y:S03]  /*161c0*/  SYNCS.PHASECHK.TRANS64.TRYWAIT P1, [R4+URZ+0x60], R3 ;  /* 0x00006003040075a7 */ /* 0x0002a6000802017f */
[----:B--2---:R-:W-:Y:S05]  /*161d0*/  @!P1 NANOSLEEP.SYNCS 0x989680 ;  /* 0x009896800000995d */ /* 0x004fea0003900000 */
[----:B------:R-:W2:Y:S02]  /*161e0*/  @!P1 SYNCS.PHASECHK.TRANS64 P1, [R4+URZ+0x60], R3 ;  /* 0x00006003040095a7 */ /* 0x000ea4000802007f */
[----:B--2---:R-:W-:Y:S05]  /*161f0*/  @!P1 BRA `(.L_x_543) ;  /* 0xfffffffc00ec9947 */ /* 0x004fea000383ffff */
[----:B------:R-:W-:Y:S05]  /*16200*/  BRA `(.L_x_628) ;  /* 0xffffffd800187947 */ /* 0x000fea000383ffff */
.L_x_549:
[----:B-123--:R-:W-:-:S04]  /*16210*/  MOV R4, UR13 ;  /* 0x0000000d00047c02 */ /* 0x00efc80008000f00 */
[----:B------:R1:W2:Y:S03]  /*16220*/  SYNCS.PHASECHK.TRANS64.TRYWAIT P1, [R4+URZ+0x68], R3 ;  /* 0x00006803040075a7 */ /* 0x0002a6000802017f */
[----:B--2---:R-:W-:Y:S05]  /*16230*/  @!P1 NANOSLEEP.SYNCS 0x989680 ;  /* 0x009896800000995d */ /* 0x004fea0003900000 */
[----:B------:R-:W2:Y:S02]  /*16240*/  @!P1 SYNCS.PHASECHK.TRANS64 P1, [R4+URZ+0x68], R3 ;  /* 0x00006803040095a7 */ /* 0x000ea4000802007f */
[----:B--2---:R-:W-:Y:S05]  /*16250*/  @!P1 BRA `(.L_x_549) ;  /* 0xfffffffc00ec9947 */ /* 0x004fea000383ffff */
[----:B------:R-:W-:Y:S05]  /*16260*/  BRA `(.L_x_629) ;  /* 0xffffffd800607947 */ /* 0x000fea000383ffff */
.L_x_555:
[----:B-1234-:R-:W-:-:S04]  /*16270*/  MOV R4, UR13 ;  /* 0x0000000d00047c02 */ /* 0x01efc80008000f00 */
[----:B------:R1:W2:Y:S03]  /*16280*/  SYNCS.PHASECHK.TRANS64.TRYWAIT P1, [R4+URZ+0x70], R3 ;  /* 0x00007003040075a7 */ /* 0x0002a6000802017f */
[----:B--2---:R-:W-:Y:S05]  /*16290*/  @!P1 NANOSLEEP.SYNCS 0x989680 ;  /* 0x009896800000995d */ /* 0x004fea0003900000 */
[----:B------:R-:W2:Y:S02]  /*162a0*/  @!P1 SYNCS.PHASECHK.TRANS64 P1, [R4+URZ+0x70], R3 ;  /* 0x00007003040095a7 */ /* 0x000ea4000802007f */
[----:B--2---:R-:W-:Y:S05]  /*162b0*/  @!P1 BRA `(.L_x_555) ;  /* 0xfffffffc00ec9947 */ /* 0x004fea000383ffff */
[----:B------:R-:W-:Y:S05]  /*162c0*/  BRA `(.L_x_630) ;  /* 0xffffffd800b47947 */ /* 0x000fea000383ffff */
.L_x_561:
[----:B-1234-:R-:W-:-:S04]  /*162d0*/  MOV R4, UR13 ;  /* 0x0000000d00047c02 */ /* 0x01efc80008000f00 */
[----:B------:R1:W2:Y:S03]  /*162e0*/  SYNCS.PHASECHK.TRANS64.TRYWAIT P1, [R4+URZ+0x78], R3 ;  /* 0x00007803040075a7 */ /* 0x0002a6000802017f */
[----:B--2---:R-:W-:Y:S05]  /*162f0*/  @!P1 NANOSLEEP.SYNCS 0x989680 ;  /* 0x009896800000995d */ /* 0x004fea0003900000 */
[----:B------:R-:W2:Y:S02]  /*16300*/  @!P1 SYNCS.PHASECHK.TRANS64 P1, [R4+URZ+0x78], R3 ;  /* 0x00007803040095a7 */ /* 0x000ea4000802007f */
[----:B--2---:R-:W-:Y:S05]  /*16310*/  @!P1 BRA `(.L_x_561) ;  /* 0xfffffffc00ec9947 */ /* 0x004fea000383ffff */
[----:B------:R-:W-:Y:S05]  /*16320*/  BRA `(.L_x_631) ;  /* 0xffffffdc00007947 */ /* 0x000fea000383ffff */
.L_x_567:
[----:B-1234-:R-:W-:-:S04]  /*16330*/  MOV R4, UR13 ;  /* 0x0000000d00047c02 */ /* 0x01efc80008000f00 */
[----:B------:R1:W2:Y:S03]  /*16340*/  SYNCS.PHASECHK.TRANS64.TRYWAIT P1, [R4+URZ+0x60], R3 ;  /* 0x00006003040075a7 */ /* 0x0002a6000802017f */
[----:B--2---:R-:W-:Y:S05]  /*16350*/  @!P1 NANOSLEEP.SYNCS 0x989680 ;  /* 0x009896800000995d */ /* 0x004fea0003900000 */
[----:B------:R-:W2:Y:S02]  /*16360*/  @!P1 SYNCS.PHASECHK.TRANS64 P1, [R4+URZ+0x60], R3 ;  /* 0x00006003040095a7 */ /* 0x000ea4000802007f */
[----:B--2---:R-:W-:Y:S05]  /*16370*/  @!P1 BRA `(.L_x_567) ;  /* 0xfffffffc00ec9947 */ /* 0x004fea000383ffff */
[----:B------:R-:W-:Y:S05]  /*16380*/  BRA `(.L_x_632) ;  /* 0xffffffdc00547947 */ /* 0x000fea000383ffff */
.L_x_573:
[----:B-1234-:R-:W-:-:S04]  /*16390*/  MOV R4, UR13 ;  /* 0x0000000d00047c02 */ /* 0x01efc80008000f00 */
[----:B------:R1:W2:Y:S03]  /*163a0*/  SYNCS.PHASECHK.TRANS64.TRYWAIT P1, [R4+URZ+0x68], R3 ;  /* 0x00006803040075a7 */ /* 0x0002a6000802017f */
[----:B--2---:R-:W-:Y:S05]  /*163b0*/  @!P1 NANOSLEEP.SYNCS 0x989680 ;  /* 0x009896800000995d */ /* 0x004fea0003900000 */
[----:B------:R-:W2:Y:S02]  /*163c0*/  @!P1 SYNCS.PHASECHK.TRANS64 P1, [R4+URZ+0x68], R3 ;  /* 0x00006803040095a7 */ /* 0x000ea4000802007f */
[----:B--2---:R-:W-:Y:S05]  /*163d0*/  @!P1 BRA `(.L_x_573) ;  /* 0xfffffffc00ec9947 */ /* 0x004fea000383ffff */
[----:B------:R-:W-:Y:S05]  /*163e0*/  BRA `(.L_x_633) ;  /* 0xffffffdc00947947 */ /* 0x000fea000383ffff */
.L_x_579:
[----:B-1234-:R-:W-:-:S04]  /*163f0*/  MOV R4, UR13 ;  /* 0x0000000d00047c02 */ /* 0x01efc80008000f00 */
[----:B------:R1:W2:Y:S03]  /*16400*/  SYNCS.PHASECHK.TRANS64.TRYWAIT P1, [R4+URZ+0x70], R3 ;  /* 0x00007003040075a7 */ /* 0x0002a6000802017f */
[----:B--2---:R-:W-:Y:S05]  /*16410*/  @!P1 NANOSLEEP.SYNCS 0x989680 ;  /* 0x009896800000995d */ /* 0x004fea0003900000 */
[----:B------:R-:W2:Y:S02]  /*16420*/  @!P1 SYNCS.PHASECHK.TRANS64 P1, [R4+URZ+0x70], R3 ;  /* 0x00007003040095a7 */ /* 0x000ea4000802007f */
[----:B--2---:R-:W-:Y:S05]  /*16430*/  @!P1 BRA `(.L_x_579) ;  /* 0xfffffffc00ec9947 */ /* 0x004fea000383ffff */
[----:B------:R-:W-:Y:S05]  /*16440*/  BRA `(.L_x_634) ;  /* 0xffffffdc00dc7947 */ /* 0x000fea000383ffff */
.L_x_585:
[----:B-1234-:R-:W-:-:S04]  /*16450*/  IMAD.U32 R4, RZ, RZ, UR13 ;  /* 0x0000000dff047e24 */ /* 0x01efc8000f8e00ff */
[----:B------:R1:W2:Y:S03]  /*16460*/  SYNCS.PHASECHK.TRANS64.TRYWAIT P1, [R4+URZ+0x78], R3 ;  /* 0x00007803040075a7 */ /* 0x0002a6000802017f */
[----:B--2---:R-:W-:Y:S05]  /*16470*/  @!P1 NANOSLEEP.SYNCS 0x989680 ;  /* 0x009896800000995d */ /* 0x004fea0003900000 */
[----:B------:R-:W2:Y:S02]  /*16480*/  @!P1 SYNCS.PHASECHK.TRANS64 P1, [R4+URZ+0x78], R3 ;  /* 0x00007803040095a7 */ /* 0x000ea4000802007f */
[----:B--2---:R-:W-:Y:S05]  /*16490*/  @!P1 BRA `(.L_x_585) ;  /* 0xfffffffc00ec9947 */ /* 0x004fea000383ffff */
[----:B------:R-:W-:Y:S05]  /*164a0*/  BRA `(.L_x_635) ;  /* 0xffffffe000187947 */ /* 0x000fea000383ffff */
.L_x_595:
[----:B-1----:R1:W4:Y:S02]  /*164b0*/  SYNCS.PHASECHK.TRANS64.TRYWAIT P0, [R0+URZ+0x60], R3 ;  /* 0x00006003000075a7 */ /* 0x002324000800017f */
[----:B----4-:R-:W-:Y:S05]  /*164c0*/  @!P0 NANOSLEEP.SYNCS 0x989680 ;  /* 0x009896800000895d */ /* 0x010fea0003900000 */
[----:B------:R-:W4:Y:S02]  /*164d0*/  @!P0 SYNCS.PHASECHK.TRANS64 P0, [R0+URZ+0x60], R3 ;  /* 0x00006003000085a7 */ /* 0x000f24000800007f */
[----:B----4-:R-:W-:Y:S05]  /*164e0*/  @!P0 BRA `(.L_x_595) ;  /* 0xfffffffc00f08947 */ /* 0x010fea000383ffff */
[----:B------:R-:W-:Y:S05]  /*164f0*/  BRA `(.L_x_636) ;  /* 0xffffffe800087947 */ /* 0x000fea000383ffff */
.L_x_597:
[----:B----4-:R4:W1:Y:S02]  /*16500*/  SYNCS.PHASECHK.TRANS64.TRYWAIT P0, [R0+URZ+0x68], R3 ;  /* 0x00006803000075a7 */ /* 0x010864000800017f */
[----:B-1----:R-:W-:Y:S05]  /*16510*/  @!P0 NANOSLEEP.SYNCS 0x989680 ;  /* 0x009896800000895d */ /* 0x002fea0003900000 */
[----:B------:R-:W1:Y:S02]  /*16520*/  @!P0 SYNCS.PHASECHK.TRANS64 P0, [R0+URZ+0x68], R3 ;  /* 0x00006803000085a7 */ /* 0x000e64000800007f */
[----:B-1----:R-:W-:Y:S05]  /*16530*/  @!P0 BRA `(.L_x_597) ;  /* 0xfffffffc00f08947 */ /* 0x002fea000383ffff */
[----:B------:R-:W-:Y:S05]  /*16540*/  BRA `(.L_x_637) ;  /* 0xffffffe800047947 */ /* 0x000fea000383ffff */
.L_x_599:
[----:B------:R1:W1:Y:S02]  /*16550*/  SYNCS.PHASECHK.TRANS64.TRYWAIT P0, [R0+URZ+0x70], R3 ;  /* 0x00007003000075a7 */ /* 0x000264000800017f */
[----:B-1----:R-:W-:Y:S05]  /*16560*/  @!P0 NANOSLEEP.SYNCS 0x989680 ;  /* 0x009896800000895d */ /* 0x002fea0003900000 */
[----:B------:R-:W1:Y:S02]  /*16570*/  @!P0 SYNCS.PHASECHK.TRANS64 P0, [R0+URZ+0x70], R3 ;  /* 0x00007003000085a7 */ /* 0x000e64000800007f */
[----:B-1----:R-:W-:Y:S05]  /*16580*/  @!P0 BRA `(.L_x_599) ;  /* 0xfffffffc00f08947 */ /* 0x002fea000383ffff */
[----:B------:R-:W-:Y:S05]  /*16590*/  BRA `(.L_x_638) ;  /* 0xffffffe800007947 */ /* 0x000fea000383ffff */
.L_x_603:
[----:B------:R-:W-:Y:S01]  /*165a0*/  BSSY B1, `(.L_x_639) ;  /* 0x0000006000017945 */ /* 0x000fe20003800000 */
[----:B------:R-:W-:-:S07]  /*165b0*/  MOV R15, 0xffffffff ;  /* 0xffffffff000f7802 */ /* 0x000fce0000000f00 */
[----:B------:R-:W-:Y:S05]  /*165c0*/  WARPSYNC.COLLECTIVE R15, `(.L_x_640) ;  /* 0x000000000f0c7348 */ /* 0x000fea0003c00000 */
[----:B------:R-:W-:Y:S02]  /*165d0*/  ELECT P6, UR62, PT ;  /* 0x00000000003e782f */ /* 0x000fe400038c0000 */
[----:B------:R-:W-:Y:S01]  /*165e0*/  MOV R14, UR62 ;  /* 0x0000003e000e7c02 */ /* 0x000fe20008000f00 */
[----:B------:R-:W-:Y:S10]  /*165f0*/  ENDCOLLECTIVE ;  /* 0x000000000000791b */ /* 0x000ff40003800000 */
.L_x_640:
[----:B------:R-:W-:Y:S05]  /*16600*/  BSYNC B1 ;  /* 0x0000000000017941 */ /* 0x000fea0003800000 */
.L_x_639:
[----:B------:R-:W-:Y:S05]  /*16610*/  BRA `(.L_x_641) ;  /* 0xffffffe800807947 */ /* 0x000fea000383ffff */
.L_x_606:
[----:B--2---:R2:W3:Y:S02]  /*16620*/  SYNCS.PHASECHK.TRANS64.TRYWAIT P0, [R15+URZ+0x20], R6 ;  /* 0x000020060f0075a7 */ /* 0x0044e4000800017f */
[----:B---3--:R-:W-:Y:S05]  /*16630*/  @!P0 NANOSLEEP.SYNCS 0x989680 ;  /* 0x009896800000895d */ /* 0x008fea0003900000 */
[----:B------:R-:W3:Y:S02]  /*16640*/  @!P0 SYNCS.PHASECHK.TRANS64 P0, [R15+URZ+0x20], R6 ;  /* 0x000020060f0085a7 */ /* 0x000ee4000800007f */
[----:B---3--:R-:W-:Y:S05]  /*16650*/  @!P0 BRA `(.L_x_606) ;  /* 0xfffffffc00f08947 */ /* 0x008fea000383ffff */
[----:B------:R-:W-:Y:S05]  /*16660*/  BRA `(.L_x_642) ;  /* 0xffffffe800b87947 */ /* 0x000fea000383ffff */
.L_x_614:
[----:B------:R-:W-:Y:S01]  /*16670*/  BSSY B0, `(.L_x_643) ;  /* 0x0000006000007945 */ /* 0x000fe20003800000 */
[----:B------:R-:W-:-:S07]  /*16680*/  MOV R15, 0xffffffff ;  /* 0xffffffff000f7802 */ /* 0x000fce0000000f00 */
[----:B-1----:R-:W-:Y:S05]  /*16690*/  WARPSYNC.COLLECTIVE R15, `(.L_x_644) ;  /* 0x000000000f0c7348 */ /* 0x002fea0003c00000 */
[----:B------:R-:W-:Y:S02]  /*166a0*/  ELECT P6, UR62, PT ;  /* 0x00000000003e782f */ /* 0x000fe400038c0000 */
[----:B------:R-:W-:Y:S01]  /*166b0*/  MOV R14, UR62 ;  /* 0x0000003e000e7c02 */ /* 0x000fe20008000f00 */
[----:B-1----:R-:W-:Y:S10]  /*166c0*/  ENDCOLLECTIVE ;  /* 0x000000000000791b */ /* 0x002ff40003800000 */
.L_x_644:
[----:B------:R-:W-:Y:S05]  /*166d0*/  BSYNC B0 ;  /* 0x0000000000007941 */ /* 0x000fea0003800000 */
.L_x_643:
[----:B------:R-:W-:Y:S05]  /*166e0*/  BRA `(.L_x_645) ;  /* 0xfffffff400187947 */ /* 0x000fea000383ffff */
.L_x_616:
[----:B--2---:R2:W3:Y:S02]  /*166f0*/  SYNCS.PHASECHK.TRANS64.TRYWAIT P0, [R5+URZ], R2 ;  /* 0x00000002050075a7 */ /* 0x0044e4000800017f */
[----:B---3--:R-:W-:Y:S05]  /*16700*/  @!P0 NANOSLEEP.SYNCS 0x989680 ;  /* 0x009896800000895d */ /* 0x008fea0003900000 */
[----:B------:R-:W3:Y:S02]  /*16710*/  @!P0 SYNCS.PHASECHK.TRANS64 P0, [R5+URZ], R2 ;  /* 0x00000002050085a7 */ /* 0x000ee4000800007f */
[----:B---3--:R-:W-:Y:S05]  /*16720*/  @!P0 BRA `(.L_x_616) ;  /* 0xfffffffc00f08947 */ /* 0x008fea000383ffff */
[----:B------:R-:W-:Y:S05]  /*16730*/  BRA `(.L_x_646) ;  /* 0xfffffff400547947 */ /* 0x000fea000383ffff */
.L_x_617:
[----:B--2---:R2:W3:Y:S02]  /*16740*/  SYNCS.PHASECHK.TRANS64.TRYWAIT P0, [R7+URZ], R4 ;  /* 0x00000004070075a7 */ /* 0x0044e4000800017f */
[----:B---3--:R-:W-:Y:S05]  /*16750*/  @!P0 NANOSLEEP.SYNCS 0x989680 ;  /* 0x009896800000895d */ /* 0x008fea0003900000 */
[----:B------:R-:W3:Y:S02]  /*16760*/  @!P0 SYNCS.PHASECHK.TRANS64 P0, [R7+URZ], R4 ;  /* 0x00000004070085a7 */ /* 0x000ee4000800007f */
[----:B---3--:R-:W-:Y:S05]  /*16770*/  @!P0 BRA `(.L_x_617) ;  /* 0xfffffffc00f08947 */ /* 0x008fea000383ffff */
[----:B------:R-:W-:Y:S05]  /*16780*/  BRA `(.L_x_647) ;  /* 0xfffffff400647947 */ /* 0x000fea000383ffff */
.L_x_618:
[----:B---3--:R3:W4:Y:S02]  /*16790*/  SYNCS.PHASECHK.TRANS64.TRYWAIT P0, [R6+URZ], R5 ;  /* 0x00000005060075a7 */ /* 0x008724000800017f */
[----:B----4-:R-:W-:Y:S05]  /*167a0*/  @!P0 NANOSLEEP.SYNCS 0x989680 ;  /* 0x009896800000895d */ /* 0x010fea0003900000 */
[----:B------:R-:W4:Y:S02]  /*167b0*/  @!P0 SYNCS.PHASECHK.TRANS64 P0, [R6+URZ], R5 ;  /* 0x00000005060085a7 */ /* 0x000f24000800007f */
[----:B----4-:R-:W-:Y:S05]  /*167c0*/  @!P0 BRA `(.L_x_618) ;  /* 0xfffffffc00f08947 */ /* 0x010fea000383ffff */
[----:B------:R-:W-:Y:S05]  /*167d0*/  BRA `(.L_x_648) ;  /* 0xfffffff4006c7947 */ /* 0x000fea000383ffff */
        .weak           $__internal_0_$__cuda_sm20_rcp_rn_f32_slowpath
        .type           $__internal_0_$__cuda_sm20_rcp_rn_f32_slowpath,@function
        .size           $__internal_0_$__cuda_sm20_rcp_rn_f32_slowpath,(.L_x_654 - $__internal_0_$__cuda_sm20_rcp_rn_f32_slowpath)
$__internal_0_$__cuda_sm20_rcp_rn_f32_slowpath:
[----:B------:R-:W-:Y:S01]  /*167e0*/  SHF.L.U32 R3, R0, 0x1, RZ ;  /* 0x0000000100037819 */ /* 0x000fe200000006ff */
[----:B------:R-:W-:Y:S03]  /*167f0*/  BSSY B0, `(.L_x_649) ;  /* 0x0000030000007945 */ /* 0x000fe60003800000 */
[----:B------:R-:W-:-:S04]  /*16800*/  SHF.R.U32.HI R3, RZ, 0x18, R3 ;  /* 0x00000018ff037819 */ /* 0x000fc80000011603 */
[----:B------:R-:W-:-:S13]  /*16810*/  ISETP.NE.U32.AND P2, PT, R3, RZ, PT ;  /* 0x000000ff0300720c */ /* 0x000fda0003f45070 */
[----:B------:R-:W-:Y:S05]  /*16820*/  @P2 BRA `(.L_x_650) ;  /* 0x0000000000282947 */ /* 0x000fea0003800000 */
[----:B------:R-:W-:-:S04]  /*16830*/  SHF.L.U32 R3, R0, 0x1, RZ ;  /* 0x0000000100037819 */ /* 0x000fc800000006ff */
[----:B------:R-:W-:-:S13]  /*16840*/  ISETP.NE.AND P2, PT, R3, RZ, PT ;  /* 0x000000ff0300720c */ /* 0x000fda0003f45270 */
[----:B------:R-:W-:Y:S01]  /*16850*/  @P2 FFMA R162, R0, 1.84467440737095516160e+19, RZ ;  /* 0x5f80000000a22823 */ /* 0x000fe200000000ff */
[----:B------:R-:W-:Y:S08]  /*16860*/  @!P2 MUFU.RCP R5, R0 ;  /* 0x000000000005a308 */ /* 0x000ff00000001000 */
[----:B------:R-:W1:Y:S02]  /*16870*/  @P2 MUFU.RCP R3, R162 ;  /* 0x000000a200032308 */ /* 0x000e640000001000 */
[----:B-1----:R-:W-:-:S04]  /*16880*/  @P2 FFMA R164, R162, R3, -1 ;  /* 0xbf800000a2a42423 */ /* 0x002fc80000000003 */
[----:B------:R-:W-:-:S04]  /*16890*/  @P2 FADD.FTZ R164, -R164, -RZ ;  /* 0x800000ffa4a42221 */ /* 0x000fc80000010100 */
[----:B------:R-:W-:-:S04]  /*168a0*/  @P2 FFMA R3, R3, R164, R3 ;  /* 0x000000a403032223 */ /* 0x000fc80000000003 */
[----:B------:R-:W-:Y:S01]  /*168b0*/  @P2 FFMA R5, R3, 1.84467440737095516160e+19, RZ ;  /* 0x5f80000003052823 */ /* 0x000fe200000000ff */
[----:B------:R-:W-:Y:S06]  /*168c0*/  BRA `(.L_x_651) ;  /* 0x0000000000887947 */ /* 0x000fec0003800000 */
.L_x_650:
[----:B------:R-:W-:-:S04]  /*168d0*/  IADD3 R5, R3, -0xfd, RZ ;  /* 0xffffff0303057810 */ /* 0x000fc80007ffe0ff */
[----:B------:R-:W-:-:S13]  /*168e0*/  ISETP.GT.U32.AND P2, PT, R5, 0x1, PT ;  /* 0x000000010500780c */ /* 0x000fda0003f44070 */
[----:B------:R-:W-:Y:S05]  /*168f0*/  @P2 BRA `(.L_x_652) ;  /* 0x0000000000782947 */ /* 0x000fea0003800000 */
[----:B------:R-:W-:Y:S02]  /*16900*/  LOP3.LUT R177, R0, 0x7fffff, RZ, 0xc0, !PT ;  /* 0x007fffff00b17812 */ /* 0x000fe400078ec0ff */
[----:B------:R-:W-:Y:S02]  /*16910*/  MOV R166, 0x3 ;  /* 0x0000000300a67802 */ /* 0x000fe40000000f00 */
[----:B------:R-:W-:Y:S02]  /*16920*/  LOP3.LUT R177, R177, 0x3f800000, RZ, 0xfc, !PT ;  /* 0x3f800000b1b17812 */ /* 0x000fe400078efcff */
[----:B------:R-:W-:Y:S02]  /*16930*/  SHF.L.U32 R173, R166, R5, RZ ;  /* 0x00000005a6ad7219 */ /* 0x000fe400000006ff */
[----:B------:R-:W1:Y:S01]  /*16940*/  MUFU.RCP R164, R177 ;  /* 0x000000b100a47308 */ /* 0x000e620000001000 */
[----:B------:R-:W-:Y:S01]  /*16950*/  IADD3 R3, R3, -0xfc, RZ ;  /* 0xffffff0403037810 */ /* 0x000fe20007ffe0ff */
[----:B-1----:R-:W-:-:S04]  /*16960*/  FFMA R175, R177, R164, -1 ;  /* 0xbf800000b1af7423 */ /* 0x002fc800000000a4 */
[----:B------:R-:W-:-:S04]  /*16970*/  FADD.FTZ R175, -R175, -RZ ;  /* 0x800000ffafaf7221 */ /* 0x000fc80000010100 */
[CCC-:B------:R-:W-:Y:S01]  /*16980*/  FFMA.RM R162, R164.reuse, R175.reuse, R164.reuse ;  /* 0x000000afa4a27223 */ /* 0x1c0fe200000040a4 */
[----:B------:R-:W-:-:S04]  /*16990*/  FFMA.RP R175, R164, R175, R164 ;  /* 0x000000afa4af7223 */ /* 0x000fc800000080a4 */
[C---:B------:R-:W-:Y:S02]  /*169a0*/  LOP3.LUT R164, R162.reuse, 0x7fffff, RZ, 0xc0, !PT ;  /* 0x007fffffa2a47812 */ /* 0x040fe400078ec0ff */
[----:B------:R-:W-:Y:S02]  /*169b0*/  FSETP.NEU.FTZ.AND P2, PT, R162, R175, PT ;  /* 0x000000afa200720b */ /* 0x000fe40003f5d000 */
[----:B------:R-:W-:Y:S02]  /*169c0*/  LOP3.LUT R162, R164, 0x800000, RZ, 0xfc, !PT ;  /* 0x00800000a4a27812 */ /* 0x000fe400078efcff */
[----:B------:R-:W-:Y:S02]  /*169d0*/  SEL R164, RZ, 0xffffffff, !P2 ;  /* 0xffffffffffa47807 */ /* 0x000fe40005000000 */
[----:B------:R-:W-:Y:S02]  /*169e0*/  LOP3.LUT R166, R173, R162, RZ, 0xc0, !PT ;  /* 0x000000a2ada67212 */ /* 0x000fe400078ec0ff */
[----:B------:R-:W-:Y:S01]  /*169f0*/  SHF.R.U32.HI R3, RZ, R3, R162 ;  /* 0x00000003ff037219 */ /* 0x000fe200000116a2 */
[----:B------:R-:W-:Y:S01]  /*16a00*/  IMAD.MOV R164, RZ, RZ, -R164 ;  /* 0x000000ffffa47224 */ /* 0x000fe200078e0aa4 */
[----:B------:R-:W-:-:S04]  /*16a10*/  SHF.R.U32.HI R166, RZ, R5, R166 ;  /* 0x00000005ffa67219 */ /* 0x000fc800000116a6 */
[----:B------:R-:W-:Y:S02]  /*16a20*/  LOP3.LUT P3, RZ, R164, R5, R162, 0xf8, !PT ;  /* 0x00000005a4ff7212 */ /* 0x000fe4000786f8a2 */
[C---:B------:R-:W-:Y:S02]  /*16a30*/  LOP3.LUT P2, RZ, R166.reuse, 0x1, RZ, 0xc0, !PT ;  /* 0x00000001a6ff7812 */ /* 0x040fe4000784c0ff */
[----:B------:R-:W-:-:S04]  /*16a40*/  LOP3.LUT P4, RZ, R166, 0x2, RZ, 0xc0, !PT ;  /* 0x00000002a6ff7812 */ /* 0x000fc8000788c0ff */
[----:B------:R-:W-:Y:S02]  /*16a50*/  PLOP3.LUT P2, PT, P2, P3, P4, 0xe0, 0x0 ;  /* 0x000000000000781c */ /* 0x000fe40001747c40 */
[----:B------:R-:W-:Y:S02]  /*16a60*/  LOP3.LUT P3, RZ, R0, 0x7fffff, RZ, 0xc0, !PT ;  /* 0x007fffff00ff7812 */ /* 0x000fe4000786c0ff */
[----:B------:R-:W-:-:S04]  /*16a70*/  SEL R5, RZ, 0x1, !P2 ;  /* 0x00000001ff057807 */ /* 0x000fc80005000000 */
[----:B------:R-:W-:-:S04]  /*16a80*/  IADD3 R5, -R5, RZ, RZ ;  /* 0x000000ff05057210 */ /* 0x000fc80007ffe1ff */
[----:B------:R-:W-:-:S13]  /*16a90*/  ISETP.GE.AND P2, PT, R5, RZ, PT ;  /* 0x000000ff0500720c */ /* 0x000fda0003f46270 */
[----:B------:R-:W-:-:S04]  /*16aa0*/  @!P2 IADD3 R3, R3, 0x1, RZ ;  /* 0x000000010303a810 */ /* 0x000fc80007ffe0ff */
[----:B------:R-:W-:-:S04]  /*16ab0*/  @!P3 SHF.L.U32 R3, R3, 0x1, RZ ;  /* 0x000000010303b819 */ /* 0x000fc800000006ff */
[----:B------:R-:W-:Y:S01]  /*16ac0*/  LOP3.LUT R5, R3, 0x80000000, R0, 0xf8, !PT ;  /* 0x8000000003057812 */ /* 0x000fe200078ef800 */
[----:B------:R-:W-:Y:S06]  /*16ad0*/  BRA `(.L_x_651) ;  /* 0x0000000000047947 */ /* 0x000fec0003800000 */
.L_x_652:
[----:B------:R1:W2:Y:S02]  /*16ae0*/  MUFU.RCP R5, R0 ;  /* 0x0000000000057308 */ /* 0x0002a40000001000 */
.L_x_651:
[----:B------:R-:W-:Y:S05]  /*16af0*/  BSYNC B0 ;  /* 0x0000000000007941 */ /* 0x000fea0003800000 */
.L_x_649:
[----:B-12---:R-:W-:Y:S02]  /*16b00*/  MOV R0, R5 ;  /* 0x0000000500007202 */ /* 0x006fe40000000f00 */
[----:B------:R-:W-:-:S04]  /*16b10*/  MOV R5, 0x0 ;  /* 0x0000000000057802 */ /* 0x000fc80000000f00 */
[----:B------:R-:W-:Y:S05]  /*16b20*/  RET.REL.NODEC R4 `(_ZN7cutlass13device_kernelINS_4gemm6kernel13GemmUniversalIN4cute5tupleIJiiiiEEENS1_10collective13CollectiveMmaINS1_34MainloopSm90TmaGmmaWarpSpecializedILi4ENS5_IJNS4_1CILi2EEENSA_ILi1EEESC_EEENS1_35KernelTmaWarpSpecializedCooperativeEEENS5_IJNSA_ILi256EEENSA_ILi128EEENSA_ILi64EEEEEENS_10bfloat16_tENS5_IJlSC_lEEESK_SL_NS4_8TiledMMAINS4_8MMA_AtomIJNS4_4SM904GMMA28MMA_64x128x16_F32BF16BF16_SSILNSP_5MajorE0ELSR_0ELNSP_7ScaleInE1ELSS_1EEEEEENS4_6LayoutISD_NS5_IJSC_NSA_ILi0EEESW_EEEEENS5_IJNS4_10UnderscoreESZ_SZ_EEEEENS4_13SM90_TMA_LOADENS4_14ComposedLayoutINS4_7SwizzleILi3ELi4ELi3EEENS4_18smem_ptr_flag_bitsILi16EEENSV_INS5_IJNSA_ILi8EEESI_EEENS5_IJSI_SC_EEEEEEEvNS4_8identityENS4_23SM90_TMA_LOAD_MULTICASTES1C_vS1D_EENS_8epilogue10collective18CollectiveEpilogueINS1G_22Sm90TmaWarpSpecializedILi4ELi2ELi16ELb1ELb0EEEJSJ_NS5_IJSH_NSA_ILi32EEEEEESK_SL_SK_SL_NS1G_6fusion15FusionCallbacksIS1K_NS1N_13LinCombEltActINS1G_6thread4SiLuESK_fSK_fLNS_15FloatRoundStyleE2EEESJ_S1M_JEEES12_NS13_INS14_ILi2ELi4ELi3EEES17_NSV_INS5_IJS18_S1L_EEENS5_IJS1L_SC_EEEEEEENS4_17SM75_U32x4_LDSM_NENS4_14SM90_TMA_STOREES1Z_NS4_17SM90_U32x4_STSM_NENS4_9Copy_AtomIJS22_NS_6half_tEEEEvEEEvvEEEEvNT_6ParamsE) ;  /* 0xfffffe9404347950 */ /* 0x000fea0003c3ffff */
.L_x_653:
[----:B------:R-:W-:-:S00]  /*16b30*/  BRA `(.L_x_653) ;  /* 0xfffffffc00fc7947 */ /* 0x000fc0000383ffff */
[----:B------:R-:W-:-:S00]  /*16b40*/  NOP ;  /* 0x0000000000007918 */ /* 0x000fc00000000000 */
        /* <DEDUP_REMOVED lines=11> */
.L_x_654:


//--------------------- .nv.global.init           --------------------------
	.section	.nv.global.init,"aw",@progbits
.nv.global.init:
	.type		$str$22,@object
	.size		$str$22,($str$26 - $str$22)
$str$22:
        /*0000*/ 	.byte	0x6b, 0x5f, 0x74, 0x69, 0x6c, 0x65, 0x5f, 0x63, 0x6f, 0x75, 0x6e, 0x74, 0x20, 0x3e, 0x3d, 0x20
        /*0010*/ 	.byte	0x31, 0x00
	.type		$str$26,@object
	.size		$str$26,($str$27 - $str$26)
$str$26:
        /*0012*/ 	.byte	0x28, 0x61, 0x64, 0x64, 0x72, 0x65, 0x73, 0x73, 0x20, 0x26, 0x20, 0x6d, 0x61, 0x73, 0x6b, 0x29
        /*0022*/ 	.byte	0x20, 0x3d, 0x3d, 0x20, 0x30, 0x00
	.type		$str$27,@object
	.size		$str$27,($str$23 - $str$27)
$str$27:
        /*0028*/ 	.byte	0x2f, 0x74, 0x6d, 0x70, 0x2f, 0x63, 0x75, 0x74, 0x6c, 0x61, 0x73, 0x73, 0x5f, 0x73, 0x77, 0x65
        /*0038*/ 	.byte	0x65, 0x70, 0x5f, 0x73, 0x72, 0x63, 0x2f, 0x69, 0x6e, 0x63, 0x6c, 0x75, 0x64, 0x65, 0x2f, 0x63
        /*0048*/ 	.byte	0x75, 0x74, 0x65, 0x2f, 0x70, 0x6f, 0x69, 0x6e, 0x74, 0x65, 0x72, 0x5f, 0x66, 0x6c, 0x61, 0x67
        /*0058*/ 	.byte	0x67, 0x65, 0x64, 0x2e, 0x68, 0x70, 0x70, 0x00
	.type		$str$23,@object
	.size		$str$23,(__unnamed_2 - $str$23)
$str$23:
        /*0060*/ 	.byte	0x2f, 0x74, 0x6d, 0x70, 0x2f, 0x63, 0x75, 0x74, 0x6c, 0x61, 0x73, 0x73, 0x5f, 0x73, 0x77, 0x65
        /*0070*/ 	.byte	0x65, 0x70, 0x5f, 0x73, 0x72, 0x63, 0x2f, 0x69, 0x6e, 0x63, 0x6c, 0x75, 0x64, 0x65, 0x2f, 0x63
        /*0080*/ 	.byte	0x75, 0x74, 0x6c, 0x61, 0x73, 0x73, 0x2f, 0x67, 0x65, 0x6d, 0x6d, 0x2f, 0x63, 0x6f, 0x6c, 0x6c
        /*0090*/ 	.byte	0x65, 0x63, 0x74, 0x69, 0x76, 0x65, 0x2f, 0x73, 0x6d, 0x39, 0x30, 0x5f, 0x6d, 0x6d, 0x61, 0x5f
        /*00a0*/ 	.byte	0x74, 0x6d, 0x61, 0x5f, 0x67, 0x6d, 0x6d, 0x61, 0x5f, 0x73, 0x73, 0x5f, 0x77, 0x61, 0x72, 0x70
        /*00b0*/ 	.byte	0x73, 0x70, 0x65, 0x63, 0x69, 0x61, 0x6c, 0x69, 0x7a, 0x65, 0x64, 0x2e, 0x68, 0x70, 0x70, 0x00
	.type		__unnamed_2,@object
	.size		__unnamed_2,(__unnamed_1 - __unnamed_2)
__unnamed_2:
        /*00c0*/ 	.byte	0x61, 0x75, 0x74, 0x6f, 0x20, 0x63, 0x75, 0x74, 0x65, 0x3a, 0x3a, 0x61, 0x73, 0x5f, 0x70, 0x6f
        /* <DEDUP_REMOVED lines=27> */
        /*0280*/ 	.byte	0x3c, 0x34, 0x30, 0x39, 0x36, 0x3e, 0x3e, 0x3e, 0x3e, 0x3e, 0x5d, 0x00
	.type		__unnamed_1,@object
	.size		__unnamed_1,(.L_0 - __unnamed_1)
__unnamed_1:
        /* <DEDUP_REMOVED lines=182> */
        /*0dec*/ 	.byte	0x00
.L_0:


//--------------------- .nv.shared._ZN7cutlass13device_kernelINS_4gemm6kernel13GemmUniversalIN4cute5tupleIJiiiiEEENS1_10collective13CollectiveMmaINS1_34MainloopSm90TmaGmmaWarpSpecializedILi4ENS5_IJNS4_1CILi2EEENSA_ILi1EEESC_EEENS1_35KernelTmaWarpSpecializedCooperativeEEENS5_IJNSA_ILi256EEENSA_ILi128EEENSA_ILi64EEEEEENS_10bfloat16_tENS5_IJlSC_lEEESK_SL_NS4_8TiledMMAINS4_8MMA_AtomIJNS4_4SM904GMMA28MMA_64x128x16_F32BF16BF16_SSILNSP_5MajorE0ELSR_0ELNSP_7ScaleInE1ELSS_1EEEEEENS4_6LayoutISD_NS5_IJSC_NSA_ILi0EEESW_EEEEENS5_IJNS4_10UnderscoreESZ_SZ_EEEEENS4_13SM90_TMA_LOADENS4_14ComposedLayoutINS4_7SwizzleILi3ELi4ELi3EEENS4_18smem_ptr_flag_bitsILi16EEENSV_INS5_IJNSA_ILi8EEESI_EEENS5_IJSI_SC_EEEEEEEvNS4_8identityENS4_23SM90_TMA_LOAD_MULTICASTES1C_vS1D_EENS_8epilogue10collective18CollectiveEpilogueINS1G_22Sm90TmaWarpSpecializedILi4ELi2ELi16ELb1ELb0EEEJSJ_NS5_IJSH_NSA_ILi32EEEEEESK_SL_SK_SL_NS1G_6fusion15FusionCallbacksIS1K_NS1N_13LinCombEltActINS1G_6thread4SiLuESK_fSK_fLNS_15FloatRoundStyleE2EEESJ_S1M_JEEES12_NS13_INS14_ILi2ELi4ELi3EEES17_NSV_INS5_IJS18_S1L_EEENS5_IJS1L_SC_EEEEEEENS4_17SM75_U32x4_LDSM_NENS4_14SM90_TMA_STOREES1Z_NS4_17SM90_U32x4_STSM_NENS4_9Copy_AtomIJS22_NS_6half_tEEEEvEEEvvEEEEvNT_6ParamsE --------------------------
	.section	.nv.shared._ZN7cutlass13device_kernelINS_4gemm6kernel13GemmUniversalIN4cute5tupleIJiiiiEEENS1_10collective13CollectiveMmaINS1_34MainloopSm90TmaGmmaWarpSpecializedILi4ENS5_IJNS4_1CILi2EEENSA_ILi1EEESC_EEENS1_35KernelTmaWarpSpecializedCooperativeEEENS5_IJNSA_ILi256EEENSA_ILi128EEENSA_ILi64EEEEEENS_10bfloat16_tENS5_IJlSC_lEEESK_SL_NS4_8TiledMMAINS4_8MMA_AtomIJNS4_4SM904GMMA28MMA_64x128x16_F32BF16BF16_SSILNSP_5MajorE0ELSR_0ELNSP_7ScaleInE1ELSS_1EEEEEENS4_6LayoutISD_NS5_IJSC_NSA_ILi0EEESW_EEEEENS5_IJNS4_10UnderscoreESZ_SZ_EEEEENS4_13SM90_TMA_LOADENS4_14ComposedLayoutINS4_7SwizzleILi3ELi4ELi3EEENS4_18smem_ptr_flag_bitsILi16EEENSV_INS5_IJNSA_ILi8EEESI_EEENS5_IJSI_SC_EEEEEEEvNS4_8identityENS4_23SM90_TMA_LOAD_MULTICASTES1C_vS1D_EENS_8epilogue10collective18CollectiveEpilogueINS1G_22Sm90TmaWarpSpecializedILi4ELi2ELi16ELb1ELb0EEEJSJ_NS5_IJSH_NSA_ILi32EEEEEESK_SL_SK_SL_NS1G_6fusion15FusionCallbacksIS1K_NS1N_13LinCombEltActINS1G_6thread4SiLuESK_fSK_fLNS_15FloatRoundStyleE2EEESJ_S1M_JEEES12_NS13_INS14_ILi2ELi4ELi3EEES17_NSV_INS5_IJS18_S1L_EEENS5_IJS1L_SC_EEEEEEENS4_17SM75_U32x4_LDSM_NENS4_14SM90_TMA_STOREES1Z_NS4_17SM90_U32x4_STSM_NENS4_9Copy_AtomIJS22_NS_6half_tEEEEvEEEvvEEEEvNT_6ParamsE,"aw",@nobits
	.sectionflags	@""
	.align	16
	.zero		1024


//--------------------- .nv.shared.reserved.0     --------------------------
	.section	.nv.shared.reserved.0,"aw",@nobits
	.weak		__nv_reservedSMEM_offset_0_alias
	.size		__nv_reservedSMEM_offset_0_alias, 0, 0
	.other		__nv_reservedSMEM_offset_0_alias,@"STO_CUDA_RESERVED_SHARED STV_DEFAULT"
__nv_reservedSMEM_offset_0_alias:
	.zero		0


//--------------------- .nv.global                --------------------------
	.section	.nv.global,"aw",@nobits
.nv.global:
	.type		_ZN39_INTERNAL_0ab7a50b_4_k_cu_b57909ce_27944cute1_E,@object
	.size		_ZN39_INTERNAL_0ab7a50b_4_k_cu_b57909ce_27944cute1_E,(_ZN39_INTERNAL_0ab7a50b_4_k_cu_b57909ce_27944cuda3std3__45__cpo6cbeginE - _ZN39_INTERNAL_0ab7a50b_4_k_cu_b57909ce_27944cute1_E)
_ZN39_INTERNAL_0ab7a50b_4_k_cu_b57909ce_27944cute1_E:
	.zero		1
	.type		_ZN39_INTERNAL_0ab7a50b_4_k_cu_b57909ce_27944cuda3std3__45__cpo6cbeginE,@object
	.size		_ZN39_INTERNAL_0ab7a50b_4_k_cu_b57909ce_27944cuda3std3__45__cpo6cbeginE,(_ZN39_INTERNAL_0ab7a50b_4_k_cu_b57909ce_27944cuda3std3__48in_placeE - _ZN39_INTERNAL_0ab7a50b_4_k_cu_b57909ce_27944cuda3std3__45__cpo6cbeginE)
_ZN39_INTERNAL_0ab7a50b_4_k_cu_b57909ce_27944cuda3std3__45__cpo6cbeginE:
	.zero		1
	.type		_ZN39_INTERNAL_0ab7a50b_4_k_cu_b57909ce_27944cuda3std3__48in_placeE,@object
	.size		_ZN39_INTERNAL_0ab7a50b_4_k_cu_b57909ce_27944cuda3std3__48in_placeE,(_ZN39_INTERNAL_0ab7a50b_4_k_cu_b57909ce_27944cuda3std6ranges3__45__cpo9iter_moveE - _ZN39_INTERNAL_0ab7a50b_4_k_cu_b57909ce_27944cuda3std3__48in_placeE)
_ZN39_INTERNAL_0ab7a50b_4_k_cu_b57909ce_27944cuda3std3__48in_placeE:
	.zero		1
	.type		_ZN39_INTERNAL_0ab7a50b_4_k_cu_b57909ce_27944cuda3std6ranges3__45__cpo9iter_moveE,@object
	.size		_ZN39_INTERNAL_0ab7a50b_4_k_cu_b57909ce_27944cuda3std6ranges3__45__cpo9iter_moveE,(_ZN39_INTERNAL_0ab7a50b_4_k_cu_b57909ce_27944cuda3std3__45__cpo5beginE - _ZN39_INTERNAL_0ab7a50b_4_k_cu_b57909ce_27944cuda3std6ranges3__45__cpo9iter_moveE)
_ZN39_INTERNAL_0ab7a50b_4_k_cu_b57909ce_27944cuda3std6ranges3__45__cpo9iter_moveE:
	.zero		1
	.type		_ZN39_INTERNAL_0ab7a50b_4_k_cu_b57909ce_27944cuda3std3__45__cpo5beginE,@object
	.size		_ZN39_INTERNAL_0ab7a50b_4_k_cu_b57909ce_27944cuda3std3__45__cpo5beginE,(_ZN39_INTERNAL_0ab7a50b_4_k_cu_b57909ce_27944cuda3std3__441_GLOBAL__N__0ab7a50b_4_k_cu_b57909ce_27946ignoreE - _ZN39_INTERNAL_0ab7a50b_4_k_cu_b57909ce_27944cuda3std3__45__cpo5beginE)
_ZN39_INTERNAL_0ab7a50b_4_k_cu_b57909ce_27944cuda3std3__45__cpo5beginE:
	.zero		1
	.type		_ZN39_INTERNAL_0ab7a50b_4_k_cu_b57909ce_27944cuda3std3__441_GLOBAL__N__0ab7a50b_4_k_cu_b57909ce_27946ignoreE,@object
	.size		_ZN39_INTERNAL_0ab7a50b_4_k_cu_b57909ce_27944cuda3std3__441_GLOBAL__N__0ab7a50b_4_k_cu_b57909ce_27946ignoreE,(_ZN39_INTERNAL_0ab7a50b_4_k_cu_b57909ce_27944cute7productE - _ZN39_INTERNAL_0ab7a50b_4_k_cu_b57909ce_27944cuda3std3__441_GLOBAL__N__0ab7a50b_4_k_cu_b57909ce_27946ignoreE)
_ZN39_INTERNAL_0ab7a50b_4_k_cu_b57909ce_27944cuda3std3__441_GLOBAL__N__0ab7a50b_4_k_cu_b57909ce_27946ignoreE:
	.zero		1
	.type		_ZN39_INTERNAL_0ab7a50b_4_k_cu_b57909ce_27944cute7productE,@object
	.size		_ZN39_INTERNAL_0ab7a50b_4_k_cu_b57909ce_27944cute7productE,(_ZN39_INTERNAL_0ab7a50b_4_k_cu_b57909ce_27944cuda3std3__45__cpo3endE - _ZN39_INTERNAL_0ab7a50b_4_k_cu_b57909ce_27944cute7productE)
_ZN39_INTERNAL_0ab7a50b_4_k_cu_b57909ce_27944cute7productE:
	.zero		1
	.type		_ZN39_INTERNAL_0ab7a50b_4_k_cu_b57909ce_27944cuda3std3__45__cpo3endE,@object
	.size		_ZN39_INTERNAL_0ab7a50b_4_k_cu_b57909ce_27944cuda3std3__45__cpo3endE,(_ZN39_INTERNAL_0ab7a50b_4_k_cu_b57909ce_27944cuda3std3__419piecewise_constructE - _ZN39_INTERNAL_0ab7a50b_4_k_cu_b57909ce_27944cuda3std3__45__cpo3endE)
_ZN39_INTERNAL_0ab7a50b_4_k_cu_b57909ce_27944cuda3std3__45__cpo3endE:
	.zero		1
	.type		_ZN39_INTERNAL_0ab7a50b_4_k_cu_b57909ce_27944cuda3std3__419piecewise_constructE,@object
	.size		_ZN39_INTERNAL_0ab7a50b_4_k_cu_b57909ce_27944cuda3std3__419piecewise_constructE,(_ZN39_INTERNAL_0ab7a50b_4_k_cu_b57909ce_27944cuda3std3__45__cpo4cendE - _ZN39_INTERNAL_0ab7a50b_4_k_cu_b57909ce_27944cuda3std3__419piecewise_constructE)
_ZN39_INTERNAL_0ab7a50b_4_k_cu_b57909ce_27944cuda3std3__419piecewise_constructE:
	.zero		1
	.type		_ZN39_INTERNAL_0ab7a50b_4_k_cu_b57909ce_27944cuda3std3__45__cpo4cendE,@object
	.size		_ZN39_INTERNAL_0ab7a50b_4_k_cu_b57909ce_27944cuda3std3__45__cpo4cendE,(_ZN39_INTERNAL_0ab7a50b_4_k_cu_b57909ce_27944cuda3std6ranges3__45__cpo4swapE - _ZN39_INTERNAL_0ab7a50b_4_k_cu_b57909ce_27944cuda3std3__45__cpo4cendE)
_ZN39_INTERNAL_0ab7a50b_4_k_cu_b57909ce_27944cuda3std3__45__cpo4cendE:
	.zero		1
	.type		_ZN39_INTERNAL_0ab7a50b_4_k_cu_b57909ce_27944cuda3std6ranges3__45__cpo4swapE,@object
	.size		_ZN39_INTERNAL_0ab7a50b_4_k_cu_b57909ce_27944cuda3std6ranges3__45__cpo4swapE,(.L_9 - _ZN39_INTERNAL_0ab7a50b_4_k_cu_b57909ce_27944cuda3std6ranges3__45__cpo4swapE)
_ZN39_INTERNAL_0ab7a50b_4_k_cu_b57909ce_27944cuda3std6ranges3__45__cpo4swapE:
	.zero		1
.L_9:


//--------------------- .nv.constant0._ZN7cutlass13device_kernelINS_4gemm6kernel13GemmUniversalIN4cute5tupleIJiiiiEEENS1_10collective13CollectiveMmaINS1_34MainloopSm90TmaGmmaWarpSpecializedILi4ENS5_IJNS4_1CILi2EEENSA_ILi1EEESC_EEENS1_35KernelTmaWarpSpecializedCooperativeEEENS5_IJNSA_ILi256EEENSA_ILi128EEENSA_ILi64EEEEEENS_10bfloat16_tENS5_IJlSC_lEEESK_SL_NS4_8TiledMMAINS4_8MMA_AtomIJNS4_4SM904GMMA28MMA_64x128x16_F32BF16BF16_SSILNSP_5MajorE0ELSR_0ELNSP_7ScaleInE1ELSS_1EEEEEENS4_6LayoutISD_NS5_IJSC_NSA_ILi0EEESW_EEEEENS5_IJNS4_10UnderscoreESZ_SZ_EEEEENS4_13SM90_TMA_LOADENS4_14ComposedLayoutINS4_7SwizzleILi3ELi4ELi3EEENS4_18smem_ptr_flag_bitsILi16EEENSV_INS5_IJNSA_ILi8EEESI_EEENS5_IJSI_SC_EEEEEEEvNS4_8identityENS4_23SM90_TMA_LOAD_MULTICASTES1C_vS1D_EENS_8epilogue10collective18CollectiveEpilogueINS1G_22Sm90TmaWarpSpecializedILi4ELi2ELi16ELb1ELb0EEEJSJ_NS5_IJSH_NSA_ILi32EEEEEESK_SL_SK_SL_NS1G_6fusion15FusionCallbacksIS1K_NS1N_13LinCombEltActINS1G_6thread4SiLuESK_fSK_fLNS_15FloatRoundStyleE2EEESJ_S1M_JEEES12_NS13_INS14_ILi2ELi4ELi3EEES17_NSV_INS5_IJS18_S1L_EEENS5_IJS1L_SC_EEEEEEENS4_17SM75_U32x4_LDSM_NENS4_14SM90_TMA_STOREES1Z_NS4_17SM90_U32x4_STSM_NENS4_9Copy_AtomIJS22_NS_6half_tEEEEvEEEvvEEEEvNT_6ParamsE --------------------------
	.section	.nv.constant0._ZN7cutlass13device_kernelINS_4gemm6kernel13GemmUniversalIN4cute5tupleIJiiiiEEENS1_10collective13CollectiveMmaINS1_34MainloopSm90TmaGmmaWarpSpecializedILi4ENS5_IJNS4_1CILi2EEENSA_ILi1EEESC_EEENS1_35KernelTmaWarpSpecializedCooperativeEEENS5_IJNSA_ILi256EEENSA_ILi128EEENSA_ILi64EEEEEENS_10bfloat16_tENS5_IJlSC_lEEESK_SL_NS4_8TiledMMAINS4_8MMA_AtomIJNS4_4SM904GMMA28MMA_64x128x16_F32BF16BF16_SSILNSP_5MajorE0ELSR_0ELNSP_7ScaleInE1ELSS_1EEEEEENS4_6LayoutISD_NS5_IJSC_NSA_ILi0EEESW_EEEEENS5_IJNS4_10UnderscoreESZ_SZ_EEEEENS4_13SM90_TMA_LOADENS4_14ComposedLayoutINS4_7SwizzleILi3ELi4ELi3EEENS4_18smem_ptr_flag_bitsILi16EEENSV_INS5_IJNSA_ILi8EEESI_EEENS5_IJSI_SC_EEEEEEEvNS4_8identityENS4_23SM90_TMA_LOAD_MULTICASTES1C_vS1D_EENS_8epilogue10collective18CollectiveEpilogueINS1G_22Sm90TmaWarpSpecializedILi4ELi2ELi16ELb1ELb0EEEJSJ_NS5_IJSH_NSA_ILi32EEEEEESK_SL_SK_SL_NS1G_6fusion15FusionCallbacksIS1K_NS1N_13LinCombEltActINS1G_6thread4SiLuESK_fSK_fLNS_15FloatRoundStyleE2EEESJ_S1M_JEEES12_NS13_INS14_ILi2ELi4ELi3EEES17_NSV_INS5_IJS18_S1L_EEENS5_IJS1L_SC_EEEEEEENS4_17SM75_U32x4_LDSM_NENS4_14SM90_TMA_STOREES1Z_NS4_17SM90_U32x4_STSM_NENS4_9Copy_AtomIJS22_NS_6half_tEEEEvEEEvvEEEEvNT_6ParamsE,"a",@progbits
	.sectionflags	@""
	.align	4
.nv.constant0._ZN7cutlass13device_kernelINS_4gemm6kernel13GemmUniversalIN4cute5tupleIJiiiiEEENS1_10collective13CollectiveMmaINS1_34MainloopSm90TmaGmmaWarpSpecializedILi4ENS5_IJNS4_1CILi2EEENSA_ILi1EEESC_EEENS1_35KernelTmaWarpSpecializedCooperativeEEENS5_IJNSA_ILi256EEENSA_ILi128EEENSA_ILi64EEEEEENS_10bfloat16_tENS5_IJlSC_lEEESK_SL_NS4_8TiledMMAINS4_8MMA_AtomIJNS4_4SM904GMMA28MMA_64x128x16_F32BF16BF16_SSILNSP_5MajorE0ELSR_0ELNSP_7ScaleInE1ELSS_1EEEEEENS4_6LayoutISD_NS5_IJSC_NSA_ILi0EEESW_EEEEENS5_IJNS4_10UnderscoreESZ_SZ_EEEEENS4_13SM90_TMA_LOADENS4_14ComposedLayoutINS4_7SwizzleILi3ELi4ELi3EEENS4_18smem_ptr_flag_bitsILi16EEENSV_INS5_IJNSA_ILi8EEESI_EEENS5_IJSI_SC_EEEEEEEvNS4_8identityENS4_23SM90_TMA_LOAD_MULTICASTES1C_vS1D_EENS_8epilogue10collective18CollectiveEpilogueINS1G_22Sm90TmaWarpSpecializedILi4ELi2ELi16ELb1ELb0EEEJSJ_NS5_IJSH_NSA_ILi32EEEEEESK_SL_SK_SL_NS1G_6fusion15FusionCallbacksIS1K_NS1N_13LinCombEltActINS1G_6thread4SiLuESK_fSK_fLNS_15FloatRoundStyleE2EEESJ_S1M_JEEES12_NS13_INS14_ILi2ELi4ELi3EEES17_NSV_INS5_IJS18_S1L_EEENS5_IJS1L_SC_EEEEEEENS4_17SM75_U32x4_LDSM_NENS4_14SM90_TMA_STOREES1Z_NS4_17SM90_U32x4_STSM_NENS4_9Copy_AtomIJS22_NS_6half_tEEEEvEEEvvEEEEvNT_6ParamsE:
	.zero		2432


//--------------------- SYMBOLS --------------------------

	.type		.nv.reservedSmem.offset0,@object
	.size		.nv.reservedSmem.offset0,0x4
	.type		__assertfail,@function
